	.target	sm_80

	.elftype	@"ET_EXEC"


//--------------------- .note.nv.tkinfo           --------------------------
	.section	.note.nv.tkinfo,"",@"SHT_NOTE"
	.sectionflags	@"SHF_NOTE_NV_TKINFO"
	.tkinfo
        /*0018*/ 	.word	0x00000002
        /*0030*/ 	.string	""
        /*0030*/ 	.string	"ptxas"
        /*0030*/ 	.string	"Cuda compilation tools, release 13.0, V13.0.88"
        /*0030*/ 	.string	"Build cuda_13.0.r13.0/compiler.36424714_0"
        /*0030*/ 	.string	"-v  -suppress-debug-info  -lineinfo  -arch sm_80 "



//--------------------- .note.nv.cuinfo           --------------------------
	.section	.note.nv.cuinfo,"",@"SHT_NOTE"
	.sectionflags	@"SHF_NOTE_NV_CUINFO"
        /*0018*/ 	.short	0x0002
        /*001a*/ 	.short	0x0050
        /*001c*/ 	.short	0x0082
	.zero		2


//--------------------- .nv.info                  --------------------------
	.section	.nv.info,"",@"SHT_CUDA_INFO"
	.align	4


	//----- nvinfo : EIATTR_REGCOUNT
	.align		4
        /*0000*/ 	.byte	0x04, 0x2f
        /*0002*/ 	.short	(.L_1 - .L_0)
	.align		4
.L_0:
        /*0004*/ 	.word	index@(matmul_kernel)
        /*0008*/ 	.word	0x00000020


	//----- nvinfo : EIATTR_FRAME_SIZE
	.align		4
.L_1:
        /*000c*/ 	.byte	0x04, 0x11
        /*000e*/ 	.short	(.L_3 - .L_2)
	.align		4
.L_2:
        /*0010*/ 	.word	index@(matmul_kernel)
        /*0014*/ 	.word	0x00000750


	//----- nvinfo : EIATTR_MIN_STACK_SIZE
	.align		4
.L_3:
        /*0018*/ 	.byte	0x04, 0x12
        /*001a*/ 	.short	(.L_5 - .L_4)
	.align		4
.L_4:
        /*001c*/ 	.word	index@(matmul_kernel)
        /*0020*/ 	.word	0x00000750
.L_5:


//--------------------- .nv.info.matmul_kernel    --------------------------
	.section	.nv.info.matmul_kernel,"",@"SHT_CUDA_INFO"
	.sectionflags	@""
	.align	4


	//----- nvinfo : EIATTR_CUDA_API_VERSION
	.align		4
        /*0000*/ 	.byte	0x04, 0x37
        /*0002*/ 	.short	(.L_7 - .L_6)
.L_6:
        /*0004*/ 	.word	0x00000082


	//----- nvinfo : EIATTR_SW2861232_WAR
	.align		4
.L_7:
        /*0008*/ 	.byte	0x01, 0x35
	.zero		2


	//----- nvinfo : EIATTR_PARAM_CBANK
	.align		4
        /*000c*/ 	.byte	0x04, 0x0a
        /*000e*/ 	.short	(.L_9 - .L_8)
	.align		4
.L_8:
        /*0010*/ 	.word	index@(.nv.constant0.matmul_kernel)
        /*0014*/ 	.short	0x0160
        /*0016*/ 	.short	0x0050


	//----- nvinfo : EIATTR_CBANK_PARAM_SIZE
	.align		4
.L_9:
        /*0018*/ 	.byte	0x03, 0x19
        /*001a*/ 	.short	0x0050


	//----- nvinfo : EIATTR_KPARAM_INFO
	.align		4
        /*001c*/ 	.byte	0x04, 0x17
        /*001e*/ 	.short	(.L_11 - .L_10)
.L_10:
        /*0020*/ 	.word	0x00000000
        /*0024*/ 	.short	0x000d
        /*0026*/ 	.short	0x0048
        /*0028*/ 	.byte	0x00, 0xf4, 0x21, 0x00


	//----- nvinfo : EIATTR_KPARAM_INFO
	.align		4
.L_11:
        /*002c*/ 	.byte	0x04, 0x17
        /*002e*/ 	.short	(.L_13 - .L_12)
.L_12:
        /*0030*/ 	.word	0x00000000
        /*0034*/ 	.short	0x000c
        /*0036*/ 	.short	0x0040
        /*0038*/ 	.byte	0x00, 0xf4, 0x21, 0x00


	//----- nvinfo : EIATTR_KPARAM_INFO
	.align		4
.L_13:
        /*003c*/ 	.byte	0x04, 0x17
        /*003e*/ 	.short	(.L_15 - .L_14)
.L_14:
        /*0040*/ 	.word	0x00000000
        /*0044*/ 	.short	0x000b
        /*0046*/ 	.short	0x0038
        /*0048*/ 	.byte	0x00, 0xf0, 0x11, 0x00


	//----- nvinfo : EIATTR_KPARAM_INFO
	.align		4
.L_15:
        /*004c*/ 	.byte	0x04, 0x17
        /*004e*/ 	.short	(.L_17 - .L_16)
.L_16:
        /*0050*/ 	.word	0x00000000
        /*0054*/ 	.short	0x000a
        /*0056*/ 	.short	0x0034
        /*0058*/ 	.byte	0x00, 0xf0, 0x11, 0x00


	//----- nvinfo : EIATTR_KPARAM_INFO
	.align		4
.L_17:
        /*005c*/ 	.byte	0x04, 0x17
        /*005e*/ 	.short	(.L_19 - .L_18)
.L_18:
        /*0060*/ 	.word	0x00000000
        /*0064*/ 	.short	0x0009
        /*0066*/ 	.short	0x0030
        /*0068*/ 	.byte	0x00, 0xf0, 0x11, 0x00


	//----- nvinfo : EIATTR_KPARAM_INFO
	.align		4
.L_19:
        /*006c*/ 	.byte	0x04, 0x17
        /*006e*/ 	.short	(.L_21 - .L_20)
.L_20:
        /*0070*/ 	.word	0x00000000
        /*0074*/ 	.short	0x0008
        /*0076*/ 	.short	0x002c
        /*0078*/ 	.byte	0x00, 0xf0, 0x11, 0x00


	//----- nvinfo : EIATTR_KPARAM_INFO
	.align		4
.L_21:
        /*007c*/ 	.byte	0x04, 0x17
        /*007e*/ 	.short	(.L_23 - .L_22)
.L_22:
        /*0080*/ 	.word	0x00000000
        /*0084*/ 	.short	0x0007
        /*0086*/ 	.short	0x0028
        /*0088*/ 	.byte	0x00, 0xf0, 0x11, 0x00


	//----- nvinfo : EIATTR_KPARAM_INFO
	.align		4
.L_23:
        /*008c*/ 	.byte	0x04, 0x17
        /*008e*/ 	.short	(.L_25 - .L_24)
.L_24:
        /*0090*/ 	.word	0x00000000
        /*0094*/ 	.short	0x0006
        /*0096*/ 	.short	0x0024
        /*0098*/ 	.byte	0x00, 0xf0, 0x11, 0x00


	//----- nvinfo : EIATTR_KPARAM_INFO
	.align		4
.L_25:
        /*009c*/ 	.byte	0x04, 0x17
        /*009e*/ 	.short	(.L_27 - .L_26)
.L_26:
        /*00a0*/ 	.word	0x00000000
        /*00a4*/ 	.short	0x0005
        /*00a6*/ 	.short	0x0020
        /*00a8*/ 	.byte	0x00, 0xf0, 0x11, 0x00


	//----- nvinfo : EIATTR_KPARAM_INFO
	.align		4
.L_27:
        /*00ac*/ 	.byte	0x04, 0x17
        /*00ae*/ 	.short	(.L_29 - .L_28)
.L_28:
        /*00b0*/ 	.word	0x00000000
        /*00b4*/ 	.short	0x0004
        /*00b6*/ 	.short	0x001c
        /*00b8*/ 	.byte	0x00, 0xf0, 0x11, 0x00


	//----- nvinfo : EIATTR_KPARAM_INFO
	.align		4
.L_29:
        /*00bc*/ 	.byte	0x04, 0x17
        /*00be*/ 	.short	(.L_31 - .L_30)
.L_30:
        /*00c0*/ 	.word	0x00000000
        /*00c4*/ 	.short	0x0003
        /*00c6*/ 	.short	0x0018
        /*00c8*/ 	.byte	0x00, 0xf0, 0x11, 0x00


	//----- nvinfo : EIATTR_KPARAM_INFO
	.align		4
.L_31:
        /*00cc*/ 	.byte	0x04, 0x17
        /*00ce*/ 	.short	(.L_33 - .L_32)
.L_32:
        /*00d0*/ 	.word	0x00000000
        /*00d4*/ 	.short	0x0002
        /*00d6*/ 	.short	0x0010
        /*00d8*/ 	.byte	0x00, 0xf4, 0x21, 0x00


	//----- nvinfo : EIATTR_KPARAM_INFO
	.align		4
.L_33:
        /*00dc*/ 	.byte	0x04, 0x17
        /*00de*/ 	.short	(.L_35 - .L_34)
.L_34:
        /*00e0*/ 	.word	0x00000000
        /*00e4*/ 	.short	0x0001
        /*00e6*/ 	.short	0x0008
        /*00e8*/ 	.byte	0x00, 0xf4, 0x21, 0x00


	//----- nvinfo : EIATTR_KPARAM_INFO
	.align		4
.L_35:
        /*00ec*/ 	.byte	0x04, 0x17
        /*00ee*/ 	.short	(.L_37 - .L_36)
.L_36:
        /*00f0*/ 	.word	0x00000000
        /*00f4*/ 	.short	0x0000
        /*00f6*/ 	.short	0x0000
        /*00f8*/ 	.byte	0x00, 0xf4, 0x21, 0x00


	//----- nvinfo : EIATTR_MAXREG_COUNT
	.align		4
.L_37:
        /*00fc*/ 	.byte	0x03, 0x1b
        /*00fe*/ 	.short	0x0080


	//----- nvinfo : EIATTR_NUM_BARRIERS
	.align		4
        /*0100*/ 	.byte	0x02, 0x4c
        /*0102*/ 	.byte	0x01
	.zero		1


	//----- nvinfo : EIATTR_ANNOTATIONS
	.align		4
        /*0104*/ 	.byte	0x04, 0x55
        /*0106*/ 	.short	(.L_39 - .L_38)


	//   ....[0]....
.L_38:
        /*0108*/ 	.word	0x00000001
        /*010c*/ 	.byte	0x70, 0x00, 0x00, 0x00, 0x01, 0x00, 0x00, 0x00, 0xc0, 0x05, 0x00, 0x00, 0x01, 0x00, 0x00, 0x00
        /* <DEDUP_REMOVED lines=810> */
        /*33bc*/ 	.byte	0xe0, 0xeb, 0x00, 0x00, 0x01, 0x00, 0x00, 0x00, 0x40, 0xec, 0x00, 0x00


	//----- nvinfo : EIATTR_MERCURY_ISA_VERSION
	.align		4
.L_39:
        /*33c8*/ 	.byte	0x03, 0x5f
        /*33ca*/ 	.short	0x0000


	//----- nvinfo : EIATTR_EXIT_INSTR_OFFSETS
	.align		4
        /*33cc*/ 	.byte	0x04, 0x1c
        /*33ce*/ 	.short	(.L_41 - .L_40)


	//   ....[0]....
.L_40:
        /*33d0*/ 	.word	0x0000ef10


	//   ....[1]....
        /*33d4*/ 	.word	0x0000ef30


	//----- nvinfo : EIATTR_REQNTID
	.align		4
.L_41:
        /*33d8*/ 	.byte	0x04, 0x10
        /*33da*/ 	.short	(.L_43 - .L_42)
.L_42:
        /*33dc*/ 	.word	0x00000200
        /*33e0*/ 	.word	0x00000001
        /*33e4*/ 	.word	0x00000001
.L_43:


//--------------------- .nv.callgraph             --------------------------
	.section	.nv.callgraph,"",@"SHT_CUDA_CALLGRAPH"
	.align	4
	.sectionentsize	8
	.align		4
        /*0000*/ 	.word	0x00000000
	.align		4
        /*0004*/ 	.word	0xffffffff
	.align		4
        /*0008*/ 	.word	0x00000000
	.align		4
        /*000c*/ 	.word	0xfffffffe
	.align		4
        /*0010*/ 	.word	0x00000000
	.align		4
        /*0014*/ 	.word	0xfffffffd
	.align		4
        /*0018*/ 	.word	0x00000000
	.align		4
        /*001c*/ 	.word	0xfffffffc


//--------------------- .nv.rel.action            --------------------------
	.section	.nv.rel.action,"",@"SHT_CUDA_RELOCINFO"
	.align	8
	.sectionentsize	8
        /*0000*/ 	.byte	0x73, 0x00, 0x00, 0x00, 0x00, 0x00, 0x00, 0x00, 0x00, 0x00, 0x00, 0x11, 0x25, 0x00, 0x05, 0x36


//--------------------- .nv.constant0.matmul_kernel --------------------------
	.section	.nv.constant0.matmul_kernel,"a",@progbits
	.sectionflags	@""
	.align	4
.nv.constant0.matmul_kernel:
	.zero		432


//--------------------- .text.matmul_kernel       --------------------------
	.section	.text.matmul_kernel,"ax",@progbits
	.sectioninfo	@"SHI_REGISTERS=32"
	.align	128
        .global         matmul_kernel
        .type           matmul_kernel,@function
        .size           matmul_kernel,(.L_x_3 - matmul_kernel)
        .other          matmul_kernel,@"STO_CUDA_ENTRY STV_DEFAULT"
matmul_kernel:
.text.matmul_kernel:
[----:B------:R-:W-:Y:S02]  /*0000*/  IMAD.MOV.U32 R1, RZ, RZ, c[0x0][0x28] ;  /* 0x00000a00ff017624 */ /* 0x000fe400078e00ff */
[----:B------:R-:W-:Y:S01]  /*0010*/  IMAD.MOV.U32 R0, RZ, RZ, c[0x0][0x17c] ;  /* 0x00005f00ff007624 */ /* 0x000fe200078e00ff */
[----:B------:R-:W1:Y:S01]  /*0020*/  S2R R4, SR_CTAID.X ;  /* 0x0000000000047919 */ /* 0x000e620000002500 */
[----:B------:R-:W-:Y:S02]  /*0030*/  IABS R27, c[0x0][0x17c] ;  /* 0x00005f00001b7a13 */ /* 0x000fe40000000000 */
[----:B------:R-:W-:Y:S01]  /*0040*/  IADD3 R1, R1, -0x750, RZ ;  /* 0xfffff8b001017810 */ /* 0x000fe20007ffe0ff */
[----:B------:R-:W2:Y:S01]  /*0050*/  S2R R13, SR_TID.X ;  /* 0x00000000000d7919 */ /* 0x000ea20000002100 */
[----:B------:R-:W-:-:S03]  /*0060*/  IADD3 R0, R0, 0x1ff, RZ ;  /* 0x000001ff00007810 */ /* 0x000fc60007ffe0ff */
[----:B------:R3:W-:Y:S01]  /*0070*/  STL [R1+0x3e0], R28 ;  /* 0x0003e01c01007387 */ /* 0x0007e20000100800 */
[----:B------:R-:W-:-:S04]  /*0080*/  SHF.R.S32.HI R3, RZ, 0x1f, R0 ;  /* 0x0000001fff037819 */ /* 0x000fc80000011400 */
[----:B------:R-:W-:-:S04]  /*0090*/  LEA.HI R3, R3, R0, RZ, 0x9 ;  /* 0x0000000003037211 */ /* 0x000fc800078f48ff */
[----:B------:R-:W-:-:S05]  /*00a0*/  SHF.R.S32.HI R3, RZ, 0x9, R3 ;  /* 0x00000009ff037819 */ /* 0x000fca0000011403 */
[----:B------:R-:W-:Y:S01]  /*00b0*/  IMAD.SHL.U32 R7, R3, 0x8, RZ ;  /* 0x0000000803077824 */ /* 0x000fe200078e00ff */
[----:B-1----:R-:W-:-:S04]  /*00c0*/  IABS R8, R4 ;  /* 0x0000000400087213 */ /* 0x002fc80000000000 */
[-C--:B------:R-:W-:Y:S01]  /*00d0*/  IABS R5, R7.reuse ;  /* 0x0000000700057213 */ /* 0x080fe20000000000 */
[----:B--2---:R-:W-:Y:S01]  /*00e0*/  IMAD.SHL.U32 R12, R13, 0x4, RZ ;  /* 0x000000040d0c7824 */ /* 0x004fe200078e00ff */
[----:B------:R-:W-:Y:S02]  /*00f0*/  IABS R10, R7 ;  /* 0x00000007000a7213 */ /* 0x000fe40000000000 */
[----:B------:R-:W1:Y:S01]  /*0100*/  I2F.RP R0, R5 ;  /* 0x0000000500007306 */ /* 0x000e620000209400 */
[----:B------:R-:W-:-:S04]  /*0110*/  SHF.R.U32.HI R11, RZ, 0x5, R13 ;  /* 0x00000005ff0b7819 */ /* 0x000fc8000001160d */
[----:B------:R-:W-:-:S03]  /*0120*/  SGXT.U32 R11, R11, 0x4 ;  /* 0x000000040b0b781a */ /* 0x000fc60000000000 */
[----:B-1----:R-:W1:Y:S02]  /*0130*/  MUFU.RCP R0, R0 ;  /* 0x0000000000007308 */ /* 0x002e640000001000 */
[----:B-1----:R-:W-:Y:S01]  /*0140*/  IADD3 R2, R0, 0xffffffe, RZ ;  /* 0x0ffffffe00027810 */ /* 0x002fe20007ffe0ff */
[----:B------:R-:W-:-:S05]  /*0150*/  IMAD.MOV R0, RZ, RZ, -R10 ;  /* 0x000000ffff007224 */ /* 0x000fca00078e0a0a */
[----:B------:R1:W2:Y:S02]  /*0160*/  F2I.FTZ.U32.TRUNC.NTZ R3, R2 ;  /* 0x0000000200037305 */ /* 0x0002a4000021f000 */
[----:B-1----:R-:W-:Y:S02]  /*0170*/  IMAD.MOV.U32 R2, RZ, RZ, RZ ;  /* 0x000000ffff027224 */ /* 0x002fe400078e00ff */
[----:B--2---:R-:W-:-:S04]  /*0180*/  IMAD.MOV R6, RZ, RZ, -R3 ;  /* 0x000000ffff067224 */ /* 0x004fc800078e0a03 */
[----:B------:R-:W-:Y:S02]  /*0190*/  IMAD R9, R6, R5, RZ ;  /* 0x0000000506097224 */ /* 0x000fe400078e02ff */
[----:B------:R-:W-:Y:S02]  /*01a0*/  IMAD.MOV.U32 R6, RZ, RZ, R8 ;  /* 0x000000ffff067224 */ /* 0x000fe400078e0008 */
[----:B------:R-:W-:-:S06]  /*01b0*/  IMAD.HI.U32 R3, R3, R9, R2 ;  /* 0x0000000903037227 */ /* 0x000fcc00078e0002 */
[----:B------:R-:W-:-:S04]  /*01c0*/  IMAD.HI.U32 R3, R3, R6, RZ ;  /* 0x0000000603037227 */ /* 0x000fc800078e00ff */
[----:B------:R-:W-:-:S05]  /*01d0*/  IMAD R0, R3, R0, R6 ;  /* 0x0000000003007224 */ /* 0x000fca00078e0206 */
[----:B------:R-:W-:-:S13]  /*01e0*/  ISETP.GT.U32.AND P1, PT, R5, R0, PT ;  /* 0x000000000500720c */ /* 0x000fda0003f24070 */
[----:B------:R-:W-:Y:S01]  /*01f0*/  @!P1 IMAD.IADD R0, R0, 0x1, -R5 ;  /* 0x0000000100009824 */ /* 0x000fe200078e0a05 */
[----:B------:R-:W-:Y:S02]  /*0200*/  @!P1 IADD3 R3, R3, 0x1, RZ ;  /* 0x0000000103039810 */ /* 0x000fe40007ffe0ff */
[----:B------:R-:W-:Y:S02]  /*0210*/  ISETP.NE.AND P1, PT, R7, RZ, PT ;  /* 0x000000ff0700720c */ /* 0x000fe40003f25270 */
[----:B------:R-:W-:Y:S02]  /*0220*/  ISETP.GE.U32.AND P0, PT, R0, R5, PT ;  /* 0x000000050000720c */ /* 0x000fe40003f06070 */
[----:B------:R-:W-:-:S04]  /*0230*/  LOP3.LUT R0, R4, R7, RZ, 0x3c, !PT ;  /* 0x0000000704007212 */ /* 0x000fc800078e3cff */
[----:B------:R-:W-:Y:S01]  /*0240*/  ISETP.GE.AND P2, PT, R0, RZ, PT ;  /* 0x000000ff0000720c */ /* 0x000fe20003f46270 */
[----:B------:R-:W-:-:S05]  /*0250*/  IMAD.MOV.U32 R0, RZ, RZ, c[0x0][0x178] ;  /* 0x00005e00ff007624 */ /* 0x000fca00078e00ff */
[----:B------:R-:W-:Y:S02]  /*0260*/  IADD3 R0, R0, 0x3f, RZ ;  /* 0x0000003f00007810 */ /* 0x000fe40007ffe0ff */
[----:B------:R-:W-:-:S05]  /*0270*/  @P0 IADD3 R3, R3, 0x1, RZ ;  /* 0x0000000103030810 */ /* 0x000fca0007ffe0ff */
[----:B------:R-:W-:Y:S01]  /*0280*/  IMAD.MOV.U32 R6, RZ, RZ, R3 ;  /* 0x000000ffff067224 */ /* 0x000fe200078e0003 */
[----:B------:R-:W-:-:S03]  /*0290*/  SHF.R.S32.HI R3, RZ, 0x1f, R0 ;  /* 0x0000001fff037819 */ /* 0x000fc60000011400 */
[----:B------:R-:W-:Y:S01]  /*02a0*/  @!P2 IMAD.MOV R6, RZ, RZ, -R6 ;  /* 0x000000ffff06a224 */ /* 0x000fe200078e0a06 */
[----:B------:R-:W-:Y:S02]  /*02b0*/  @!P1 LOP3.LUT R6, RZ, R7, RZ, 0x33, !PT ;  /* 0x00000007ff069212 */ /* 0x000fe400078e33ff */
[----:B------:R-:W-:-:S03]  /*02c0*/  LEA.HI R3, R3, R0, RZ, 0x6 ;  /* 0x0000000003037211 */ /* 0x000fc600078f30ff */
[----:B------:R-:W-:Y:S02]  /*02d0*/  IMAD.SHL.U32 R0, R6, 0x8, RZ ;  /* 0x0000000806007824 */ /* 0x000fe400078e00ff */
[----:B------:R-:W-:-:S03]  /*02e0*/  IMAD.MOV R6, RZ, RZ, -R6 ;  /* 0x000000ffff067224 */ /* 0x000fc600078e0a06 */
[----:B------:R-:W-:Y:S01]  /*02f0*/  LEA.HI.SX32 R2, R3, -R0, 0x1a ;  /* 0x8000000003027211 */ /* 0x000fe200078fd2ff */
[----:B------:R-:W-:Y:S02]  /*0300*/  IMAD R7, R7, R6, R4 ;  /* 0x0000000607077224 */ /* 0x000fe400078e0204 */
[----:B------:R-:W-:Y:S01]  /*0310*/  IMAD.MOV.U32 R4, RZ, RZ, RZ ;  /* 0x000000ffff047224 */ /* 0x000fe200078e00ff */
[----:B------:R-:W-:Y:S02]  /*0320*/  IMNMX R2, R2, 0x8, PT ;  /* 0x0000000802027817 */ /* 0x000fe40003800200 */
[----:B------:R-:W-:Y:S02]  /*0330*/  IABS R6, R7 ;  /* 0x0000000700067213 */ /* 0x000fe40000000000 */
[----:B------:R-:W-:-:S04]  /*0340*/  IABS R3, R2 ;  /* 0x0000000200037213 */ /* 0x000fc80000000000 */
[----:B------:R-:W1:Y:S08]  /*0350*/  I2F.RP R8, R3 ;  /* 0x0000000300087306 */ /* 0x000e700000209400 */
[----:B-1----:R-:W1:Y:S02]  /*0360*/  MUFU.RCP R8, R8 ;  /* 0x0000000800087308 */ /* 0x002e640000001000 */
[----:B-1----:R-:W-:-:S02]  /*0370*/  IADD3 R5, R8, 0xffffffe, RZ ;  /* 0x0ffffffe08057810 */ /* 0x002fc40007ffe0ff */
[----:B------:R-:W-:-:S04]  /*0380*/  IABS R8, R2 ;  /* 0x0000000200087213 */ /* 0x000fc80000000000 */
[----:B------:R-:W1:Y:S02]  /*0390*/  F2I.FTZ.U32.TRUNC.NTZ R5, R5 ;  /* 0x0000000500057305 */ /* 0x000e64000021f000 */
[----:B-1----:R-:W-:-:S04]  /*03a0*/  IMAD.MOV R10, RZ, RZ, -R5 ;  /* 0x000000ffff0a7224 */ /* 0x002fc800078e0a05 */
[----:B------:R-:W-:Y:S01]  /*03b0*/  IMAD R9, R10, R3, RZ ;  /* 0x000000030a097224 */ /* 0x000fe200078e02ff */
[----:B------:R-:W-:-:S03]  /*03c0*/  IABS R10, c[0x0][0x178] ;  /* 0x00005e00000a7a13 */ /* 0x000fc60000000000 */
[----:B------:R-:W-:Y:S02]  /*03d0*/  IMAD.HI.U32 R4, R5, R9, R4 ;  /* 0x0000000905047227 */ /* 0x000fe400078e0004 */
[----:B------:R-:W1:Y:S02]  /*03e0*/  I2F.RP R9, R27 ;  /* 0x0000001b00097306 */ /* 0x000e640000209400 */
[----:B------:R-:W-:Y:S02]  /*03f0*/  IMAD.MOV.U32 R5, RZ, RZ, R6 ;  /* 0x000000ffff057224 */ /* 0x000fe400078e0006 */
[----:B------:R-:W-:Y:S02]  /*0400*/  IMAD.MOV R6, RZ, RZ, -R8 ;  /* 0x000000ffff067224 */ /* 0x000fe400078e0a08 */
[----:B------:R-:W-:-:S04]  /*0410*/  IMAD.HI.U32 R4, R4, R5, RZ ;  /* 0x0000000504047227 */ /* 0x000fc800078e00ff */
[----:B------:R-:W-:Y:S02]  /*0420*/  IMAD R6, R4, R6, R5 ;  /* 0x0000000604067224 */ /* 0x000fe400078e0205 */
[----:B---3--:R-:W-:-:S03]  /*0430*/  IMAD.MOV.U32 R28, RZ, RZ, R10 ;  /* 0x000000ffff1c7224 */ /* 0x008fc600078e000a */
[----:B------:R-:W-:Y:S01]  /*0440*/  ISETP.GT.U32.AND P1, PT, R3, R6, PT ;  /* 0x000000060300720c */ /* 0x000fe20003f24070 */
[----:B-1----:R-:W1:Y:S08]  /*0450*/  MUFU.RCP R9, R9 ;  /* 0x0000000900097308 */ /* 0x002e700000001000 */
[----:B------:R-:W2:Y:S04]  /*0460*/  I2F.RP R8, R28 ;  /* 0x0000001c00087306 */ /* 0x000ea80000209400 */
[----:B------:R-:W-:Y:S01]  /*0470*/  @!P1 IMAD.IADD R6, R6, 0x1, -R3 ;  /* 0x0000000106069824 */ /* 0x000fe200078e0a03 */
[----:B------:R-:W-:-:S02]  /*0480*/  @!P1 IADD3 R4, R4, 0x1, RZ ;  /* 0x0000000104049810 */ /* 0x000fc40007ffe0ff */
[----:B------:R-:W-:Y:S02]  /*0490*/  ISETP.NE.AND P1, PT, R2, RZ, PT ;  /* 0x000000ff0200720c */ /* 0x000fe40003f25270 */
[----:B------:R-:W-:Y:S02]  /*04a0*/  ISETP.GE.U32.AND P0, PT, R6, R3, PT ;  /* 0x000000030600720c */ /* 0x000fe40003f06070 */
[----:B-1----:R-:W-:Y:S02]  /*04b0*/  IADD3 R5, R9, 0xffffffe, RZ ;  /* 0x0ffffffe09057810 */ /* 0x002fe40007ffe0ff */
[----:B------:R-:W-:Y:S02]  /*04c0*/  LOP3.LUT R3, R7, R2, RZ, 0x3c, !PT ;  /* 0x0000000207037212 */ /* 0x000fe400078e3cff */
[----:B------:R-:W-:Y:S01]  /*04d0*/  SHF.R.U32.HI R9, RZ, 0x1, R13 ;  /* 0x00000001ff097819 */ /* 0x000fe2000001160d */
[----:B--2---:R-:W1:Y:S01]  /*04e0*/  MUFU.RCP R8, R8 ;  /* 0x0000000800087308 */ /* 0x004e620000001000 */
[----:B------:R-:W-:-:S05]  /*04f0*/  ISETP.GE.AND P2, PT, R3, RZ, PT ;  /* 0x000000ff0300720c */ /* 0x000fca0003f46270 */
[----:B------:R-:W-:Y:S02]  /*0500*/  @P0 IADD3 R4, R4, 0x1, RZ ;  /* 0x0000000104040810 */ /* 0x000fe40007ffe0ff */
[----:B------:R-:W2:Y:S03]  /*0510*/  F2I.FTZ.U32.TRUNC.NTZ R5, R5 ;  /* 0x0000000500057305 */ /* 0x000ea6000021f000 */
[----:B------:R-:W-:Y:S01]  /*0520*/  IMAD.MOV.U32 R6, RZ, RZ, R4 ;  /* 0x000000ffff067224 */ /* 0x000fe200078e0004 */
[----:B------:R-:W-:-:S03]  /*0530*/  LOP3.LUT R4, R12, 0x7fc, RZ, 0xc0, !PT ;  /* 0x000007fc0c047812 */ /* 0x000fc600078ec0ff */
[----:B------:R-:W-:Y:S01]  /*0540*/  @!P2 IMAD.MOV R6, RZ, RZ, -R6 ;  /* 0x000000ffff06a224 */ /* 0x000fe200078e0a06 */
[----:B------:R-:W-:Y:S02]  /*0550*/  @!P1 LOP3.LUT R6, RZ, R2, RZ, 0x33, !PT ;  /* 0x00000002ff069212 */ /* 0x000fe400078e33ff */
[----:B-1----:R-:W-:Y:S02]  /*0560*/  IADD3 R3, R8, 0xffffffe, RZ ;  /* 0x0ffffffe08037810 */ /* 0x002fe40007ffe0ff */
[----:B------:R-:W-:Y:S01]  /*0570*/  LOP3.LUT R12, R4, 0x60, R9, 0x78, !PT ;  /* 0x00000060040c7812 */ /* 0x000fe200078e7809 */
[----:B------:R-:W-:Y:S02]  /*0580*/  IMAD.SHL.U32 R10, R6, 0x200, RZ ;  /* 0x00000200060a7824 */ /* 0x000fe400078e00ff */
[----:B--2---:R-:W-:Y:S01]  /*0590*/  IMAD.MOV R8, RZ, RZ, -R5 ;  /* 0x000000ffff087224 */ /* 0x004fe200078e0a05 */
[----:B------:R-:W1:Y:S02]  /*05a0*/  F2I.FTZ.U32.TRUNC.NTZ R3, R3 ;  /* 0x0000000300037305 */ /* 0x000e64000021f000 */
[----:B------:R-:W-:Y:S01]  /*05b0*/  LOP3.LUT R11, R10, R11, RZ, 0xfc, !PT ;  /* 0x0000000b0a0b7212 */ /* 0x000fe200078efcff */
[----:B------:R2:W-:Y:S01]  /*05c0*/  STL [R1+0x2ac], R12 ;  /* 0x0002ac0c01007387 */ /* 0x0005e20000100800 */
[----:B------:R-:W-:Y:S01]  /*05d0*/  IMAD R13, R8, R27, RZ ;  /* 0x0000001b080d7224 */ /* 0x000fe200078e02ff */
[----:B------:R-:W-:Y:S01]  /*05e0*/  LOP3.LUT R8, R4, 0x70, R9, 0x78, !PT ;  /* 0x0000007004087812 */ /* 0x000fe200078e7809 */
[----:B------:R-:W-:Y:S01]  /*05f0*/  IMAD.MOV.U32 R4, RZ, RZ, RZ ;  /* 0x000000ffff047224 */ /* 0x000fe200078e00ff */
[----:B------:R-:W-:Y:S01]  /*0600*/  IABS R26, R11 ;  /* 0x0000000b001a7213 */ /* 0x000fe20000000000 */
[----:B------:R-:W-:Y:S01]  /*0610*/  STL [R1+0x2a8], R10 ;  /* 0x0002a80a01007387 */ /* 0x000fe20000100800 */
[----:B------:R-:W-:Y:S01]  /*0620*/  ISETP.GE.AND P3, PT, R11, RZ, PT ;  /* 0x000000ff0b00720c */ /* 0x000fe20003f66270 */
[----:B------:R-:W-:Y:S01]  /*0630*/  IMAD.HI.U32 R9, R5, R13, R4 ;  /* 0x0000000d05097227 */ /* 0x000fe200078e0004 */
[C---:B------:R-:W-:Y:S01]  /*0640*/  LOP3.LUT R17, R11.reuse, 0xe0, RZ, 0xfc, !PT ;  /* 0x000000e00b117812 */ /* 0x040fe200078efcff */
[----:B------:R3:W-:Y:S01]  /*0650*/  STL [R1+0x19c], R8 ;  /* 0x00019c0801007387 */ /* 0x0007e20000100800 */
[C---:B--2---:R-:W-:Y:S01]  /*0660*/  LOP3.LUT R12, R11.reuse, 0x10, RZ, 0xfc, !PT ;  /* 0x000000100b0c7812 */ /* 0x044fe200078efcff */
[----:B------:R-:W-:Y:S01]  /*0670*/  IMAD.MOV R5, RZ, RZ, -R6 ;  /* 0x000000ffff057224 */ /* 0x000fe200078e0a06 */
[----:B------:R-:W-:Y:S01]  /*0680*/  LOP3.LUT R29, R11, 0x170, RZ, 0xfc, !PT ;  /* 0x000001700b1d7812 */ /* 0x000fe200078efcff */
[----:B------:R2:W-:Y:S01]  /*0690*/  STL [R1+0x3f4], R28 ;  /* 0x0003f41c01007387 */ /* 0x0005e20000100800 */
[----:B------:R-:W-:Y:S01]  /*06a0*/  IABS R6, R12 ;  /* 0x0000000c00067213 */ /* 0x000fe20000000000 */
[----:B------:R-:W-:Y:S01]  /*06b0*/  IMAD R7, R2, R5, R7 ;  /* 0x0000000502077224 */ /* 0x000fe200078e0207 */
[----:B------:R-:W-:Y:S01]  /*06c0*/  ISETP.GE.AND P5, PT, R12, RZ, PT ;  /* 0x000000ff0c00720c */ /* 0x000fe20003fa6270 */
[----:B------:R-:W-:Y:S01]  /*06d0*/  IMAD.HI.U32 R5, R9, R26, RZ ;  /* 0x0000001a09057227 */ /* 0x000fe200078e00ff */
[----:B---3--:R-:W-:-:S03]  /*06e0*/  LOP3.LUT R8, R11, 0x1f0, RZ, 0xfc, !PT ;  /* 0x000001f00b087812 */ /* 0x008fc600078efcff */
[----:B-1----:R-:W-:Y:S02]  /*06f0*/  IMAD.MOV R13, RZ, RZ, -R3 ;  /* 0x000000ffff0d7224 */ /* 0x002fe400078e0a03 */
[----:B------:R-:W-:Y:S01]  /*0700*/  IMAD.MOV R14, RZ, RZ, -R5 ;  /* 0x000000ffff0e7224 */ /* 0x000fe200078e0a05 */
[----:B------:R-:W-:Y:S01]  /*0710*/  IABS R4, R8 ;  /* 0x0000000800047213 */ /* 0x000fe20000000000 */
[----:B------:R-:W-:-:S04]  /*0720*/  IMAD.HI.U32 R5, R9, R6, RZ ;  /* 0x0000000609057227 */ /* 0x000fc800078e00ff */
[----:B------:R-:W-:Y:S02]  /*0730*/  IMAD R13, R13, R28, RZ ;  /* 0x0000001c0d0d7224 */ /* 0x000fe400078e02ff */
[----:B------:R-:W-:Y:S02]  /*0740*/  IMAD.MOV.U32 R2, RZ, RZ, RZ ;  /* 0x000000ffff027224 */ /* 0x000fe400078e00ff */
[----:B------:R-:W-:Y:S02]  /*0750*/  IMAD.MOV R5, RZ, RZ, -R5 ;  /* 0x000000ffff057224 */ /* 0x000fe400078e0a05 */
[----:B------:R-:W-:Y:S02]  /*0760*/  IMAD R26, R27, R14, R26 ;  /* 0x0000000e1b1a7224 */ /* 0x000fe400078e021a */
[----:B------:R-:W-:-:S03]  /*0770*/  IMAD.HI.U32 R10, R9, R4, RZ ;  /* 0x00000004090a7227 */ /* 0x000fc600078e00ff */
[----:B------:R-:W-:Y:S01]  /*0780*/  ISETP.GT.U32.AND P0, PT, R27, R26, PT ;  /* 0x0000001a1b00720c */ /* 0x000fe20003f04070 */
[----:B------:R-:W-:Y:S01]  /*0790*/  IMAD.HI.U32 R2, R3, R13, R2 ;  /* 0x0000000d03027227 */ /* 0x000fe200078e0002 */
[----:B------:R-:W-:-:S03]  /*07a0*/  LOP3.LUT R13, R11, 0x30, RZ, 0xfc, !PT ;  /* 0x000000300b0d7812 */ /* 0x000fc600078efcff */
[C---:B------:R-:W-:Y:S01]  /*07b0*/  IMAD R3, R27.reuse, R5, R6 ;  /* 0x000000051b037224 */ /* 0x040fe200078e0206 */
[----:B------:R1:W-:Y:S01]  /*07c0*/  STL [R1+0x40], R2 ;  /* 0x0000400201007387 */ /* 0x0003e20000100800 */
[----:B------:R-:W-:Y:S01]  /*07d0*/  IMAD.MOV R10, RZ, RZ, -R10 ;  /* 0x000000ffff0a7224 */ /* 0x000fe200078e0a0a */
[----:B------:R-:W-:Y:S01]  /*07e0*/  IABS R12, R13 ;  /* 0x0000000d000c7213 */ /* 0x000fe20000000000 */
[----:B--2---:R-:W-:Y:S01]  /*07f0*/  IMAD.IADD R28, R0, 0x1, R7 ;  /* 0x00000001001c7824 */ /* 0x004fe200078e0207 */
[C---:B------:R-:W-:Y:S01]  /*0800*/  ISETP.GT.U32.AND P6, PT, R27.reuse, R3, PT ;  /* 0x000000031b00720c */ /* 0x040fe20003fc4070 */
[----:B------:R-:W-:Y:S01]  /*0810*/  IMAD R0, R27, R10, R4 ;  /* 0x0000000a1b007224 */ /* 0x000fe200078e0204 */
[----:B------:R-:W-:Y:S01]  /*0820*/  LOP3.LUT R10, R11, 0x40, RZ, 0xfc, !PT ;  /* 0x000000400b0a7812 */ /* 0x000fe200078efcff */
[----:B------:R-:W-:Y:S01]  /*0830*/  @!P0 IMAD.IADD R26, R26, 0x1, -R27 ;  /* 0x000000011a1a8824 */ /* 0x000fe200078e0a1b */
[----:B------:R-:W-:Y:S01]  /*0840*/  ISETP.GE.AND P0, PT, R8, RZ, PT ;  /* 0x000000ff0800720c */ /* 0x000fe20003f06270 */
[----:B------:R-:W-:Y:S01]  /*0850*/  IMAD.HI.U32 R4, R9, R12, RZ ;  /* 0x0000000c09047227 */ /* 0x000fe200078e00ff */
[----:B------:R-:W-:-:S02]  /*0860*/  ISETP.GT.U32.AND P2, PT, R27, R0, PT ;  /* 0x000000001b00720c */ /* 0x000fc40003f44070 */
[----:B-1----:R-:W-:Y:S01]  /*0870*/  LOP3.LUT R2, R11, 0x20, RZ, 0xfc, !PT ;  /* 0x000000200b027812 */ /* 0x002fe200078efcff */
[----:B------:R-:W-:Y:S01]  /*0880*/  IMAD.MOV R7, RZ, RZ, -R4 ;  /* 0x000000ffff077224 */ /* 0x000fe200078e0a04 */
[----:B------:R-:W-:Y:S02]  /*0890*/  IABS R14, R10 ;  /* 0x0000000a000e7213 */ /* 0x000fe40000000000 */
[----:B------:R-:W-:Y:S01]  /*08a0*/  IABS R6, R2 ;  /* 0x0000000200067213 */ /* 0x000fe20000000000 */
[----:B------:R-:W-:Y:S01]  /*08b0*/  @!P6 IMAD.IADD R3, R3, 0x1, -R27 ;  /* 0x000000010303e824 */ /* 0x000fe200078e0a1b */
[----:B------:R-:W-:Y:S01]  /*08c0*/  ISETP.GE.AND P4, PT, R2, RZ, PT ;  /* 0x000000ff0200720c */ /* 0x000fe20003f86270 */
[----:B------:R-:W-:Y:S01]  /*08d0*/  IMAD.HI.U32 R5, R9, R14, RZ ;  /* 0x0000000e09057227 */ /* 0x000fe200078e00ff */
[C---:B------:R-:W-:Y:S02]  /*08e0*/  ISETP.GT.U32.AND P1, PT, R27.reuse, R26, PT ;  /* 0x0000001a1b00720c */ /* 0x040fe40003f24070 */
[----:B------:R-:W-:Y:S01]  /*08f0*/  ISETP.GT.U32.AND P6, PT, R27, R3, PT ;  /* 0x000000031b00720c */ /* 0x000fe20003fc4070 */
[----:B------:R-:W-:-:S04]  /*0900*/  IMAD.HI.U32 R2, R9, R6, RZ ;  /* 0x0000000609027227 */ /* 0x000fc800078e00ff */
[----:B------:R-:W-:Y:S02]  /*0910*/  @!P2 IMAD.IADD R0, R0, 0x1, -R27 ;  /* 0x000000010000a824 */ /* 0x000fe400078e0a1b */
[----:B------:R-:W-:Y:S02]  /*0920*/  IMAD.MOV R2, RZ, RZ, -R2 ;  /* 0x000000ffff027224 */ /* 0x000fe400078e0a02 */
[----:B------:R-:W-:Y:S01]  /*0930*/  IMAD.MOV R5, RZ, RZ, -R5 ;  /* 0x000000ffff057224 */ /* 0x000fe200078e0a05 */
[C---:B------:R-:W-:Y:S01]  /*0940*/  ISETP.GT.U32.AND P2, PT, R27.reuse, R0, PT ;  /* 0x000000001b00720c */ /* 0x040fe20003f44070 */
[C---:B------:R-:W-:Y:S02]  /*0950*/  IMAD R4, R27.reuse, R2, R6 ;  /* 0x000000021b047224 */ /* 0x040fe400078e0206 */
[C---:B------:R-:W-:Y:S02]  /*0960*/  IMAD R8, R27.reuse, R5, R14 ;  /* 0x000000051b087224 */ /* 0x040fe400078e020e */
[--C-:B------:R-:W-:Y:S01]  /*0970*/  @!P1 IMAD.IADD R26, R26, 0x1, -R27.reuse ;  /* 0x000000011a1a9824 */ /* 0x100fe200078e0a1b */
[----:B------:R-:W-:Y:S01]  /*0980*/  ISETP.GT.U32.AND P1, PT, R27, R4, PT ;  /* 0x000000041b00720c */ /* 0x000fe20003f24070 */
[----:B------:R-:W-:Y:S01]  /*0990*/  @!P6 IMAD.IADD R3, R3, 0x1, -R27 ;  /* 0x000000010303e824 */ /* 0x000fe200078e0a1b */
[C---:B------:R-:W-:Y:S01]  /*09a0*/  ISETP.GT.U32.AND P6, PT, R27.reuse, R8, PT ;  /* 0x000000081b00720c */ /* 0x040fe20003fc4070 */
[----:B------:R-:W-:Y:S01]  /*09b0*/  IMAD R6, R27, R7, R12 ;  /* 0x000000071b067224 */ /* 0x000fe200078e020c */
[C---:B------:R-:W-:Y:S01]  /*09c0*/  LOP3.LUT R12, R11.reuse, 0x50, RZ, 0xfc, !PT ;  /* 0x000000500b0c7812 */ /* 0x040fe200078efcff */
[----:B------:R-:W-:Y:S01]  /*09d0*/  @!P5 IMAD.MOV R3, RZ, RZ, -R3 ;  /* 0x000000ffff03d224 */ /* 0x000fe200078e0a03 */
[----:B------:R-:W-:Y:S01]  /*09e0*/  LOP3.LUT R7, R11, 0x60, RZ, 0xfc, !PT ;  /* 0x000000600b077812 */ /* 0x000fe200078efcff */
[--C-:B------:R-:W-:Y:S01]  /*09f0*/  @!P2 IMAD.IADD R0, R0, 0x1, -R27.reuse ;  /* 0x000000010000a824 */ /* 0x100fe200078e0a1b */
[----:B------:R-:W-:Y:S01]  /*0a00*/  ISETP.GT.U32.AND P2, PT, R27, R6, PT ;  /* 0x000000061b00720c */ /* 0x000fe20003f44070 */
[----:B------:R-:W-:Y:S01]  /*0a10*/  @!P3 IMAD.MOV R26, RZ, RZ, -R26 ;  /* 0x000000ffff1ab224 */ /* 0x000fe200078e0a1a */
[----:B------:R-:W-:Y:S01]  /*0a20*/  IABS R2, R12 ;  /* 0x0000000c00027213 */ /* 0x000fe20000000000 */
[----:B------:R-:W-:Y:S01]  /*0a30*/  IMAD.MOV.U32 R15, RZ, RZ, R0 ;  /* 0x000000ffff0f7224 */ /* 0x000fe200078e0000 */
[----:B------:R-:W-:Y:S01]  /*0a40*/  IABS R24, R7 ;  /* 0x0000000700187213 */ /* 0x000fe20000000000 */
[--C-:B------:R-:W-:Y:S01]  /*0a50*/  @!P1 IMAD.IADD R4, R4, 0x1, -R27.reuse ;  /* 0x0000000104049824 */ /* 0x100fe200078e0a1b */
[----:B------:R-:W-:Y:S01]  /*0a60*/  LOP3.LUT R0, R11, 0x70, RZ, 0xfc, !PT ;  /* 0x000000700b007812 */ /* 0x000fe200078efcff */
[----:B------:R-:W-:Y:S01]  /*0a70*/  @!P6 IMAD.IADD R8, R8, 0x1, -R27 ;  /* 0x000000010808e824 */ /* 0x000fe200078e0a1b */
[----:B------:R-:W-:Y:S01]  /*0a80*/  ISETP.GE.AND P5, PT, R12, RZ, PT ;  /* 0x000000ff0c00720c */ /* 0x000fe20003fa6270 */
[----:B------:R-:W-:Y:S01]  /*0a90*/  IMAD.HI.U32 R5, R9, R2, RZ ;  /* 0x0000000209057227 */ /* 0x000fe200078e00ff */
[----:B------:R-:W-:Y:S01]  /*0aa0*/  IABS R12, R0 ;  /* 0x00000000000c7213 */ /* 0x000fe20000000000 */
[----:B------:R1:W-:Y:S01]  /*0ab0*/  STL [R1+0x3dc], R26 ;  /* 0x0003dc1a01007387 */ /* 0x0003e20000100800 */
[C---:B------:R-:W-:Y:S01]  /*0ac0*/  ISETP.GT.U32.AND P6, PT, R27.reuse, R8, PT ;  /* 0x000000081b00720c */ /* 0x040fe20003fc4070 */
[----:B------:R-:W-:Y:S01]  /*0ad0*/  @!P0 IMAD.MOV R15, RZ, RZ, -R15 ;  /* 0x000000ffff0f8224 */ /* 0x000fe200078e0a0f */
[----:B------:R-:W-:Y:S01]  /*0ae0*/  ISETP.GT.U32.AND P0, PT, R27, R4, PT ;  /* 0x000000041b00720c */ /* 0x000fe20003f04070 */
[----:B------:R-:W-:Y:S01]  /*0af0*/  IMAD.MOV R23, RZ, RZ, -R5 ;  /* 0x000000ffff177224 */ /* 0x000fe200078e0a05 */
[----:B------:R-:W-:Y:S01]  /*0b00*/  ISETP.GE.AND P1, PT, R10, RZ, PT ;  /* 0x000000ff0a00720c */ /* 0x000fe20003f26270 */
[----:B------:R-:W-:Y:S01]  /*0b10*/  IMAD.HI.U32 R5, R9, R24, RZ ;  /* 0x0000001809057227 */ /* 0x000fe200078e00ff */
[----:B------:R-:W-:Y:S01]  /*0b20*/  LOP3.LUT R10, R11, 0x90, RZ, 0xfc, !PT ;  /* 0x000000900b0a7812 */ /* 0x000fe200078efcff */
[----:B------:R2:W-:Y:S01]  /*0b30*/  STL [R1+0x2c], R15 ;  /* 0x00002c0f01007387 */ /* 0x0005e20000100800 */
[----:B------:R-:W-:Y:S01]  /*0b40*/  ISETP.GE.AND P3, PT, R13, RZ, PT ;  /* 0x000000ff0d00720c */ /* 0x000fe20003f66270 */
[----:B------:R-:W-:Y:S01]  /*0b50*/  @!P2 IMAD.IADD R6, R6, 0x1, -R27 ;  /* 0x000000010606a824 */ /* 0x000fe200078e0a1b */
[----:B------:R-:W-:Y:S01]  /*0b60*/  IABS R18, R10 ;  /* 0x0000000a00127213 */ /* 0x000fe20000000000 */
[----:B------:R-:W-:Y:S01]  /*0b70*/  IMAD.MOV R5, RZ, RZ, -R5 ;  /* 0x000000ffff057224 */ /* 0x000fe200078e0a05 */
[----:B------:R-:W-:Y:S01]  /*0b80*/  STL [R1+0x3e4], R3 ;  /* 0x0003e40301007387 */ /* 0x000fe20000100800 */
[C---:B------:R-:W-:Y:S01]  /*0b90*/  IMAD R23, R27.reuse, R23, R2 ;  /* 0x000000171b177224 */ /* 0x040fe200078e0202 */
[C---:B------:R-:W-:Y:S01]  /*0ba0*/  ISETP.GT.U32.AND P2, PT, R27.reuse, R6, PT ;  /* 0x000000061b00720c */ /* 0x040fe20003f44070 */
[----:B------:R-:W-:Y:S01]  /*0bb0*/  IMAD R24, R27, R5, R24 ;  /* 0x000000051b187224 */ /* 0x000fe200078e0218 */
[----:B------:R-:W-:Y:S01]  /*0bc0*/  LOP3.LUT R2, R11, 0xa0, RZ, 0xfc, !PT ;  /* 0x000000a00b027812 */ /* 0x000fe200078efcff */
[--C-:B------:R-:W-:Y:S01]  /*0bd0*/  @!P0 IMAD.IADD R4, R4, 0x1, -R27.reuse ;  /* 0x0000000104048824 */ /* 0x100fe200078e0a1b */
[C---:B------:R-:W-:Y:S01]  /*0be0*/  ISETP.GT.U32.AND P0, PT, R27.reuse, R23, PT ;  /* 0x000000171b00720c */ /* 0x040fe20003f04070 */
[----:B------:R-:W-:Y:S01]  /*0bf0*/  @!P6 IMAD.IADD R8, R8, 0x1, -R27 ;  /* 0x000000010808e824 */ /* 0x000fe200078e0a1b */
[----:B------:R-:W-:Y:S01]  /*0c00*/  ISETP.GT.U32.AND P6, PT, R27, R24, PT ;  /* 0x000000181b00720c */ /* 0x000fe20003fc4070 */
[----:B------:R-:W-:Y:S01]  /*0c10*/  IMAD.HI.U32 R25, R9, R12, RZ ;  /* 0x0000000c09197227 */ /* 0x000fe200078e00ff */
[----:B-1----:R-:W-:-:S03]  /*0c20*/  LOP3.LUT R26, R11, 0x1e0, RZ, 0xfc, !PT ;  /* 0x000001e00b1a7812 */ /* 0x002fc600078efcff */
[----:B------:R-:W-:Y:S02]  /*0c30*/  IMAD.MOV R25, RZ, RZ, -R25 ;  /* 0x000000ffff197224 */ /* 0x000fe400078e0a19 */
[--C-:B------:R-:W-:Y:S01]  /*0c40*/  @!P2 IMAD.IADD R6, R6, 0x1, -R27.reuse ;  /* 0x000000010606a824 */ /* 0x100fe200078e0a1b */
[----:B------:R-:W-:Y:S01]  /*0c50*/  ISETP.GE.AND P2, PT, R7, RZ, PT ;  /* 0x000000ff0700720c */ /* 0x000fe20003f46270 */
[----:B------:R-:W-:Y:S01]  /*0c60*/  @!P4 IMAD.MOV R4, RZ, RZ, -R4 ;  /* 0x000000ffff04c224 */ /* 0x000fe200078e0a04 */
[----:B------:R-:W-:Y:S01]  /*0c70*/  LOP3.LUT R7, R11, 0x80, RZ, 0xfc, !PT ;  /* 0x000000800b077812 */ /* 0x000fe200078efcff */
[--C-:B------:R-:W-:Y:S01]  /*0c80*/  @!P0 IMAD.IADD R23, R23, 0x1, -R27.reuse ;  /* 0x0000000117178824 */ /* 0x100fe200078e0a1b */
[----:B------:R-:W-:Y:S01]  /*0c90*/  ISETP.GE.AND P0, PT, R0, RZ, PT ;  /* 0x000000ff0000720c */ /* 0x000fe20003f06270 */
[----:B------:R-:W-:Y:S01]  /*0ca0*/  @!P6 IMAD.IADD R24, R24, 0x1, -R27 ;  /* 0x000000011818e824 */ /* 0x000fe200078e0a1b */
[----:B------:R-:W-:Y:S01]  /*0cb0*/  IABS R14, R7 ;  /* 0x00000007000e7213 */ /* 0x000fe20000000000 */
[C---:B------:R-:W-:Y:S01]  /*0cc0*/  IMAD R25, R27.reuse, R25, R12 ;  /* 0x000000191b197224 */ /* 0x040fe200078e020c */
[----:B------:R-:W-:Y:S01]  /*0cd0*/  ISETP.GT.U32.AND P4, PT, R27, R23, PT ;  /* 0x000000171b00720c */ /* 0x000fe20003f84070 */
[----:B------:R-:W-:Y:S01]  /*0ce0*/  IMAD.HI.U32 R12, R9, R18, RZ ;  /* 0x00000012090c7227 */ /* 0x000fe200078e00ff */
[----:B------:R-:W-:Y:S01]  /*0cf0*/  ISETP.GT.U32.AND P6, PT, R27, R24, PT ;  /* 0x000000181b00720c */ /* 0x000fe20003fc4070 */
[----:B------:R-:W-:Y:S01]  /*0d00*/  STL [R1+0x3e8], R4 ;  /* 0x0003e80401007387 */ /* 0x000fe20000100800 */
[----:B------:R-:W-:Y:S01]  /*0d10*/  IABS R0, R2 ;  /* 0x0000000200007213 */ /* 0x000fe20000000000 */
[----:B------:R-:W-:-:S04]  /*0d20*/  IMAD.HI.U32 R5, R9, R14, RZ ;  /* 0x0000000e09057227 */ /* 0x000fc800078e00ff */
[----:B------:R-:W-:Y:S02]  /*0d30*/  IMAD.MOV R5, RZ, RZ, -R5 ;  /* 0x000000ffff057224 */ /* 0x000fe400078e0a05 */
[----:B------:R-:W-:Y:S02]  /*0d40*/  IMAD.MOV R12, RZ, RZ, -R12 ;  /* 0x000000ffff0c7224 */ /* 0x000fe400078e0a0c */
[----:B------:R-:W-:Y:S01]  /*0d50*/  @!P3 IMAD.MOV R6, RZ, RZ, -R6 ;  /* 0x000000ffff06b224 */ /* 0x000fe200078e0a06 */
[C---:B------:R-:W-:Y:S01]  /*0d60*/  ISETP.GT.U32.AND P3, PT, R27.reuse, R25, PT ;  /* 0x000000191b00720c */ /* 0x040fe20003f64070 */
[----:B------:R-:W-:Y:S01]  /*0d70*/  IMAD R5, R27, R5, R14 ;  /* 0x000000051b057224 */ /* 0x000fe200078e020e */
[----:B------:R-:W-:Y:S01]  /*0d80*/  LOP3.LUT R14, R11, 0xd0, RZ, 0xfc, !PT ;  /* 0x000000d00b0e7812 */ /* 0x000fe200078efcff */
[----:B------:R-:W-:Y:S01]  /*0d90*/  IMAD R18, R27, R12, R18 ;  /* 0x0000000c1b127224 */ /* 0x000fe200078e0212 */
[----:B------:R-:W-:Y:S01]  /*0da0*/  LOP3.LUT R12, R11, 0xb0, RZ, 0xfc, !PT ;  /* 0x000000b00b0c7812 */ /* 0x000fe200078efcff */
[--C-:B------:R-:W-:Y:S01]  /*0db0*/  @!P4 IMAD.IADD R23, R23, 0x1, -R27.reuse ;  /* 0x000000011717c824 */ /* 0x100fe200078e0a1b */
[C---:B------:R-:W-:Y:S01]  /*0dc0*/  ISETP.GT.U32.AND P4, PT, R27.reuse, R5, PT ;  /* 0x000000051b00720c */ /* 0x040fe20003f84070 */
[----:B------:R-:W-:Y:S01]  /*0dd0*/  @!P6 IMAD.IADD R24, R24, 0x1, -R27 ;  /* 0x000000011818e824 */ /* 0x000fe200078e0a1b */
[----:B------:R-:W-:Y:S01]  /*0de0*/  ISETP.GT.U32.AND P6, PT, R27, R18, PT ;  /* 0x000000121b00720c */ /* 0x000fe20003fc4070 */
[----:B------:R-:W-:Y:S01]  /*0df0*/  @!P1 IMAD.MOV R8, RZ, RZ, -R8 ;  /* 0x000000ffff089224 */ /* 0x000fe200078e0a08 */
[----:B------:R-:W-:Y:S01]  /*0e00*/  IABS R13, R12 ;  /* 0x0000000c000d7213 */ /* 0x000fe20000000000 */
[----:B------:R-:W-:Y:S01]  /*0e10*/  @!P5 IMAD.MOV R23, RZ, RZ, -R23 ;  /* 0x000000ffff17d224 */ /* 0x000fe200078e0a17 */
[----:B------:R-:W-:Y:S01]  /*0e20*/  ISETP.GE.AND P1, PT, R7, RZ, PT ;  /* 0x000000ff0700720c */ /* 0x000fe20003f26270 */
[--C-:B------:R-:W-:Y:S01]  /*0e30*/  @!P3 IMAD.IADD R25, R25, 0x1, -R27.reuse ;  /* 0x000000011919b824 */ /* 0x100fe200078e0a1b */
[----:B------:R-:W-:Y:S01]  /*0e40*/  ISETP.GE.AND P3, PT, R10, RZ, PT ;  /* 0x000000ff0a00720c */ /* 0x000fe20003f66270 */
[----:B------:R-:W-:Y:S01]  /*0e50*/  IMAD.HI.U32 R16, R9, R13, RZ ;  /* 0x0000000d09107227 */ /* 0x000fe200078e00ff */
[----:B------:R-:W-:Y:S01]  /*0e60*/  LOP3.LUT R10, R11, 0xc0, RZ, 0xfc, !PT ;  /* 0x000000c00b0a7812 */ /* 0x000fe200078efcff */
[----:B------:R-:W-:Y:S02]  /*0e70*/  STL [R1+0x3d8], R6 ;  /* 0x0003d80601007387 */ /* 0x000fe40000100800 */
[--C-:B------:R-:W-:Y:S01]  /*0e80*/  @!P4 IMAD.IADD R5, R5, 0x1, -R27.reuse ;  /* 0x000000010505c824 */ /* 0x100fe200078e0a1b */
[----:B------:R-:W-:Y:S01]  /*0e90*/  ISETP.GT.U32.AND P4, PT, R27, R25, PT ;  /* 0x000000191b00720c */ /* 0x000fe20003f84070 */
[----:B------:R-:W-:Y:S01]  /*0ea0*/  @!P6 IMAD.IADD R18, R18, 0x1, -R27 ;  /* 0x000000011212e824 */ /* 0x000fe200078e0a1b */
[----:B--2---:R-:W-:Y:S01]  /*0eb0*/  IABS R15, R10 ;  /* 0x0000000a000f7213 */ /* 0x004fe20000000000 */
[----:B------:R-:W-:Y:S01]  /*0ec0*/  IMAD.HI.U32 R7, R9, R0, RZ ;  /* 0x0000000009077227 */ /* 0x000fe200078e00ff */
[C---:B------:R-:W-:Y:S01]  /*0ed0*/  ISETP.GT.U32.AND P5, PT, R27.reuse, R5, PT ;  /* 0x000000051b00720c */ /* 0x040fe20003fa4070 */
[----:B------:R1:W-:Y:S01]  /*0ee0*/  STL [R1+0x3ec], R8 ;  /* 0x0003ec0801007387 */ /* 0x0003e20000100800 */
[----:B------:R-:W-:Y:S01]  /*0ef0*/  ISETP.GT.U32.AND P6, PT, R27, R18, PT ;  /* 0x000000121b00720c */ /* 0x000fe20003fc4070 */
[----:B------:R-:W-:-:S02]  /*0f00*/  IMAD.MOV R16, RZ, RZ, -R16 ;  /* 0x000000ffff107224 */ /* 0x000fc400078e0a10 */
[----:B------:R-:W-:Y:S01]  /*0f10*/  IMAD.MOV R7, RZ, RZ, -R7 ;  /* 0x000000ffff077224 */ /* 0x000fe200078e0a07 */
[----:B------:R2:W-:Y:S01]  /*0f20*/  STL [R1+0x3f0], R23 ;  /* 0x0003f01701007387 */ /* 0x0005e20000100800 */
[----:B------:R-:W-:Y:S02]  /*0f30*/  @!P2 IMAD.MOV R24, RZ, RZ, -R24 ;  /* 0x000000ffff18a224 */ /* 0x000fe400078e0a18 */
[----:B------:R-:W-:Y:S01]  /*0f40*/  @!P4 IMAD.IADD R25, R25, 0x1, -R27 ;  /* 0x000000011919c824 */ /* 0x000fe200078e0a1b */
[----:B------:R-:W-:Y:S01]  /*0f50*/  ISETP.GE.AND P4, PT, R2, RZ, PT ;  /* 0x000000ff0200720c */ /* 0x000fe20003f86270 */
[----:B------:R-:W-:Y:S01]  /*0f60*/  IMAD R2, R27, R16, R13 ;  /* 0x000000101b027224 */ /* 0x000fe200078e020d */
[----:B-1----:R-:W-:Y:S01]  /*0f70*/  LOP3.LUT R8, R11, 0x1b0, RZ, 0xfc, !PT ;  /* 0x000001b00b087812 */ /* 0x002fe200078efcff */
[----:B------:R-:W-:Y:S01]  /*0f80*/  IMAD R7, R27, R7, R0 ;  /* 0x000000071b077224 */ /* 0x000fe200078e0200 */
[----:B------:R-:W-:Y:S01]  /*0f90*/  IABS R0, R14 ;  /* 0x0000000e00007213 */ /* 0x000fe20000000000 */
[----:B------:R-:W-:Y:S01]  /*0fa0*/  IMAD.HI.U32 R13, R9, R15, RZ ;  /* 0x0000000f090d7227 */ /* 0x000fe200078e00ff */
[----:B--2---:R-:W-:Y:S01]  /*0fb0*/  LOP3.LUT R23, R11, 0x1a0, RZ, 0xfc, !PT ;  /* 0x000001a00b177812 */ /* 0x004fe200078efcff */
[----:B------:R-:W1:Y:S01]  /*0fc0*/  S2R R6, SR_TID.X ;  /* 0x0000000000067919 */ /* 0x000e620000002100 */
[C---:B------:R-:W-:Y:S01]  /*0fd0*/  ISETP.GT.U32.AND P2, PT, R27.reuse, R7, PT ;  /* 0x000000071b00720c */ /* 0x040fe20003f44070 */
[----:B------:R-:W-:Y:S01]  /*0fe0*/  @!P6 IMAD.IADD R18, R18, 0x1, -R27 ;  /* 0x000000011212e824 */ /* 0x000fe200078e0a1b */
[----:B------:R-:W-:Y:S01]  /*0ff0*/  ISETP.GT.U32.AND P6, PT, R27, R2, PT ;  /* 0x000000021b00720c */ /* 0x000fe20003fc4070 */
[----:B------:R-:W-:-:S02]  /*1000*/  IMAD.MOV R13, RZ, RZ, -R13 ;  /* 0x000000ffff0d7224 */ /* 0x000fc400078e0a0d */
[----:B------:R-:W-:-:S04]  /*1010*/  IMAD.HI.U32 R16, R9, R0, RZ ;  /* 0x0000000009107227 */ /* 0x000fc800078e00ff */
[----:B------:R-:W-:Y:S01]  /*1020*/  @!P5 IMAD.IADD R5, R5, 0x1, -R27 ;  /* 0x000000010505d824 */ /* 0x000fe200078e0a1b */
[----:B------:R-:W-:Y:S01]  /*1030*/  ISETP.GE.AND P5, PT, R12, RZ, PT ;  /* 0x000000ff0c00720c */ /* 0x000fe20003fa6270 */
[----:B------:R-:W-:Y:S01]  /*1040*/  IMAD R15, R27, R13, R15 ;  /* 0x0000000d1b0f7224 */ /* 0x000fe200078e020f */
[----:B------:R-:W-:Y:S01]  /*1050*/  LOP3.LUT R13, R11, 0x100, RZ, 0xfc, !PT ;  /* 0x000001000b0d7812 */ /* 0x000fe200078efcff */
[----:B------:R-:W-:Y:S02]  /*1060*/  IMAD.MOV R12, RZ, RZ, -R16 ;  /* 0x000000ffff0c7224 */ /* 0x000fe400078e0a10 */
[----:B------:R-:W-:Y:S01]  /*1070*/  @!P1 IMAD.MOV R5, RZ, RZ, -R5 ;  /* 0x000000ffff059224 */ /* 0x000fe200078e0a05 */
[C---:B------:R-:W-:Y:S01]  /*1080*/  ISETP.GT.U32.AND P1, PT, R27.reuse, R15, PT ;  /* 0x0000000f1b00720c */ /* 0x040fe20003f24070 */
[----:B------:R-:W-:Y:S01]  /*1090*/  IMAD R0, R27, R12, R0 ;  /* 0x0000000c1b007224 */ /* 0x000fe200078e0200 */
[----:B------:R-:W-:Y:S01]  /*10a0*/  IABS R12, R17 ;  /* 0x00000011000c7213 */ /* 0x000fe20000000000 */
[--C-:B------:R-:W-:Y:S01]  /*10b0*/  @!P6 IMAD.IADD R2, R2, 0x1, -R27.reuse ;  /* 0x000000010202e824 */ /* 0x100fe200078e0a1b */
[----:B------:R-:W-:Y:S01]  /*10c0*/  IABS R19, R13 ;  /* 0x0000000d00137213 */ /* 0x000fe20000000000 */
[----:B------:R-:W-:Y:S01]  /*10d0*/  @!P2 IMAD.IADD R7, R7, 0x1, -R27 ;  /* 0x000000010707a824 */ /* 0x000fe200078e0a1b */
[----:B------:R-:W-:Y:S01]  /*10e0*/  ISETP.GE.AND P2, PT, R10, RZ, PT ;  /* 0x000000ff0a00720c */ /* 0x000fe20003f46270 */
[----:B------:R-:W-:Y:S01]  /*10f0*/  IMAD.MOV.U32 R21, RZ, RZ, R18 ;  /* 0x000000ffff157224 */ /* 0x000fe200078e0012 */
[----:B------:R-:W-:Y:S01]  /*1100*/  ISETP.GT.U32.AND P6, PT, R27, R2, PT ;  /* 0x000000021b00720c */ /* 0x000fe20003fc4070 */
[----:B------:R-:W-:Y:S01]  /*1110*/  IMAD.HI.U32 R16, R9, R12, RZ ;  /* 0x0000000c09107227 */ /* 0x000fe200078e00ff */
[----:B------:R-:W-:-:S02]  /*1120*/  LOP3.LUT R10, R11, 0xf0, RZ, 0xfc, !PT ;  /* 0x000000f00b0a7812 */ /* 0x000fc400078efcff */
[----:B-1----:R-:W-:Y:S01]  /*1130*/  LOP3.LUT R6, R6, 0x3f, RZ, 0xc0, !PT ;  /* 0x0000003f06067812 */ /* 0x002fe200078ec0ff */
[----:B------:R-:W-:Y:S01]  /*1140*/  @!P0 IMAD.MOV R25, RZ, RZ, -R25 ;  /* 0x000000ffff198224 */ /* 0x000fe200078e0a19 */
[C---:B------:R-:W-:Y:S01]  /*1150*/  ISETP.GT.U32.AND P0, PT, R27.reuse, R7, PT ;  /* 0x000000071b00720c */ /* 0x040fe20003f04070 */
[----:B------:R-:W-:Y:S01]  /*1160*/  @!P3 IMAD.MOV R21, RZ, RZ, -R21 ;  /* 0x000000ffff15b224 */ /* 0x000fe200078e0a15 */
[----:B------:R-:W-:Y:S01]  /*1170*/  ISETP.GT.U32.AND P3, PT, R27, R0, PT ;  /* 0x000000001b00720c */ /* 0x000fe20003f64070 */
[----:B------:R-:W-:Y:S01]  /*1180*/  IMAD.MOV R16, RZ, RZ, -R16 ;  /* 0x000000ffff107224 */ /* 0x000fe200078e0a10 */
[----:B------:R-:W-:Y:S01]  /*1190*/  IABS R20, R10 ;  /* 0x0000000a00147213 */ /* 0x000fe20000000000 */
[--C-:B------:R-:W-:Y:S01]  /*11a0*/  @!P1 IMAD.IADD R15, R15, 0x1, -R27.reuse ;  /* 0x000000010f0f9824 */ /* 0x100fe200078e0a1b */
[----:B------:R-:W-:Y:S01]  /*11b0*/  STL [R1+0x28], R21 ;  /* 0x0000281501007387 */ /* 0x000fe20000100800 */
[C---:B------:R-:W-:Y:S02]  /*11c0*/  IMAD R12, R27.reuse, R16, R12 ;  /* 0x000000101b0c7224 */ /* 0x040fe400078e020c */
[----:B------:R-:W-:Y:S01]  /*11d0*/  @!P6 IMAD.IADD R2, R2, 0x1, -R27 ;  /* 0x000000010202e824 */ /* 0x000fe200078e0a1b */
[----:B------:R-:W-:Y:S01]  /*11e0*/  ISETP.GT.U32.AND P1, PT, R27, R15, PT ;  /* 0x0000000f1b00720c */ /* 0x000fe20003f24070 */
[----:B------:R-:W-:Y:S01]  /*11f0*/  IMAD.HI.U32 R18, R9, R20, RZ ;  /* 0x0000001409127227 */ /* 0x000fe200078e00ff */
[----:B------:R-:W-:-:S03]  /*1200*/  ISETP.GT.U32.AND P6, PT, R27, R12, PT ;  /* 0x0000000c1b00720c */ /* 0x000fc60003fc4070 */
[--C-:B------:R-:W-:Y:S01]  /*1210*/  @!P0 IMAD.IADD R7, R7, 0x1, -R27.reuse ;  /* 0x0000000107078824 */ /* 0x100fe200078e0a1b */
[----:B------:R-:W-:Y:S01]  /*1220*/  ISETP.GE.AND P0, PT, R14, RZ, PT ;  /* 0x000000ff0e00720c */ /* 0x000fe20003f06270 */
[----:B------:R-:W-:Y:S01]  /*1230*/  @!P3 IMAD.IADD R0, R0, 0x1, -R27 ;  /* 0x000000010000b824 */ /* 0x000fe200078e0a1b */
[----:B------:R-:W-:Y:S01]  /*1240*/  LOP3.LUT R14, R11, 0x110, RZ, 0xfc, !PT ;  /* 0x000001100b0e7812 */ /* 0x000fe200078efcff */
[----:B------:R-:W-:Y:S01]  /*1250*/  @!P4 IMAD.MOV R7, RZ, RZ, -R7 ;  /* 0x000000ffff07c224 */ /* 0x000fe200078e0a07 */
[----:B------:R-:W-:Y:S01]  /*1260*/  ISETP.GE.AND P3, PT, R17, RZ, PT ;  /* 0x000000ff1100720c */ /* 0x000fe20003f66270 */
[----:B------:R-:W-:Y:S01]  /*1270*/  IMAD.MOV R18, RZ, RZ, -R18 ;  /* 0x000000ffff127224 */ /* 0x000fe200078e0a12 */
[----:B------:R-:W-:Y:S01]  /*1280*/  ISETP.GT.U32.AND P4, PT, R27, R0, PT ;  /* 0x000000001b00720c */ /* 0x000fe20003f84070 */
[----:B------:R-:W-:Y:S01]  /*1290*/  IMAD.HI.U32 R16, R9, R19, RZ ;  /* 0x0000001309107227 */ /* 0x000fe200078e00ff */
[----:B------:R-:W-:-:S03]  /*12a0*/  IABS R17, R14 ;  /* 0x0000000e00117213 */ /* 0x000fc60000000000 */
[--C-:B------:R-:W-:Y:S02]  /*12b0*/  @!P1 IMAD.IADD R15, R15, 0x1, -R27.reuse ;  /* 0x000000010f0f9824 */ /* 0x100fe400078e0a1b */
[C---:B------:R-:W-:Y:S02]  /*12c0*/  IMAD R20, R27.reuse, R18, R20 ;  /* 0x000000121b147224 */ /* 0x040fe400078e0214 */
[----:B------:R-:W-:Y:S02]  /*12d0*/  @!P6 IMAD.IADD R12, R12, 0x1, -R27 ;  /* 0x000000010c0ce824 */ /* 0x000fe400078e0a1b */
[----:B------:R-:W-:Y:S01]  /*12e0*/  IMAD.MOV R16, RZ, RZ, -R16 ;  /* 0x000000ffff107224 */ /* 0x000fe200078e0a10 */
[C---:B------:R-:W-:Y:S01]  /*12f0*/  ISETP.GT.U32.AND P1, PT, R27.reuse, R20, PT ;  /* 0x000000141b00720c */ /* 0x040fe20003f24070 */
[----:B------:R-:W-:Y:S01]  /*1300*/  IMAD.MOV.U32 R3, RZ, RZ, R15 ;  /* 0x000000ffff037224 */ /* 0x000fe200078e000f */
[C---:B------:R-:W-:Y:S01]  /*1310*/  ISETP.GT.U32.AND P6, PT, R27.reuse, R12, PT ;  /* 0x0000000c1b00720c */ /* 0x040fe20003fc4070 */
[----:B------:R-:W-:Y:S01]  /*1320*/  IMAD R19, R27, R16, R19 ;  /* 0x000000101b137224 */ /* 0x000fe200078e0213 */
[----:B------:R-:W-:Y:S01]  /*1330*/  LOP3.LUT R15, R11, 0x140, RZ, 0xfc, !PT ;  /* 0x000001400b0f7812 */ /* 0x000fe200078efcff */
[----:B------:R-:W-:-:S02]  /*1340*/  @!P2 IMAD.MOV R3, RZ, RZ, -R3 ;  /* 0x000000ffff03a224 */ /* 0x000fc400078e0a03 */
[--C-:B------:R-:W-:Y:S01]  /*1350*/  @!P4 IMAD.IADD R0, R0, 0x1, -R27.reuse ;  /* 0x000000010000c824 */ /* 0x100fe200078e0a1b */
[----:B------:R-:W-:Y:S01]  /*1360*/  ISETP.GT.U32.AND P2, PT, R27, R19, PT ;  /* 0x000000131b00720c */ /* 0x000fe20003f44070 */
[----:B------:R-:W-:Y:S01]  /*1370*/  IMAD.HI.U32 R16, R9, R17, RZ ;  /* 0x0000001109107227 */ /* 0x000fe200078e00ff */
[----:B------:R1:W-:Y:S01]  /*1380*/  STL [R1+0x8], R3 ;  /* 0x0000080301007387 */ /* 0x0003e20000100800 */
[----:B------:R-:W-:Y:S02]  /*1390*/  ISETP.GE.AND P4, PT, R13, RZ, PT ;  /* 0x000000ff0d00720c */ /* 0x000fe40003f86270 */
[----:B------:R-:W-:Y:S01]  /*13a0*/  IMAD.MOV R16, RZ, RZ, -R16 ;  /* 0x000000ffff107224 */ /* 0x000fe200078e0a10 */
[----:B------:R-:W-:Y:S01]  /*13b0*/  LOP3.LUT R13, R11, 0x130, RZ, 0xfc, !PT ;  /* 0x000001300b0d7812 */ /* 0x000fe200078efcff */
[--C-:B------:R-:W-:Y:S01]  /*13c0*/  @!P6 IMAD.IADD R12, R12, 0x1, -R27.reuse ;  /* 0x000000010c0ce824 */ /* 0x100fe200078e0a1b */
[----:B------:R-:W-:Y:S01]  /*13d0*/  ISETP.GE.AND P6, PT, R14, RZ, PT ;  /* 0x000000ff0e00720c */ /* 0x000fe20003fc6270 */
[----:B------:R-:W-:-:S02]  /*13e0*/  @!P1 IMAD.IADD R20, R20, 0x1, -R27 ;  /* 0x0000000114149824 */ /* 0x000fc400078e0a1b */
[----:B------:R-:W-:Y:S01]  /*13f0*/  IMAD R17, R27, R16, R17 ;  /* 0x000000101b117224 */ /* 0x000fe200078e0211 */
[----:B------:R-:W-:Y:S01]  /*1400*/  IABS R16, R13 ;  /* 0x0000000d00107213 */ /* 0x000fe20000000000 */
[----:B-1----:R-:W-:Y:S01]  /*1410*/  IMAD.MOV.U32 R3, RZ, RZ, R0 ;  /* 0x000000ffff037224 */ /* 0x002fe200078e0000 */
[----:B------:R-:W-:Y:S01]  /*1420*/  LOP3.LUT R0, R11, 0x120, RZ, 0xfc, !PT ;  /* 0x000001200b007812 */ /* 0x000fe200078efcff */
[----:B------:R-:W-:Y:S01]  /*1430*/  @!P2 IMAD.IADD R19, R19, 0x1, -R27 ;  /* 0x000000011313a824 */ /* 0x000fe200078e0a1b */
[----:B------:R-:W-:Y:S01]  /*1440*/  ISETP.GT.U32.AND P1, PT, R27, R20, PT ;  /* 0x000000141b00720c */ /* 0x000fe20003f24070 */
[----:B------:R-:W-:Y:S01]  /*1450*/  @!P0 IMAD.MOV R3, RZ, RZ, -R3 ;  /* 0x000000ffff038224 */ /* 0x000fe200078e0a03 */
[----:B------:R-:W-:Y:S01]  /*1460*/  ISETP.GE.AND P0, PT, R0, RZ, PT ;  /* 0x000000ff0000720c */ /* 0x000fe20003f06270 */
[----:B------:R-:W-:Y:S01]  /*1470*/  @!P5 IMAD.MOV R2, RZ, RZ, -R2 ;  /* 0x000000ffff02d224 */ /* 0x000fe200078e0a02 */
[----:B------:R-:W-:Y:S01]  /*1480*/  IABS R0, R0 ;  /* 0x0000000000007213 */ /* 0x000fe20000000000 */
[----:B------:R-:W-:Y:S01]  /*1490*/  IMAD.HI.U32 R18, R9, R16, RZ ;  /* 0x0000001009127227 */ /* 0x000fe200078e00ff */
[----:B------:R1:W-:Y:S01]  /*14a0*/  STL [R1+0x20], R3 ;  /* 0x0000200301007387 */ /* 0x0003e20000100800 */
[----:B------:R-:W-:-:S02]  /*14b0*/  ISETP.GT.U32.AND P2, PT, R27, R19, PT ;  /* 0x000000131b00720c */ /* 0x000fc40003f44070 */
[----:B------:R-:W-:Y:S01]  /*14c0*/  ISETP.GE.AND P5, PT, R10, RZ, PT ;  /* 0x000000ff0a00720c */ /* 0x000fe20003fa6270 */
[----:B------:R-:W-:Y:S01]  /*14d0*/  IMAD.HI.U32 R14, R9, R0, RZ ;  /* 0x00000000090e7227 */ /* 0x000fe200078e00ff */
[----:B------:R-:W-:-:S03]  /*14e0*/  LOP3.LUT R10, R11, 0x150, RZ, 0xfc, !PT ;  /* 0x000001500b0a7812 */ /* 0x000fc600078efcff */
[----:B------:R-:W-:Y:S01]  /*14f0*/  @!P1 IMAD.IADD R20, R20, 0x1, -R27 ;  /* 0x0000000114149824 */ /* 0x000fe200078e0a1b */
[----:B------:R-:W-:Y:S01]  /*1500*/  ISETP.GE.AND P1, PT, R13, RZ, PT ;  /* 0x000000ff0d00720c */ /* 0x000fe20003f26270 */
[----:B-1----:R-:W-:Y:S01]  /*1510*/  IMAD.MOV.U32 R3, RZ, RZ, R12 ;  /* 0x000000ffff037224 */ /* 0x002fe200078e000c */
[----:B------:R-:W-:Y:S01]  /*1520*/  IABS R12, R15 ;  /* 0x0000000f000c7213 */ /* 0x000fe20000000000 */
[----:B------:R-:W-:Y:S01]  /*1530*/  IMAD.MOV R14, RZ, RZ, -R14 ;  /* 0x000000ffff0e7224 */ /* 0x000fe200078e0a0e */
[----:B------:R-:W-:Y:S01]  /*1540*/  IABS R13, R10 ;  /* 0x0000000a000d7213 */ /* 0x000fe20000000000 */
[----:B------:R-:W-:Y:S01]  /*1550*/  @!P3 IMAD.MOV R3, RZ, RZ, -R3 ;  /* 0x000000ffff03b224 */ /* 0x000fe200078e0a03 */
[C---:B------:R-:W-:Y:S01]  /*1560*/  ISETP.GT.U32.AND P3, PT, R27.reuse, R17, PT ;  /* 0x000000111b00720c */ /* 0x040fe20003f64070 */
[----:B------:R-:W-:Y:S02]  /*1570*/  IMAD R0, R27, R14, R0 ;  /* 0x0000000e1b007224 */ /* 0x000fe400078e0200 */
[----:B------:R-:W-:Y:S01]  /*1580*/  IMAD.MOV.U32 R4, RZ, RZ, R20 ;  /* 0x000000ffff047224 */ /* 0x000fe200078e0014 */
[----:B------:R1:W-:Y:S01]  /*1590*/  STL [R1+0x24], R3 ;  /* 0x0000240301007387 */ /* 0x0003e20000100800 */
[----:B------:R-:W-:Y:S01]  /*15a0*/  @!P2 IMAD.IADD R19, R19, 0x1, -R27 ;  /* 0x000000011313a824 */ /* 0x000fe200078e0a1b */
[----:B------:R-:W-:Y:S01]  /*15b0*/  ISETP.GE.AND P2, PT, R15, RZ, PT ;  /* 0x000000ff0f00720c */ /* 0x000fe20003f46270 */
[----:B------:R-:W-:Y:S01]  /*15c0*/  @!P5 IMAD.MOV R4, RZ, RZ, -R4 ;  /* 0x000000ffff04d224 */ /* 0x000fe200078e0a04 */
[----:B------:R-:W-:Y:S01]  /*15d0*/  ISETP.GT.U32.AND P5, PT, R27, R0, PT ;  /* 0x000000001b00720c */ /* 0x000fe20003fa4070 */
[----:B------:R-:W-:-:S02]  /*15e0*/  IMAD.MOV R18, RZ, RZ, -R18 ;  /* 0x000000ffff127224 */ /* 0x000fc400078e0a12 */
[----:B------:R-:W-:Y:S01]  /*15f0*/  IMAD.HI.U32 R15, R9, R12, RZ ;  /* 0x0000000c090f7227 */ /* 0x000fe200078e00ff */
[----:B------:R2:W-:Y:S03]  /*1600*/  STL [R1+0x10], R4 ;  /* 0x0000100401007387 */ /* 0x0005e60000100800 */
[----:B------:R-:W-:Y:S02]  /*1610*/  @!P3 IMAD.IADD R17, R17, 0x1, -R27 ;  /* 0x000000011111b824 */ /* 0x000fe400078e0a1b */
[----:B-1----:R-:W-:Y:S02]  /*1620*/  IMAD.MOV.U32 R3, RZ, RZ, R19 ;  /* 0x000000ffff037224 */ /* 0x002fe400078e0013 */
[----:B------:R-:W-:Y:S01]  /*1630*/  IMAD.HI.U32 R14, R9, R13, RZ ;  /* 0x0000000d090e7227 */ /* 0x000fe200078e00ff */
[----:B------:R-:W-:Y:S02]  /*1640*/  ISETP.GT.U32.AND P3, PT, R27, R17, PT ;  /* 0x000000111b00720c */ /* 0x000fe40003f64070 */
[----:B--2---:R-:W-:Y:S01]  /*1650*/  LOP3.LUT R4, R11, 0x190, RZ, 0xfc, !PT ;  /* 0x000001900b047812 */ /* 0x004fe200078efcff */
[----:B------:R-:W-:Y:S01]  /*1660*/  @!P4 IMAD.MOV R3, RZ, RZ, -R3 ;  /* 0x000000ffff03c224 */ /* 0x000fe200078e0a03 */
[----:B------:R-:W-:Y:S01]  /*1670*/  ISETP.GE.AND P4, PT, R10, RZ, PT ;  /* 0x000000ff0a00720c */ /* 0x000fe20003f86270 */
[----:B------:R-:W-:-:S02]  /*1680*/  @!P5 IMAD.IADD R0, R0, 0x1, -R27 ;  /* 0x000000010000d824 */ /* 0x000fc400078e0a1b */
[C---:B------:R-:W-:Y:S01]  /*1690*/  IMAD R10, R27.reuse, R18, R16 ;  /* 0x000000121b0a7224 */ /* 0x040fe200078e0210 */
[----:B------:R1:W-:Y:S01]  /*16a0*/  STL [R1+0x14], R3 ;  /* 0x0000140301007387 */ /* 0x0003e20000100800 */
[----:B------:R-:W-:Y:S01]  /*16b0*/  IMAD.MOV R15, RZ, RZ, -R15 ;  /* 0x000000ffff0f7224 */ /* 0x000fe200078e0a0f */
[----:B------:R-:W-:Y:S01]  /*16c0*/  ISETP.GT.U32.AND P5, PT, R27, R0, PT ;  /* 0x000000001b00720c */ /* 0x000fe20003fa4070 */
[----:B------:R-:W-:Y:S02]  /*16d0*/  IMAD.MOV R14, RZ, RZ, -R14 ;  /* 0x000000ffff0e7224 */ /* 0x000fe400078e0a0e */
[----:B------:R-:W-:Y:S02]  /*16e0*/  @!P3 IMAD.IADD R17, R17, 0x1, -R27 ;  /* 0x000000011111b824 */ /* 0x000fe400078e0a1b */
[C---:B------:R-:W-:Y:S01]  /*16f0*/  IMAD R12, R27.reuse, R15, R12 ;  /* 0x0000000f1b0c7224 */ /* 0x040fe200078e020c */
[----:B------:R-:W-:Y:S01]  /*1700*/  IABS R15, R29 ;  /* 0x0000001d000f7213 */ /* 0x000fe20000000000 */
[----:B------:R-:W-:Y:S01]  /*1710*/  IMAD R13, R27, R14, R13 ;  /* 0x0000000e1b0d7224 */ /* 0x000fe200078e020d */
[C---:B-1----:R-:W-:Y:S01]  /*1720*/  LOP3.LUT R3, R11.reuse, 0x180, RZ, 0xfc, !PT ;  /* 0x000001800b037812 */ /* 0x042fe200078efcff */
[----:B------:R-:W-:Y:S01]  /*1730*/  IMAD R6, R28, 0x40, R6 ;  /* 0x000000401c067824 */ /* 0x000fe200078e0206 */
[----:B------:R-:W-:Y:S01]  /*1740*/  LOP3.LUT R14, R11, 0x160, RZ, 0xfc, !PT ;  /* 0x000001600b0e7812 */ /* 0x000fe200078efcff */
[----:B------:R-:W-:Y:S01]  /*1750*/  IMAD.HI.U32 R21, R9, R15, RZ ;  /* 0x0000000f09157227 */ /* 0x000fe200078e00ff */
[----:B------:R-:W-:Y:S01]  /*1760*/  IABS R16, R3 ;  /* 0x0000000300107213 */ /* 0x000fe20000000000 */
[----:B------:R1:W-:Y:S01]  /*1770*/  STL [R1+0x30], R3 ;  /* 0x0000300301007387 */ /* 0x0003e20000100800 */
[----:B------:R-:W-:Y:S01]  /*1780*/  ISETP.GE.AND P3, PT, R14, RZ, PT ;  /* 0x000000ff0e00720c */ /* 0x000fe20003f66270 */
[----:B------:R-:W-:Y:S01]  /*1790*/  @!P5 IMAD.IADD R0, R0, 0x1, -R27 ;  /* 0x000000010000d824 */ /* 0x000fe200078e0a1b */
[----:B------:R-:W-:Y:S01]  /*17a0*/  ISETP.GT.U32.AND P5, PT, R27, R12, PT ;  /* 0x0000000c1b00720c */ /* 0x000fe20003fa4070 */
[----:B------:R-:W-:Y:S01]  /*17b0*/  IMAD.HI.U32 R20, R9, R16, RZ ;  /* 0x0000001009147227 */ /* 0x000fe200078e00ff */
[----:B------:R-:W-:Y:S01]  /*17c0*/  IABS R14, R14 ;  /* 0x0000000e000e7213 */ /* 0x000fe20000000000 */
[----:B------:R2:W-:Y:S02]  /*17d0*/  STL [R1+0x34], R4 ;  /* 0x0000340401007387 */ /* 0x0005e40000100800 */
[----:B------:R-:W-:-:S02]  /*17e0*/  @!P0 IMAD.MOV R0, RZ, RZ, -R0 ;  /* 0x000000ffff008224 */ /* 0x000fc400078e0a00 */
[----:B-1----:R-:W-:Y:S01]  /*17f0*/  IMAD.MOV.U32 R3, RZ, RZ, R17 ;  /* 0x000000ffff037224 */ /* 0x002fe200078e0011 */
[----:B------:R-:W-:Y:S01]  /*1800*/  IABS R17, R4 ;  /* 0x0000000400117213 */ /* 0x000fe20000000000 */
[----:B------:R-:W-:Y:S02]  /*1810*/  IMAD.MOV R21, RZ, RZ, -R21 ;  /* 0x000000ffff157224 */ /* 0x000fe400078e0a15 */
[----:B------:R-:W-:Y:S01]  /*1820*/  @!P6 IMAD.MOV R3, RZ, RZ, -R3 ;  /* 0x000000ffff03e224 */ /* 0x000fe200078e0a03 */
[----:B------:R-:W-:Y:S01]  /*1830*/  ISETP.GT.U32.AND P6, PT, R27, R10, PT ;  /* 0x0000000a1b00720c */ /* 0x000fe20003fc4070 */
[----:B------:R-:W-:Y:S01]  /*1840*/  @!P5 IMAD.IADD R12, R12, 0x1, -R27 ;  /* 0x000000010c0cd824 */ /* 0x000fe200078e0a1b */
[----:B--2---:R-:W-:Y:S01]  /*1850*/  LOP3.LUT R4, R11, 0x1c0, RZ, 0xfc, !PT ;  /* 0x000001c00b047812 */ /* 0x004fe200078efcff */
[----:B------:R-:W-:Y:S01]  /*1860*/  IMAD.MOV R20, RZ, RZ, -R20 ;  /* 0x000000ffff147224 */ /* 0x000fe200078e0a14 */
[----:B------:R1:W-:Y:S01]  /*1870*/  STL [R1+0x18], R3 ;  /* 0x0000180301007387 */ /* 0x0003e20000100800 */
[----:B------:R-:W-:-:S02]  /*1880*/  IMAD R15, R27, R21, R15 ;  /* 0x000000151b0f7224 */ /* 0x000fc400078e020f */
[----:B------:R-:W-:Y:S01]  /*1890*/  IMAD.HI.U32 R18, R9, R14, RZ ;  /* 0x0000000e09127227 */ /* 0x000fe200078e00ff */
[----:B------:R-:W2:Y:S03]  /*18a0*/  LDL.LU R28, [R1+0x3f4] ;  /* 0x0003f400011c7983 */ /* 0x000ea60000300800 */
[C---:B------:R-:W-:Y:S01]  /*18b0*/  IMAD R16, R27.reuse, R20, R16 ;  /* 0x000000141b107224 */ /* 0x040fe200078e0210 */
[----:B------:R-:W-:Y:S01]  /*18c0*/  IABS R20, R4 ;  /* 0x0000000400147213 */ /* 0x000fe20000000000 */
[----:B------:R-:W-:Y:S01]  /*18d0*/  @!P6 IMAD.IADD R10, R10, 0x1, -R27 ;  /* 0x000000010a0ae824 */ /* 0x000fe200078e0a1b */
[----:B------:R-:W-:Y:S01]  /*18e0*/  ISETP.GT.U32.AND P6, PT, R27, R13, PT ;  /* 0x0000000d1b00720c */ /* 0x000fe20003fc4070 */
[----:B------:R-:W-:Y:S01]  /*18f0*/  IMAD.MOV R18, RZ, RZ, -R18 ;  /* 0x000000ffff127224 */ /* 0x000fe200078e0a12 */
[----:B-1----:R-:W-:Y:S01]  /*1900*/  LOP3.LUT R3, R11, 0x1d0, RZ, 0xfc, !PT ;  /* 0x000001d00b037812 */ /* 0x002fe200078efcff */
[----:B------:R-:W-:Y:S01]  /*1910*/  IMAD.HI.U32 R19, R9, R17, RZ ;  /* 0x0000001109137227 */ /* 0x000fe200078e00ff */
[----:B------:R-:W-:-:S03]  /*1920*/  ISETP.GT.U32.AND P5, PT, R27, R10, PT ;  /* 0x0000000a1b00720c */ /* 0x000fc60003fa4070 */
[----:B------:R-:W-:Y:S01]  /*1930*/  IMAD R14, R27, R18, R14 ;  /* 0x000000121b0e7224 */ /* 0x000fe200078e020e */
[----:B------:R-:W-:Y:S01]  /*1940*/  IABS R18, R23 ;  /* 0x0000001700127213 */ /* 0x000fe20000000000 */
[----:B------:R-:W-:Y:S02]  /*1950*/  IMAD.MOV R19, RZ, RZ, -R19 ;  /* 0x000000ffff137224 */ /* 0x000fe400078e0a13 */
[----:B------:R-:W-:-:S04]  /*1960*/  IMAD.HI.U32 R22, R9, R20, RZ ;  /* 0x0000001409167227 */ /* 0x000fc800078e00ff */
[----:B------:R-:W-:Y:S01]  /*1970*/  @!P6 IMAD.IADD R13, R13, 0x1, -R27 ;  /* 0x000000010d0de824 */ /* 0x000fe200078e0a1b */
[----:B------:R-:W-:Y:S01]  /*1980*/  ISETP.GT.U32.AND P6, PT, R27, R12, PT ;  /* 0x0000000c1b00720c */ /* 0x000fe20003fc4070 */
[----:B------:R-:W-:-:S03]  /*1990*/  IMAD.HI.U32 R21, R9, R18, RZ ;  /* 0x0000001209157227 */ /* 0x000fc600078e00ff */
[C---:B------:R-:W-:Y:S01]  /*19a0*/  ISETP.GT.U32.AND P0, PT, R27.reuse, R13, PT ;  /* 0x0000000d1b00720c */ /* 0x040fe20003f04070 */
[C---:B------:R-:W-:Y:S01]  /*19b0*/  IMAD R17, R27.reuse, R19, R17 ;  /* 0x000000131b117224 */ /* 0x040fe200078e0211 */
[----:B------:R-:W-:Y:S01]  /*19c0*/  IABS R19, R8 ;  /* 0x0000000800137213 */ /* 0x000fe20000000000 */
[----:B------:R-:W-:Y:S01]  /*19d0*/  @!P5 IMAD.IADD R10, R10, 0x1, -R27 ;  /* 0x000000010a0ad824 */ /* 0x000fe200078e0a1b */
[C---:B------:R-:W-:Y:S01]  /*19e0*/  ISETP.GT.U32.AND P5, PT, R27.reuse, R14, PT ;  /* 0x0000000e1b00720c */ /* 0x040fe20003fa4070 */
[----:B------:R-:W-:Y:S02]  /*19f0*/  IMAD.MOV R21, RZ, RZ, -R21 ;  /* 0x000000ffff157224 */ /* 0x000fe400078e0a15 */
[----:B------:R-:W-:Y:S01]  /*1a00*/  IMAD.MOV R11, RZ, RZ, -R22 ;  /* 0x000000ffff0b7224 */ /* 0x000fe200078e0a16 */
[----:B------:R-:W-:Y:S01]  /*1a10*/  STL [R1+0x2b0], R6 ;  /* 0x0002b00601007387 */ /* 0x000fe20000100800 */
[--C-:B------:R-:W-:Y:S01]  /*1a20*/  @!P6 IMAD.IADD R12, R12, 0x1, -R27.reuse ;  /* 0x000000010c0ce824 */ /* 0x100fe200078e0a1b */
[C---:B------:R-:W-:Y:S01]  /*1a30*/  ISETP.GT.U32.AND P6, PT, R27.reuse, R15, PT ;  /* 0x0000000f1b00720c */ /* 0x040fe20003fc4070 */
[----:B------:R-:W-:Y:S01]  /*1a40*/  IMAD R18, R27, R21, R18 ;  /* 0x000000151b127224 */ /* 0x000fe200078e0212 */
[----:B------:R-:W-:Y:S01]  /*1a50*/  IABS R22, R26 ;  /* 0x0000001a00167213 */ /* 0x000fe20000000000 */
[----:B------:R-:W-:Y:S01]  /*1a60*/  @!P0 IMAD.IADD R13, R13, 0x1, -R27 ;  /* 0x000000010d0d8824 */ /* 0x000fe200078e0a1b */
[----:B------:R-:W-:Y:S01]  /*1a70*/  ISETP.GT.U32.AND P0, PT, R27, R16, PT ;  /* 0x000000101b00720c */ /* 0x000fe20003f04070 */
[----:B------:R-:W-:-:S04]  /*1a80*/  IMAD.HI.U32 R21, R9, R19, RZ ;  /* 0x0000001309157227 */ /* 0x000fc800078e00ff */
[----:B------:R-:W-:Y:S02]  /*1a90*/  IMAD.MOV R21, RZ, RZ, -R21 ;  /* 0x000000ffff157224 */ /* 0x000fe400078e0a15 */
[--C-:B------:R-:W-:Y:S01]  /*1aa0*/  @!P5 IMAD.IADD R14, R14, 0x1, -R27.reuse ;  /* 0x000000010e0ed824 */ /* 0x100fe200078e0a1b */
[----:B------:R-:W-:Y:S01]  /*1ab0*/  ISETP.GT.U32.AND P5, PT, R27, R17, PT ;  /* 0x000000111b00720c */ /* 0x000fe20003fa4070 */
[----:B------:R-:W-:Y:S02]  /*1ac0*/  @!P6 IMAD.IADD R15, R15, 0x1, -R27 ;  /* 0x000000010f0fe824 */ /* 0x000fe400078e0a1b */
[C---:B------:R-:W-:Y:S01]  /*1ad0*/  IMAD R19, R27.reuse, R21, R19 ;  /* 0x000000151b137224 */ /* 0x040fe200078e0213 */
[----:B------:R-:W-:Y:S01]  /*1ae0*/  IABS R21, R3 ;  /* 0x0000000300157213 */ /* 0x000fe20000000000 */
[----:B------:R-:W-:Y:S01]  /*1af0*/  @!P0 IMAD.IADD R16, R16, 0x1, -R27 ;  /* 0x0000000110108824 */ /* 0x000fe200078e0a1b */
[C---:B------:R-:W-:Y:S01]  /*1b00*/  ISETP.GT.U32.AND P0, PT, R27.reuse, R15, PT ;  /* 0x0000000f1b00720c */ /* 0x040fe20003f04070 */
[C---:B------:R-:W-:Y:S01]  /*1b10*/  IMAD R20, R27.reuse, R11, R20 ;  /* 0x0000000b1b147224 */ /* 0x040fe200078e0214 */
[----:B------:R-:W-:Y:S01]  /*1b20*/  ISETP.GT.U32.AND P6, PT, R27, R14, PT ;  /* 0x0000000e1b00720c */ /* 0x000fe20003fc4070 */
[----:B------:R-:W-:-:S04]  /*1b30*/  IMAD.HI.U32 R11, R9, R21, RZ ;  /* 0x00000015090b7227 */ /* 0x000fc800078e00ff */
[----:B------:R-:W-:Y:S01]  /*1b40*/  @!P5 IMAD.IADD R17, R17, 0x1, -R27 ;  /* 0x000000011111d824 */ /* 0x000fe200078e0a1b */
[C---:B------:R-:W-:Y:S01]  /*1b50*/  ISETP.GT.U32.AND P5, PT, R27.reuse, R16, PT ;  /* 0x000000101b00720c */ /* 0x040fe20003fa4070 */
[----:B------:R-:W-:Y:S02]  /*1b60*/  IMAD.MOV R11, RZ, RZ, -R11 ;  /* 0x000000ffff0b7224 */ /* 0x000fe400078e0a0b */
[----:B------:R-:W-:Y:S01]  /*1b70*/  @!P1 IMAD.MOV R10, RZ, RZ, -R10 ;  /* 0x000000ffff0a9224 */ /* 0x000fe200078e0a0a */
[----:B------:R-:W-:Y:S01]  /*1b80*/  ISETP.GT.U32.AND P1, PT, R27, R17, PT ;  /* 0x000000111b00720c */ /* 0x000fe20003f24070 */
[----:B------:R-:W-:Y:S01]  /*1b90*/  @!P0 IMAD.IADD R15, R15, 0x1, -R27 ;  /* 0x000000010f0f8824 */ /* 0x000fe200078e0a1b */
[C---:B------:R-:W-:Y:S01]  /*1ba0*/  ISETP.GT.U32.AND P0, PT, R27.reuse, R19, PT ;  /* 0x000000131b00720c */ /* 0x040fe20003f04070 */
[C---:B------:R-:W-:Y:S02]  /*1bb0*/  IMAD R21, R27.reuse, R11, R21 ;  /* 0x0000000b1b157224 */ /* 0x040fe400078e0215 */
[----:B------:R-:W-:Y:S01]  /*1bc0*/  @!P6 IMAD.IADD R14, R14, 0x1, -R27 ;  /* 0x000000010e0ee824 */ /* 0x000fe200078e0a1b */
[----:B------:R-:W-:Y:S01]  /*1bd0*/  ISETP.GT.U32.AND P6, PT, R27, R18, PT ;  /* 0x000000121b00720c */ /* 0x000fe20003fc4070 */
[----:B------:R-:W-:-:S04]  /*1be0*/  IMAD.HI.U32 R9, R9, R22, RZ ;  /* 0x0000001609097227 */ /* 0x000fc800078e00ff */
[----:B------:R-:W-:-:S04]  /*1bf0*/  @!P5 IMAD.IADD R16, R16, 0x1, -R27 ;  /* 0x000000011010d824 */ /* 0x000fc800078e0a1b */
[--C-:B------:R-:W-:Y:S01]  /*1c00*/  @!P0 IMAD.IADD R19, R19, 0x1, -R27.reuse ;  /* 0x0000000113138824 */ /* 0x100fe200078e0a1b */
[----:B------:R-:W-:Y:S01]  /*1c10*/  ISETP.GE.AND P0, PT, R29, RZ, PT ;  /* 0x000000ff1d00720c */ /* 0x000fe20003f06270 */
[----:B------:R-:W-:Y:S01]  /*1c20*/  @!P1 IMAD.IADD R17, R17, 0x1, -R27 ;  /* 0x0000000111119824 */ /* 0x000fe200078e0a1b */
[----:B------:R-:W3:Y:S01]  /*1c30*/  LDL.LU R29, [R1+0x40] ;  /* 0x00004000011d7983 */ /* 0x000ee20000300800 */
[----:B------:R-:W-:-:S03]  /*1c40*/  IMAD.MOV R9, RZ, RZ, -R9 ;  /* 0x000000ffff097224 */ /* 0x000fc600078e0a09 */
[----:B------:R-:W4:Y:S01]  /*1c50*/  LDL.LU R11, [R1+0x30] ;  /* 0x00003000010b7983 */ /* 0x000f220000300800 */
[C---:B------:R-:W-:Y:S02]  /*1c60*/  ISETP.GT.U32.AND P5, PT, R27.reuse, R20, PT ;  /* 0x000000141b00720c */ /* 0x040fe40003fa4070 */
[C---:B------:R-:W-:Y:S01]  /*1c70*/  ISETP.GT.U32.AND P1, PT, R27.reuse, R21, PT ;  /* 0x000000151b00720c */ /* 0x040fe20003f24070 */
[----:B------:R-:W-:Y:S02]  /*1c80*/  IMAD R22, R27, R9, R22 ;  /* 0x000000091b167224 */ /* 0x000fe400078e0216 */
[----:B------:R-:W-:-:S03]  /*1c90*/  @!P6 IMAD.IADD R18, R18, 0x1, -R27 ;  /* 0x000000011212e824 */ /* 0x000fc600078e0a1b */
[----:B------:R-:W-:-:S05]  /*1ca0*/  ISETP.GT.U32.AND P6, PT, R27, R22, PT ;  /* 0x000000161b00720c */ /* 0x000fca0003fc4070 */
[--C-:B------:R-:W-:Y:S02]  /*1cb0*/  @!P5 IMAD.IADD R20, R20, 0x1, -R27.reuse ;  /* 0x000000011414d824 */ /* 0x100fe400078e0a1b */
[----:B------:R-:W-:Y:S02]  /*1cc0*/  @!P1 IMAD.IADD R21, R21, 0x1, -R27 ;  /* 0x0000000115159824 */ /* 0x000fe400078e0a1b */
[----:B------:R-:W-:-:S05]  /*1cd0*/  IMAD.MOV.U32 R27, RZ, RZ, 0x1f ;  /* 0x0000001fff1b7424 */ /* 0x000fca00078e00ff */
[----:B------:R-:W-:-:S04]  /*1ce0*/  IADD3 R27, R27, c[0x0][0x180], RZ ;  /* 0x000060001b1b7a10 */ /* 0x000fc80007ffe0ff */
[----:B------:R-:W-:Y:S02]  /*1cf0*/  ISETP.GT.AND P1, PT, R27, 0x1f, PT ;  /* 0x0000001f1b00780c */ /* 0x000fe40003f24270 */
[----:B------:R-:W-:-:S05]  /*1d00*/  IABS R27, c[0x0][0x17c] ;  /* 0x00005f00001b7a13 */ /* 0x000fca0000000000 */
[----:B------:R-:W-:Y:S02]  /*1d10*/  @!P6 IMAD.IADD R22, R22, 0x1, -R27 ;  /* 0x000000011616e824 */ /* 0x000fe400078e0a1b */
[----:B------:R-:W2:Y:S01]  /*1d20*/  LDL.LU R27, [R1+0x34] ;  /* 0x00003400011b7983 */ /* 0x000ea20000300800 */
[----:B------:R-:W-:Y:S01]  /*1d30*/  IABS R9, R6 ;  /* 0x0000000600097213 */ /* 0x000fe20000000000 */
[----:B------:R-:W-:Y:S02]  /*1d40*/  @!P2 IMAD.MOV R12, RZ, RZ, -R12 ;  /* 0x000000ffff0ca224 */ /* 0x000fe400078e0a0c */
[----:B------:R-:W-:Y:S02]  /*1d50*/  @!P3 IMAD.MOV R14, RZ, RZ, -R14 ;  /* 0x000000ffff0eb224 */ /* 0x000fe400078e0a0e */
[----:B------:R-:W-:Y:S02]  /*1d60*/  @!P0 IMAD.MOV R15, RZ, RZ, -R15 ;  /* 0x000000ffff0f8224 */ /* 0x000fe400078e0a0f */
[----:B------:R-:W-:Y:S01]  /*1d70*/  @!P4 IMAD.MOV R13, RZ, RZ, -R13 ;  /* 0x000000ffff0dc224 */ /* 0x000fe200078e0a0d */
[----:B----4-:R-:W-:-:S02]  /*1d80*/  ISETP.GE.AND P5, PT, R11, RZ, PT ;  /* 0x000000ff0b00720c */ /* 0x010fc40003fa6270 */
[----:B------:R-:W1:Y:S01]  /*1d90*/  S2R R11, SR_TID.X ;  /* 0x00000000000b7919 */ /* 0x000e620000002100 */
[----:B---3--:R-:W-:-:S04]  /*1da0*/  IMAD.HI.U32 R29, R29, R9, RZ ;  /* 0x000000091d1d7227 */ /* 0x008fc800078e00ff */
[----:B------:R-:W-:-:S04]  /*1db0*/  IMAD.MOV R29, RZ, RZ, -R29 ;  /* 0x000000ffff1d7224 */ /* 0x000fc800078e0a1d */
[----:B--2---:R-:W-:Y:S01]  /*1dc0*/  IMAD R9, R28, R29, R9 ;  /* 0x0000001d1c097224 */ /* 0x004fe200078e0209 */
[----:B-1----:R-:W-:-:S04]  /*1dd0*/  SHF.R.U32.HI R11, RZ, 0x6, R11 ;  /* 0x00000006ff0b7819 */ /* 0x002fc8000001160b */
[----:B------:R-:W-:-:S04]  /*1de0*/  SGXT.U32 R11, R11, 0x3 ;  /* 0x000000030b0b781a */ /* 0x000fc80000000000 */
[----:B------:R-:W-:Y:S02]  /*1df0*/  ISETP.GE.AND P6, PT, R11, c[0x0][0x180], PT ;  /* 0x000060000b007a0c */ /* 0x000fe40003fc6270 */
[----:B------:R-:W-:-:S04]  /*1e00*/  SEL R11, RZ, 0x4, !P1 ;  /* 0x00000004ff0b7807 */ /* 0x000fc80004800000 */
[----:B------:R-:W-:Y:S02]  /*1e10*/  SEL R29, R11, RZ, !P6 ;  /* 0x000000ff0b1d7207 */ /* 0x000fe40007000000 */
[----:B------:R-:W-:Y:S02]  /*1e20*/  ISETP.GE.AND P1, PT, R27, RZ, PT ;  /* 0x000000ff1b00720c */ /* 0x000fe40003f26270 */
[----:B------:R-:W-:Y:S01]  /*1e30*/  IABS R27, c[0x0][0x17c] ;  /* 0x00005f00001b7a13 */ /* 0x000fe20000000000 */
[----:B------:R1:W-:Y:S03]  /*1e40*/  STL [R1+0xd4], R29 ;  /* 0x0000d41d01007387 */ /* 0x0003e60000100800 */
[C---:B------:R-:W-:Y:S01]  /*1e50*/  ISETP.GT.U32.AND P2, PT, R27.reuse, R18, PT ;  /* 0x000000121b00720c */ /* 0x040fe20003f44070 */
[----:B-1----:R-:W1:Y:S01]  /*1e60*/  S2R R29, SR_TID.X ;  /* 0x00000000001d7919 */ /* 0x002e620000002100 */
[C---:B------:R-:W-:Y:S01]  /*1e70*/  ISETP.GT.U32.AND P3, PT, R27.reuse, R20, PT ;  /* 0x000000141b00720c */ /* 0x040fe20003f64070 */
[----:B------:R-:W-:Y:S01]  /*1e80*/  @!P5 IMAD.MOV R16, RZ, RZ, -R16 ;  /* 0x000000ffff10d224 */ /* 0x000fe200078e0a10 */
[----:B------:R-:W-:-:S02]  /*1e90*/  ISETP.GT.U32.AND P0, PT, R27, R21, PT ;  /* 0x000000151b00720c */ /* 0x000fc40003f04070 */
[----:B------:R-:W-:-:S07]  /*1ea0*/  ISETP.GT.U32.AND P5, PT, R27, R22, PT ;  /* 0x000000161b00720c */ /* 0x000fce0003fa4070 */
[----:B------:R-:W-:Y:S01]  /*1eb0*/  @!P2 IMAD.IADD R18, R18, 0x1, -R27 ;  /* 0x000000011212a824 */ /* 0x000fe200078e0a1b */
[----:B------:R-:W-:Y:S02]  /*1ec0*/  ISETP.GT.U32.AND P2, PT, R28, R9, PT ;  /* 0x000000091c00720c */ /* 0x000fe40003f44070 */
[----:B------:R-:W-:Y:S01]  /*1ed0*/  ISETP.GT.U32.AND P4, PT, R27, R19, PT ;  /* 0x000000131b00720c */ /* 0x000fe20003f84070 */
[----:B------:R-:W-:Y:S01]  /*1ee0*/  @!P1 IMAD.MOV R17, RZ, RZ, -R17 ;  /* 0x000000ffff119224 */ /* 0x000fe200078e0a11 */
[----:B------:R-:W-:Y:S02]  /*1ef0*/  ISETP.GE.AND P1, PT, R23, RZ, PT ;  /* 0x000000ff1700720c */ /* 0x000fe40003f26270 */
[----:B------:R-:W2:Y:S01]  /*1f00*/  LDL.LU R23, [R1+0x3f0] ;  /* 0x0003f00001177983 */ /* 0x000ea20000300800 */
[--C-:B------:R-:W-:Y:S01]  /*1f10*/  @!P3 IMAD.IADD R20, R20, 0x1, -R27.reuse ;  /* 0x000000011414b824 */ /* 0x100fe200078e0a1b */
[----:B------:R-:W-:Y:S01]  /*1f20*/  ISETP.GE.AND P3, PT, R4, RZ, PT ;  /* 0x000000ff0400720c */ /* 0x000fe20003f66270 */
[--C-:B------:R-:W-:Y:S01]  /*1f30*/  @!P0 IMAD.IADD R21, R21, 0x1, -R27.reuse ;  /* 0x0000000115158824 */ /* 0x100fe200078e0a1b */
[----:B------:R-:W-:Y:S01]  /*1f40*/  ISETP.GE.AND P0, PT, R3, RZ, PT ;  /* 0x000000ff0300720c */ /* 0x000fe20003f06270 */
[----:B------:R-:W-:Y:S01]  /*1f50*/  @!P5 IMAD.IADD R22, R22, 0x1, -R27 ;  /* 0x000000011616d824 */ /* 0x000fe200078e0a1b */
[----:B-1----:R-:W-:-:S02]  /*1f60*/  LEA.HI R4, R29, 0x8, RZ, 0x1a ;  /* 0x000000081d047811 */ /* 0x002fc400078fd0ff */
[----:B------:R-:W-:Y:S02]  /*1f70*/  LEA.HI R3, R29, 0x18, RZ, 0x1a ;  /* 0x000000181d037811 */ /* 0x000fe400078fd0ff */
[----:B------:R-:W-:Y:S01]  /*1f80*/  ISETP.GE.AND P5, PT, R4, c[0x0][0x180], PT ;  /* 0x0000600004007a0c */ /* 0x000fe20003fa6270 */
[----:B------:R-:W-:Y:S01]  /*1f90*/  @!P2 IMAD.IADD R9, R9, 0x1, -R28 ;  /* 0x000000010909a824 */ /* 0x000fe200078e0a1c */
[----:B------:R-:W-:Y:S01]  /*1fa0*/  ISETP.GE.AND P2, PT, R3, c[0x0][0x180], PT ;  /* 0x0000600003007a0c */ /* 0x000fe20003f46270 */
[----:B------:R-:W-:Y:S01]  /*1fb0*/  @!P4 IMAD.IADD R19, R19, 0x1, -R27 ;  /* 0x000000011313c824 */ /* 0x000fe200078e0a1b */
[----:B------:R-:W-:Y:S02]  /*1fc0*/  SEL R3, R11, RZ, !P5 ;  /* 0x000000ff0b037207 */ /* 0x000fe40006800000 */
[----:B------:R-:W-:Y:S02]  /*1fd0*/  ISETP.GE.AND P4, PT, R8, RZ, PT ;  /* 0x000000ff0800720c */ /* 0x000fe40003f86270 */
[----:B------:R-:W3:Y:S01]  /*1fe0*/  LDL.LU R8, [R1+0x3ec] ;  /* 0x0003ec0001087983 */ /* 0x000ee20000300800 */
[----:B------:R-:W-:Y:S01]  /*1ff0*/  LOP3.LUT R27, R29, 0x1f, RZ, 0xc0, !PT ;  /* 0x0000001f1d1b7812 */ /* 0x000fe200078ec0ff */
[----:B------:R-:W-:-:S02]  /*2000*/  @!P1 IMAD.MOV R18, RZ, RZ, -R18 ;  /* 0x000000ffff129224 */ /* 0x000fc400078e0a12 */
[----:B------:R-:W4:Y:S01]  /*2010*/  LDL.LU R4, [R1+0x3e8] ;  /* 0x0003e80001047983 */ /* 0x000f220000300800 */
[----:B------:R-:W-:-:S03]  /*2020*/  ISETP.GT.U32.AND P1, PT, R28, R9, PT ;  /* 0x000000091c00720c */ /* 0x000fc60003f24070 */
[----:B------:R1:W-:Y:S01]  /*2030*/  STL [R1+0xd0], R3 ;  /* 0x0000d00301007387 */ /* 0x0003e20000100800 */
[----:B------:R-:W-:Y:S02]  /*2040*/  ISETP.GE.AND P5, PT, R27, c[0x0][0x180], PT ;  /* 0x000060001b007a0c */ /* 0x000fe40003fa6270 */
[----:B------:R-:W-:Y:S01]  /*2050*/  SEL R27, R11, RZ, !P2 ;  /* 0x000000ff0b1b7207 */ /* 0x000fe20005000000 */
[----:B-1----:R-:W2:Y:S04]  /*2060*/  LDL.LU R3, [R1+0x3e4] ;  /* 0x0003e40001037983 */ /* 0x002ea80000300800 */
[----:B------:R-:W2:Y:S01]  /*2070*/  LDL.LU R28, [R1+0x3e0] ;  /* 0x0003e000011c7983 */ /* 0x000ea20000300800 */
[----:B------:R-:W-:-:S03]  /*2080*/  ISETP.GE.AND P2, PT, R26, RZ, PT ;  /* 0x000000ff1a00720c */ /* 0x000fc60003f46270 */
[----:B------:R1:W-:Y:S04]  /*2090*/  STL [R1+0xcc], R27 ;  /* 0x0000cc1b01007387 */ /* 0x0003e80000100800 */
[----:B------:R-:W3:Y:S01]  /*20a0*/  LDL.LU R26, [R1+0x3dc] ;  /* 0x0003dc00011a7983 */ /* 0x000ee20000300800 */
[----:B-1----:R-:W-:-:S04]  /*20b0*/  SEL R27, R11, RZ, !P5 ;  /* 0x000000ff0b1b7207 */ /* 0x002fc80006800000 */
[----:B------:R-:W-:Y:S02]  /*20c0*/  ISETP.NE.U32.AND P5, PT, R27, RZ, PT ;  /* 0x000000ff1b00720c */ /* 0x000fe40003fa5070 */
[----:B------:R-:W-:Y:S02]  /*20d0*/  IABS R27, c[0x0][0x178] ;  /* 0x00005e00001b7a13 */ /* 0x000fe40000000000 */
[----:B------:R-:W-:-:S03]  /*20e0*/  SHF.R.U32.HI R29, RZ, 0x6, R29 ;  /* 0x00000006ff1d7819 */ /* 0x000fc6000001161d */
[----:B------:R-:W-:Y:S01]  /*20f0*/  @!P1 IMAD.IADD R9, R9, 0x1, -R27 ;  /* 0x0000000109099824 */ /* 0x000fe200078e0a1b */
[----:B------:R-:W-:Y:S02]  /*2100*/  SGXT.U32 R29, R29, 0x3 ;  /* 0x000000031d1d781a */ /* 0x000fe40000000000 */
[----:B------:R-:W-:Y:S02]  /*2110*/  ISETP.NE.AND P1, PT, RZ, c[0x0][0x17c], PT ;  /* 0x00005f00ff007a0c */ /* 0x000fe40003f25270 */
[----:B------:R-:W-:Y:S02]  /*2120*/  LOP3.LUT R27, RZ, c[0x0][0x17c], RZ, 0x33, !PT ;  /* 0x00005f00ff1b7a12 */ /* 0x000fe400078e33ff */
[----:B------:R-:W-:Y:S01]  /*2130*/  LOP3.LUT R29, R29, 0x10, RZ, 0xfc, !PT ;  /* 0x000000101d1d7812 */ /* 0x000fe200078efcff */
[----:B------:R-:W-:Y:S01]  /*2140*/  @!P2 IMAD.MOV R22, RZ, RZ, -R22 ;  /* 0x000000ffff16a224 */ /* 0x000fe200078e0a16 */
[----:B------:R-:W-:Y:S02]  /*2150*/  ISETP.GE.AND P2, PT, R6, RZ, PT ;  /* 0x000000ff0600720c */ /* 0x000fe40003f46270 */
[----:B--2---:R-:W-:-:S04]  /*2160*/  LOP3.LUT R28, R28, 0xffffffef, RZ, 0xc0, !PT ;  /* 0xffffffef1c1c7812 */ /* 0x004fc800078ec0ff */
[----:B------:R-:W-:Y:S02]  /*2170*/  @P5 LOP3.LUT R28, R28, 0x10, RZ, 0xfc, !PT ;  /* 0x000000101c1c5812 */ /* 0x000fe400078efcff */
[----:B---3--:R-:W-:-:S03]  /*2180*/  SEL R29, R27, R26, !P1 ;  /* 0x0000001a1b1d7207 */ /* 0x008fc60004800000 */
[----:B------:R1:W-:Y:S04]  /*2190*/  STL [R1+0x388], R28 ;  /* 0x0003881c01007387 */ /* 0x0003e80000100800 */
[----:B-1----:R-:W2:Y:S04]  /*21a0*/  LDL.LU R28, [R1+0x18] ;  /* 0x00001800011c7983 */ /* 0x002ea80000300800 */
[----:B------:R-:W3:Y:S04]  /*21b0*/  LDL.LU R6, [R1+0x3d8] ;  /* 0x0003d80001067983 */ /* 0x000ee80000300800 */
[----:B------:R-:W2:Y:S04]  /*21c0*/  LDL.LU R26, [R1+0x14] ;  /* 0x00001400011a7983 */ /* 0x000ea80000300800 */
[----:B------:R1:W-:Y:S02]  /*21d0*/  STL [R1+0x1c], R29 ;  /* 0x00001c1d01007387 */ /* 0x0003e40000100800 */
[----:B-1----:R-:W-:-:S02]  /*21e0*/  SEL R29, R27, R3, !P1 ;  /* 0x000000031b1d7207 */ /* 0x002fc40004800000 */
[----:B------:R-:W2:Y:S04]  /*21f0*/  LDL.LU R3, [R1+0x8] ;  /* 0x0000080001037983 */ /* 0x000ea80000300800 */
[----:B------:R4:W-:Y:S02]  /*2200*/  STL [R1+0xc], R29 ;  /* 0x00000c1d01007387 */ /* 0x0009e40000100800 */
[C---:B----4-:R-:W-:Y:S02]  /*2210*/  SEL R29, R27.reuse, R4, !P1 ;  /* 0x000000041b1d7207 */ /* 0x050fe40004800000 */
[----:B------:R-:W4:Y:S04]  /*2220*/  LDL.LU R4, [R1+0x20] ;  /* 0x0000200001047983 */ /* 0x000f280000300800 */
[----:B------:R3:W-:Y:S01]  /*2230*/  STL [R1+0x4], R29 ;  /* 0x0000041d01007387 */ /* 0x0007e20000100800 */
[----:B------:R-:W-:-:S02]  /*2240*/  SEL R2, R27, R2, !P1 ;  /* 0x000000021b027207 */ /* 0x000fc40004800000 */
[C---:B---3--:R-:W-:Y:S02]  /*2250*/  SEL R29, R27.reuse, R6, !P1 ;  /* 0x000000061b1d7207 */ /* 0x048fe40004800000 */
[----:B------:R-:W3:Y:S04]  /*2260*/  LDL.LU R6, [R1+0x28] ;  /* 0x0000280001067983 */ /* 0x000ee80000300800 */
[----:B------:R1:W-:Y:S02]  /*2270*/  STL [R1], R29 ;  /* 0x0000001d01007387 */ /* 0x0003e40000100800 */
[C---:B-1----:R-:W-:Y:S02]  /*2280*/  SEL R29, R27.reuse, R8, !P1 ;  /* 0x000000081b1d7207 */ /* 0x042fe40004800000 */
[----:B--2---:R-:W-:-:S02]  /*2290*/  SEL R3, R27, R3, !P1 ;  /* 0x000000031b037207 */ /* 0x004fc40004800000 */
[C---:B------:R-:W-:Y:S02]  /*22a0*/  SEL R8, R27.reuse, R25, !P1 ;  /* 0x000000191b087207 */ /* 0x040fe40004800000 */
[----:B------:R-:W2:Y:S04]  /*22b0*/  LDL.LU R25, [R1+0x24] ;  /* 0x0000240001197983 */ /* 0x000ea80000300800 */
[----:B------:R1:W-:Y:S04]  /*22c0*/  STL.64 [R1+0x3d0], R2 ;  /* 0x0003d00201007387 */ /* 0x0003e80000100a00 */
[----:B-1----:R-:W2:Y:S01]  /*22d0*/  LDL.LU R3, [R1+0x10] ;  /* 0x0000100001037983 */ /* 0x002ea20000300800 */
[----:B------:R-:W-:-:S02]  /*22e0*/  SEL R2, R27, R26, !P1 ;  /* 0x0000001a1b027207 */ /* 0x000fc40004800000 */
[C---:B------:R-:W-:Y:S02]  /*22f0*/  SEL R0, R27.reuse, R0, !P1 ;  /* 0x000000001b007207 */ /* 0x040fe40004800000 */
[C---:B------:R-:W-:Y:S02]  /*2300*/  SEL R10, R27.reuse, R10, !P1 ;  /* 0x0000000a1b0a7207 */ /* 0x040fe40004800000 */
[C---:B------:R-:W-:Y:S02]  /*2310*/  SEL R12, R27.reuse, R12, !P1 ;  /* 0x0000000c1b0c7207 */ /* 0x040fe40004800000 */
[C---:B------:R-:W-:Y:S01]  /*2320*/  SEL R13, R27.reuse, R13, !P1 ;  /* 0x0000000d1b0d7207 */ /* 0x040fe20004800000 */
[----:B------:R-:W-:Y:S01]  /*2330*/  @!P4 IMAD.MOV R19, RZ, RZ, -R19 ;  /* 0x000000ffff13c224 */ /* 0x000fe200078e0a13 */
[C---:B------:R-:W-:Y:S01]  /*2340*/  SEL R14, R27.reuse, R14, !P1 ;  /* 0x0000000e1b0e7207 */ /* 0x040fe20004800000 */
[----:B------:R-:W-:Y:S01]  /*2350*/  @!P3 IMAD.MOV R20, RZ, RZ, -R20 ;  /* 0x000000ffff14b224 */ /* 0x000fe200078e0a14 */
[C---:B------:R-:W-:Y:S01]  /*2360*/  SEL R15, R27.reuse, R15, !P1 ;  /* 0x0000000f1b0f7207 */ /* 0x040fe20004800000 */
[----:B------:R-:W-:Y:S01]  /*2370*/  @!P0 IMAD.MOV R21, RZ, RZ, -R21 ;  /* 0x000000ffff158224 */ /* 0x000fe200078e0a15 */
[----:B------:R-:W-:-:S02]  /*2380*/  SEL R16, R27, R16, !P1 ;  /* 0x000000101b107207 */ /* 0x000fc40004800000 */
[C---:B------:R-:W-:Y:S02]  /*2390*/  SEL R17, R27.reuse, R17, !P1 ;  /* 0x000000111b117207 */ /* 0x040fe40004800000 */
[C---:B------:R-:W-:Y:S02]  /*23a0*/  SEL R19, R27.reuse, R19, !P1 ;  /* 0x000000131b137207 */ /* 0x040fe40004800000 */
[C---:B------:R-:W-:Y:S02]  /*23b0*/  SEL R20, R27.reuse, R20, !P1 ;  /* 0x000000141b147207 */ /* 0x040fe40004800000 */
[C---:B------:R-:W-:Y:S02]  /*23c0*/  SEL R21, R27.reuse, R21, !P1 ;  /* 0x000000151b157207 */ /* 0x040fe40004800000 */
[C---:B------:R-:W-:Y:S02]  /*23d0*/  SEL R22, R27.reuse, R22, !P1 ;  /* 0x000000161b167207 */ /* 0x040fe40004800000 */
[----:B--2---:R-:W-:-:S05]  /*23e0*/  SEL R3, R27, R3, !P1 ;  /* 0x000000031b037207 */ /* 0x004fca0004800000 */
[----:B------:R-:W-:Y:S04]  /*23f0*/  STL [R1+0x8], R3 ;  /* 0x0000080301007387 */ /* 0x000fe80000100800 */
[----:B------:R1:W-:Y:S04]  /*2400*/  STL [R1+0x10], R2 ;  /* 0x0000100201007387 */ /* 0x0003e80000100800 */
[----:B-1----:R-:W2:Y:S01]  /*2410*/  LDL.LU R2, [R1+0x2c] ;  /* 0x00002c0001027983 */ /* 0x002ea20000300800 */
[----:B------:R-:W-:-:S05]  /*2420*/  SEL R3, R27, R28, !P1 ;  /* 0x0000001c1b037207 */ /* 0x000fca0004800000 */
[----:B------:R-:W-:Y:S04]  /*2430*/  STL [R1+0x14], R3 ;  /* 0x0000140301007387 */ /* 0x000fe80000100800 */
[----:B------:R-:W-:Y:S04]  /*2440*/  STL [R1+0x60], R0 ;  /* 0x0000600001007387 */ /* 0x000fe80000100800 */
[----:B------:R-:W-:Y:S01]  /*2450*/  STL [R1+0x3a4], R10 ;  /* 0x0003a40a01007387 */ /* 0x000fe20000100800 */
[----:B------:R-:W-:-:S03]  /*2460*/  SEL R28, R27, R18, !P1 ;  /* 0x000000121b1c7207 */ /* 0x000fc60004800000 */
[----:B------:R-:W-:Y:S04]  /*2470*/  STL [R1+0x3a0], R12 ;  /* 0x0003a00c01007387 */ /* 0x000fe80000100800 */
[----:B------:R1:W-:Y:S04]  /*2480*/  STL [R1+0x3a8], R13 ;  /* 0x0003a80d01007387 */ /* 0x0003e80000100800 */
[----:B-1----:R-:W2:Y:S04]  /*2490*/  LDL.LU R13, [R1+0xc] ;  /* 0x00000c00010d7983 */ /* 0x002ea80000300800 */
[----:B------:R-:W-:Y:S04]  /*24a0*/  STL [R1+0x398], R14 ;  /* 0x0003980e01007387 */ /* 0x000fe80000100800 */
[----:B------:R-:W-:Y:S04]  /*24b0*/  STL [R1+0x390], R15 ;  /* 0x0003900f01007387 */ /* 0x000fe80000100800 */
[----:B------:R-:W-:Y:S04]  /*24c0*/  STL [R1+0x38c], R16 ;  /* 0x00038c1001007387 */ /* 0x000fe80000100800 */
[----:B------:R1:W-:Y:S04]  /*24d0*/  STL [R1+0x394], R17 ;  /* 0x0003941101007387 */ /* 0x0003e80000100800 */
[----:B-1----:R-:W2:Y:S04]  /*24e0*/  LDL.LU R17, [R1+0x1c] ;  /* 0x00001c0001117983 */ /* 0x002ea80000300800 */
[----:B------:R-:W-:Y:S04]  /*24f0*/  STL [R1+0x39c], R28 ;  /* 0x00039c1c01007387 */ /* 0x000fe80000100800 */
[----:B------:R-:W-:Y:S04]  /*2500*/  STL [R1+0x3ac], R19 ;  /* 0x0003ac1301007387 */ /* 0x000fe80000100800 */
[----:B------:R-:W-:Y:S04]  /*2510*/  STL [R1+0x3b0], R20 ;  /* 0x0003b01401007387 */ /* 0x000fe80000100800 */
[----:B------:R-:W-:Y:S04]  /*2520*/  STL [R1+0x3b4], R21 ;  /* 0x0003b41501007387 */ /* 0x000fe80000100800 */
[----:B------:R-:W-:Y:S04]  /*2530*/  STL [R1+0x3c0], R22 ;  /* 0x0003c01601007387 */ /* 0x000fe80000100800 */
[----:B------:R-:W2:Y:S04]  /*2540*/  LDL.LU R12, [R1+0x4] ;  /* 0x00000400010c7983 */ /* 0x000ea80000300800 */
[----:B------:R-:W2:Y:S04]  /*2550*/  LDL.LU R10, [R1] ;  /* 0x00000000010a7983 */ /* 0x000ea80000300800 */
[----:B------:R-:W1:Y:S01]  /*2560*/  S2R R0, SR_TID.X ;  /* 0x0000000000007919 */ /* 0x000e620000002100 */
[----:B------:R-:W-:Y:S01]  /*2570*/  ISETP.NE.AND P0, PT, RZ, c[0x0][0x178], PT ;  /* 0x00005e00ff007a0c */ /* 0x000fe20003f05270 */
[----:B------:R-:W-:Y:S01]  /*2580*/  ULDC UR5, c[0x0][0x180] ;  /* 0x0000600000057ab9 */ /* 0x000fe20000000800 */
[C---:B------:R-:W-:Y:S01]  /*2590*/  SEL R23, R27.reuse, R23, !P1 ;  /* 0x000000171b177207 */ /* 0x040fe20004800000 */
[----:B------:R-:W-:Y:S01]  /*25a0*/  UIADD3 UR4, UR5, -0x20, URZ ;  /* 0xffffffe005047890 */ /* 0x000fe2000fffe03f */
[C---:B------:R-:W-:Y:S01]  /*25b0*/  SEL R24, R27.reuse, R24, !P1 ;  /* 0x000000181b187207 */ /* 0x040fe20004800000 */
[----:B------:R-:W-:Y:S01]  /*25c0*/  IMAD.MOV.U32 R14, RZ, RZ, 0x1f ;  /* 0x0000001fff0e7424 */ /* 0x000fe200078e00ff */
[----:B------:R-:W-:-:S02]  /*25d0*/  SEL R5, R27, R5, !P1 ;  /* 0x000000051b057207 */ /* 0x000fc40004800000 */
[C---:B---3--:R-:W-:Y:S02]  /*25e0*/  SEL R6, R27.reuse, R6, !P1 ;  /* 0x000000061b067207 */ /* 0x048fe40004800000 */
[C---:B------:R-:W-:Y:S02]  /*25f0*/  SEL R7, R27.reuse, R7, !P1 ;  /* 0x000000071b077207 */ /* 0x040fe40004800000 */
[----:B----4-:R-:W-:Y:S02]  /*2600*/  SEL R4, R27, R4, !P1 ;  /* 0x000000041b047207 */ /* 0x010fe40004800000 */
[----:B-1----:R-:W-:-:S04]  /*2610*/  SHF.R.U32.HI R3, RZ, 0x6, R0 ;  /* 0x00000006ff037819 */ /* 0x002fc80000011600 */
[----:B------:R-:W-:-:S04]  /*2620*/  SGXT.U32 R3, R3, 0x3 ;  /* 0x000000030303781a */ /* 0x000fc80000000000 */
[----:B------:R-:W-:Y:S02]  /*2630*/  LOP3.LUT R26, R3, 0x10, RZ, 0xfc, !PT ;  /* 0x00000010031a7812 */ /* 0x000fe400078efcff */
[----:B------:R-:W-:Y:S01]  /*2640*/  SEL R25, R27, R25, !P1 ;  /* 0x000000191b197207 */ /* 0x000fe20004800000 */
[----:B------:R-:W-:Y:S01]  /*2650*/  @!P2 IMAD.MOV R9, RZ, RZ, -R9 ;  /* 0x000000ffff09a224 */ /* 0x000fe200078e0a09 */
[----:B------:R-:W-:Y:S02]  /*2660*/  IADD3 R14, R14, c[0x0][0x180], RZ ;  /* 0x000060000e0e7a10 */ /* 0x000fe40007ffe0ff */
[----:B------:R-:W-:Y:S02]  /*2670*/  ISETP.GE.AND P2, PT, R3, UR4, PT ;  /* 0x0000000403007c0c */ /* 0x000fe4000bf46270 */
[----:B------:R-:W-:Y:S02]  /*2680*/  @!P0 LOP3.LUT R9, RZ, c[0x0][0x178], RZ, 0x33, !PT ;  /* 0x00005e00ff098a12 */ /* 0x000fe400078e33ff */
[----:B------:R-:W-:-:S02]  /*2690*/  ISETP.GT.AND P0, PT, R14, 0x3f, PT ;  /* 0x0000003f0e00780c */ /* 0x000fc40003f04270 */
[----:B------:R-:W-:Y:S01]  /*26a0*/  LEA.HI R14, R0, 0x18, RZ, 0x1a ;  /* 0x00000018000e7811 */ /* 0x000fe200078fd0ff */
[----:B------:R-:W-:Y:S01]  /*26b0*/  IMAD R15, R3, c[0x0][0x188], RZ ;  /* 0x00006200030f7a24 */ /* 0x000fe200078e02ff */
[----:B--2---:R-:W-:Y:S02]  /*26c0*/  SEL R2, R27, R2, !P1 ;  /* 0x000000021b027207 */ /* 0x004fe40004800000 */
[----:B------:R-:W-:-:S04]  /*26d0*/  ISETP.GE.AND P1, PT, R26, c[0x0][0x180], PT ;  /* 0x000060001a007a0c */ /* 0x000fc80003f26270 */
[----:B------:R-:W-:Y:S01]  /*26e0*/  SEL R11, R11, RZ, !P1 ;  /* 0x000000ff0b0b7207 */ /* 0x000fe20004800000 */
[----:B------:R1:W-:Y:S04]  /*26f0*/  STL [R1+0xb8], R2 ;  /* 0x0000b80201007387 */ /* 0x0003e80000100800 */
[----:B------:R2:W-:Y:S01]  /*2700*/  STL [R1+0xc8], R11 ;  /* 0x0000c80b01007387 */ /* 0x0005e20000100800 */
[----:B-1----:R-:W-:Y:S02]  /*2710*/  LEA.HI R2, R0, 0x8, RZ, 0x1a ;  /* 0x0000000800027811 */ /* 0x002fe400078fd0ff */
[----:B--2---:R-:W-:Y:S02]  /*2720*/  SEL R11, RZ, 0x4, P2 ;  /* 0x00000004ff0b7807 */ /* 0x004fe40001000000 */
[----:B------:R-:W-:-:S02]  /*2730*/  ISETP.GE.AND P1, PT, R2, UR4, PT ;  /* 0x0000000402007c0c */ /* 0x000fc4000bf26270 */
[----:B------:R-:W-:Y:S01]  /*2740*/  LOP3.LUT R0, R0, 0x1f, RZ, 0xc0, !PT ;  /* 0x0000001f00007812 */ /* 0x000fe200078ec0ff */
[----:B------:R1:W-:Y:S01]  /*2750*/  STL [R1+0xc0], R11 ;  /* 0x0000c00b01007387 */ /* 0x0003e20000100800 */
[----:B------:R-:W-:Y:S01]  /*2760*/  ISETP.GE.AND P2, PT, R14, UR4, PT ;  /* 0x000000040e007c0c */ /* 0x000fe2000bf46270 */
[----:B------:R-:W-:Y:S02]  /*2770*/  IMAD R16, R2, c[0x0][0x188], RZ ;  /* 0x0000620002107a24 */ /* 0x000fe400078e02ff */
[----:B------:R-:W-:Y:S01]  /*2780*/  IMAD R19, R0, c[0x0][0x18c], RZ ;  /* 0x0000630000137a24 */ /* 0x000fe200078e02ff */
[----:B------:R-:W-:Y:S02]  /*2790*/  SEL R3, RZ, 0x4, P2 ;  /* 0x00000004ff037807 */ /* 0x000fe40001000000 */
[----:B-1----:R-:W-:Y:S02]  /*27a0*/  SEL R11, RZ, 0x4, P1 ;  /* 0x00000004ff0b7807 */ /* 0x002fe40000800000 */
[----:B------:R-:W-:Y:S01]  /*27b0*/  ISETP.GE.AND P1, PT, R26, UR4, PT ;  /* 0x000000041a007c0c */ /* 0x000fe2000bf26270 */
[----:B------:R-:W-:Y:S01]  /*27c0*/  IMAD.SHL.U32 R0, R19, 0x4, RZ ;  /* 0x0000000413007824 */ /* 0x000fe200078e00ff */
[----:B------:R1:W-:Y:S02]  /*27d0*/  STL [R1+0xbc], R3 ;  /* 0x0000bc0301007387 */ /* 0x0003e40000100800 */
[----:B------:R-:W-:-:S02]  /*27e0*/  SEL R2, RZ, 0x4, P1 ;  /* 0x00000004ff027807 */ /* 0x000fc40000800000 */
[----:B------:R-:W-:-:S03]  /*27f0*/  IADD3 R26, P1, R0, c[0x0][0x168], RZ ;  /* 0x00005a00001a7a10 */ /* 0x000fc60007f3e0ff */
[----:B------:R-:W-:Y:S01]  /*2800*/  STL [R1+0xc4], R2 ;  /* 0x0000c40201007387 */ /* 0x000fe20000100800 */
[----:B-1----:R-:W-:-:S03]  /*2810*/  IMAD R3, R9, c[0x0][0x184], RZ ;  /* 0x0000610009037a24 */ /* 0x002fc600078e02ff */
[----:B------:R1:W-:Y:S01]  /*2820*/  STL [R1+0x2b4], R0 ;  /* 0x0002b40001007387 */ /* 0x0003e20000100800 */
[----:B------:R-:W-:Y:S01]  /*2830*/  IMAD R21, R13, c[0x0][0x190], RZ ;  /* 0x000064000d157a24 */ /* 0x000fe200078e02ff */
[----:B------:R-:W-:Y:S01]  /*2840*/  LEA.HI.X.SX32 R27, R19, c[0x0][0x16c], 0x2, P1 ;  /* 0x00005b00131b7a11 */ /* 0x000fe200008f16ff */
[----:B------:R-:W-:Y:S02]  /*2850*/  IMAD R13, R29, c[0x0][0x190], RZ ;  /* 0x000064001d0d7a24 */ /* 0x000fe400078e02ff */
[----:B-1----:R-:W-:Y:S02]  /*2860*/  IMAD.SHL.U32 R0, R3, 0x4, RZ ;  /* 0x0000000403007824 */ /* 0x002fe400078e00ff */
[----:B------:R-:W-:-:S03]  /*2870*/  IMAD R22, R17, c[0x0][0x190], RZ ;  /* 0x0000640011167a24 */ /* 0x000fc600078e02ff */
[----:B------:R-:W-:Y:S01]  /*2880*/  IADD3 R29, P1, R0, c[0x0][0x160], RZ ;  /* 0x00005800001d7a10 */ /* 0x000fe20007f3e0ff */
[----:B------:R-:W-:Y:S01]  /*2890*/  STL [R1+0xfc], R3 ;  /* 0x0000fc0301007387 */ /* 0x000fe20000100800 */
[----:B------:R-:W-:Y:S02]  /*28a0*/  IMAD.SHL.U32 R2, R15, 0x4, RZ ;  /* 0x000000040f027824 */ /* 0x000fe400078e00ff */
[----:B------:R-:W-:Y:S01]  /*28b0*/  LEA.HI.X.SX32 R17, R3, c[0x0][0x164], 0x2, P1 ;  /* 0x0000590003117a11 */ /* 0x000fe200008f16ff */
[----:B------:R-:W-:Y:S01]  /*28c0*/  STL [R1+0x1f0], R22 ;  /* 0x0001f01601007387 */ /* 0x000fe20000100800 */
[----:B------:R-:W-:Y:S01]  /*28d0*/  SEL R18, R11, RZ, P0 ;  /* 0x000000ff0b127207 */ /* 0x000fe20000000000 */
[----:B------:R-:W-:Y:S02]  /*28e0*/  IMAD R9, R5, c[0x0][0x190], RZ ;  /* 0x0000640005097a24 */ /* 0x000fe400078e02ff */
[----:B------:R1:W-:Y:S01]  /*28f0*/  STL [R1+0x1f4], R0 ;  /* 0x0001f40001007387 */ /* 0x0003e20000100800 */
[----:B------:R-:W-:-:S03]  /*2900*/  IMAD.MOV.U32 R5, RZ, RZ, R17 ;  /* 0x000000ffff057224 */ /* 0x000fc600078e0011 */
[----:B------:R-:W-:Y:S01]  /*2910*/  STL [R1+0x1ec], R21 ;  /* 0x0001ec1501007387 */ /* 0x000fe20000100800 */
[----:B------:R-:W-:Y:S02]  /*2920*/  IMAD R20, R12, c[0x0][0x190], RZ ;  /* 0x000064000c147a24 */ /* 0x000fe400078e02ff */
[----:B------:R-:W-:Y:S01]  /*2930*/  IMAD R19, R10, c[0x0][0x190], RZ ;  /* 0x000064000a137a24 */ /* 0x000fe200078e02ff */
[----:B-1----:R-:W2:Y:S01]  /*2940*/  LDL.LU R0, [R1+0x8] ;  /* 0x0000080001007983 */ /* 0x002ea20000300800 */
[----:B------:R-:W-:Y:S01]  /*2950*/  IMAD R10, R23, c[0x0][0x190], RZ ;  /* 0x00006400170a7a24 */ /* 0x000fe200078e02ff */
[----:B------:R-:W-:Y:S02]  /*2960*/  IADD3 R2, P1, R2, R29, RZ ;  /* 0x0000001d02027210 */ /* 0x000fe40007f3e0ff */
[----:B------:R-:W-:Y:S01]  /*2970*/  STL [R1+0x1e8], R20 ;  /* 0x0001e81401007387 */ /* 0x000fe20000100800 */
[----:B------:R-:W-:-:S03]  /*2980*/  IMAD R12, R24, c[0x0][0x190], RZ ;  /* 0x00006400180c7a24 */ /* 0x000fc600078e02ff */
[----:B------:R-:W-:Y:S01]  /*2990*/  STL [R1+0x1e4], R19 ;  /* 0x0001e41301007387 */ /* 0x000fe20000100800 */
[----:B------:R-:W-:-:S03]  /*29a0*/  IMAD R11, R8, c[0x0][0x190], RZ ;  /* 0x00006400080b7a24 */ /* 0x000fc600078e02ff */
[----:B------:R-:W-:Y:S01]  /*29b0*/  STL.64 [R1+0x3c8], R18 ;  /* 0x0003c81201007387 */ /* 0x000fe20000100a00 */
[----:B------:R-:W-:-:S03]  /*29c0*/  LEA.HI.X.SX32 R3, R15, R5, 0x2, P1 ;  /* 0x000000050f037211 */ /* 0x000fc600008f16ff */
[----:B------:R-:W-:Y:S04]  /*29d0*/  STL [R1+0x1e0], R13 ;  /* 0x0001e00d01007387 */ /* 0x000fe80000100800 */
[----:B------:R-:W-:Y:S01]  /*29e0*/  STL [R1+0x1dc], R10 ;  /* 0x0001dc0a01007387 */ /* 0x000fe20000100800 */
[----:B------:R-:W-:-:S03]  /*29f0*/  IMAD R8, R6, c[0x0][0x190], RZ ;  /* 0x0000640006087a24 */ /* 0x000fc600078e02ff */
[----:B------:R-:W3:Y:S04]  /*2a00*/  LDL.LU R24, [R1+0x14] ;  /* 0x0000140001187983 */ /* 0x000ee80000300800 */
[----:B------:R-:W-:Y:S04]  /*2a10*/  STL [R1+0x4], R17 ;  /* 0x0000041101007387 */ /* 0x000fe80000100800 */
[----:B------:R-:W-:Y:S04]  /*2a20*/  STL [R1+0x1d8], R12 ;  /* 0x0001d80c01007387 */ /* 0x000fe80000100800 */
[----:B------:R-:W-:Y:S04]  /*2a30*/  STL [R1+0x1d4], R11 ;  /* 0x0001d40b01007387 */ /* 0x000fe80000100800 */
[----:B------:R-:W4:Y:S04]  /*2a40*/  LDL.LU R6, [R1+0x10] ;  /* 0x0000100001067983 */ /* 0x000f280000300800 */
[----:B------:R1:W-:Y:S04]  /*2a50*/  STL.64 [R1+0x58], R2 ;  /* 0x0000580201007387 */ /* 0x0003e80000100a00 */
[----:B-1----:R-:W2:Y:S01]  /*2a60*/  LDL.LU.64 R2, [R1+0x3d0] ;  /* 0x0003d00001027983 */ /* 0x002ea20000300a00 */
[----:B------:R-:W-:-:S02]  /*2a70*/  IMAD.SHL.U32 R14, R16, 0x4, RZ ;  /* 0x00000004100e7824 */ /* 0x000fc400078e00ff */
[----:B------:R-:W-:Y:S01]  /*2a80*/  IMAD R28, R7, c[0x0][0x190], RZ ;  /* 0x00006400071c7a24 */ /* 0x000fe200078e02ff */
[----:B------:R-:W-:Y:S02]  /*2a90*/  STL [R1+0x1d0], R9 ;  /* 0x0001d00901007387 */ /* 0x000fe40000100800 */
[----:B------:R-:W-:Y:S02]  /*2aa0*/  IADD3 R18, P1, R14, R29, RZ ;  /* 0x0000001d0e127210 */ /* 0x000fe40007f3e0ff */
[----:B------:R-:W3:Y:S04]  /*2ab0*/  LDL.LU R23, [R1+0x60] ;  /* 0x0000600001177983 */ /* 0x000ee80000300800 */
[----:B------:R-:W-:Y:S04]  /*2ac0*/  STL [R1+0x1cc], R8 ;  /* 0x0001cc0801007387 */ /* 0x000fe80000100800 */
[----:B------:R1:W-:Y:S04]  /*2ad0*/  STL [R1+0x50], R18 ;  /* 0x0000501201007387 */ /* 0x0003e80000100800 */
[----:B------:R-:W-:Y:S01]  /*2ae0*/  STL [R1+0x1c8], R28 ;  /* 0x0001c81c01007387 */ /* 0x000fe20000100800 */
[----:B--2---:R-:W-:-:S02]  /*2af0*/  IMAD R14, R2, c[0x0][0x190], RZ ;  /* 0x00006400020e7a24 */ /* 0x004fc400078e02ff */
[----:B------:R-:W-:Y:S02]  /*2b00*/  IMAD R17, R3, c[0x0][0x190], RZ ;  /* 0x0000640003117a24 */ /* 0x000fe400078e02ff */
[----:B------:R-:W-:Y:S02]  /*2b10*/  IMAD.MOV.U32 R2, RZ, RZ, R18 ;  /* 0x000000ffff027224 */ /* 0x000fe400078e0012 */
[----:B------:R-:W-:Y:S02]  /*2b20*/  IMAD.MOV.U32 R3, RZ, RZ, R19 ;  /* 0x000000ffff037224 */ /* 0x000fe400078e0013 */
[----:B-1----:R-:W2:Y:S01]  /*2b30*/  LDL.LU.64 R18, [R1+0x3c8] ;  /* 0x0003c80001127983 */ /* 0x002ea20000300a00 */
[----:B------:R-:W-:Y:S01]  /*2b40*/  LEA.HI.X.SX32 R3, R16, R5, 0x2, P1 ;  /* 0x0000000510037211 */ /* 0x000fe200008f16ff */
[----:B------:R-:W-:Y:S01]  /*2b50*/  IMAD R15, R4, c[0x0][0x190], RZ ;  /* 0x00006400040f7a24 */ /* 0x000fe200078e02ff */
[-C--:B------:R-:W-:Y:S01]  /*2b60*/  LEA R2, P1, R22, R26.reuse, 0x2 ;  /* 0x0000001a16027211 */ /* 0x080fe200078210ff */
[----:B------:R-:W-:Y:S01]  /*2b70*/  STL [R1+0x1c4], R14 ;  /* 0x0001c40e01007387 */ /* 0x000fe20000100800 */
[----:B------:R-:W-:Y:S01]  /*2b80*/  IMAD R16, R25, c[0x0][0x190], RZ ;  /* 0x0000640019107a24 */ /* 0x000fe200078e02ff */
[----:B------:R-:W-:-:S02]  /*2b90*/  LEA R4, P2, R21, R26, 0x2 ;  /* 0x0000001a15047211 */ /* 0x000fc400078410ff */
[----:B------:R1:W-:Y:S01]  /*2ba0*/  STL [R1+0x54], R3 ;  /* 0x0000540301007387 */ /* 0x0003e20000100800 */
[----:B------:R-:W-:-:S03]  /*2bb0*/  IMAD R0, R0, c[0x0][0x190], RZ ;  /* 0x0000640000007a24 */ /* 0x000fc600078e02ff */
[----:B------:R-:W-:Y:S01]  /*2bc0*/  STL [R1+0x1c0], R17 ;  /* 0x0001c01101007387 */ /* 0x000fe20000100800 */
[----:B------:R-:W-:-:S03]  /*2bd0*/  LEA.HI.X.SX32 R5, R21, R27, 0x2, P2 ;  /* 0x0000001b15057211 */ /* 0x000fc600010f16ff */
[----:B------:R-:W-:Y:S01]  /*2be0*/  STL [R1+0x1bc], R15 ;  /* 0x0001bc0f01007387 */ /* 0x000fe20000100800 */
[----:B-1----:R-:W-:-:S03]  /*2bf0*/  LEA.HI.X.SX32 R3, R22, R27, 0x2, P1 ;  /* 0x0000001b16037211 */ /* 0x002fc600008f16ff */
[----:B------:R-:W2:Y:S04]  /*2c00*/  LDL.LU R22, [R1+0x3c0] ;  /* 0x0003c00001167983 */ /* 0x000ea80000300800 */
[----:B------:R-:W-:Y:S04]  /*2c10*/  STL [R1+0x1b8], R16 ;  /* 0x0001b81001007387 */ /* 0x000fe80000100800 */
[----:B------:R1:W-:Y:S04]  /*2c20*/  STL.64 [R1+0x48], R2 ;  /* 0x0000480201007387 */ /* 0x0003e80000100a00 */
[----:B------:R-:W2:Y:S04]  /*2c30*/  LDL.LU R21, [R1+0x3b4] ;  /* 0x0003b40001157983 */ /* 0x000ea80000300800 */
[----:B------:R-:W-:Y:S01]  /*2c40*/  STL [R1+0x1b4], R0 ;  /* 0x0001b40001007387 */ /* 0x000fe20000100800 */
[----:B-1----:R-:W-:-:S03]  /*2c50*/  LEA R2, P1, R20, R26, 0x2 ;  /* 0x0000001a14027211 */ /* 0x002fc600078210ff */
[----:B------:R-:W-:Y:S01]  /*2c60*/  STL.64 [R1+0x40], R4 ;  /* 0x0000400401007387 */ /* 0x000fe20000100a00 */
[----:B------:R-:W-:Y:S01]  /*2c70*/  LEA.HI.X.SX32 R3, R20, R27, 0x2, P1 ;  /* 0x0000001b14037211 */ /* 0x000fe200008f16ff */
[----:B----4-:R-:W-:Y:S02]  /*2c80*/  IMAD R25, R6, c[0x0][0x190], RZ ;  /* 0x0000640006197a24 */ /* 0x010fe400078e02ff */
[----:B------:R-:W4:Y:S04]  /*2c90*/  LDL.LU R20, [R1+0x3b0] ;  /* 0x0003b00001147983 */ /* 0x000f280000300800 */
[----:B------:R1:W-:Y:S01]  /*2ca0*/  STL.64 [R1+0x38], R2 ;  /* 0x0000380201007387 */ /* 0x0003e20000100a00 */
[----:B---3--:R-:W-:Y:S01]  /*2cb0*/  IMAD R24, R24, c[0x0][0x190], RZ ;  /* 0x0000640018187a24 */ /* 0x008fe200078e02ff */
[----:B-1----:R-:W-:-:S04]  /*2cc0*/  LEA R2, P1, R13, R26, 0x2 ;  /* 0x0000001a0d027211 */ /* 0x002fc800078210ff */
[----:B------:R-:W-:Y:S02]  /*2cd0*/  LEA.HI.X.SX32 R3, R13, R27, 0x2, P1 ;  /* 0x0000001b0d037211 */ /* 0x000fe400008f16ff */
[----:B--2---:R-:W-:-:S04]  /*2ce0*/  LEA R4, P2, R19, R26, 0x2 ;  /* 0x0000001a13047211 */ /* 0x004fc800078410ff */
[----:B------:R-:W-:Y:S02]  /*2cf0*/  LEA.HI.X.SX32 R5, R19, R27, 0x2, P2 ;  /* 0x0000001b13057211 */ /* 0x000fe400010f16ff */
[----:B------:R-:W2:Y:S04]  /*2d00*/  LDL.LU R19, [R1+0x3ac] ;  /* 0x0003ac0001137983 */ /* 0x000ea80000300800 */
[----:B------:R-:W-:Y:S04]  /*2d10*/  STL [R1+0x1b0], R25 ;  /* 0x0001b01901007387 */ /* 0x000fe80000100800 */
[----:B------:R1:W-:Y:S04]  /*2d20*/  STL.64 [R1+0x30], R4 ;  /* 0x0000300401007387 */ /* 0x0003e80000100a00 */
[----:B------:R-:W3:Y:S04]  /*2d30*/  LDL.LU R13, [R1+0x3a8] ;  /* 0x0003a800010d7983 */ /* 0x000ee80000300800 */
[----:B------:R1:W-:Y:S02]  /*2d40*/  STL.64 [R1+0x28], R2 ;  /* 0x0000280201007387 */ /* 0x0003e40000100a00 */
[----:B-1----:R-:W-:-:S04]  /*2d50*/  LEA R4, P2, R10, R26, 0x2 ;  /* 0x0000001a0a047211 */ /* 0x002fc800078410ff */
[----:B------:R-:W-:Y:S02]  /*2d60*/  LEA.HI.X.SX32 R5, R10, R27, 0x2, P2 ;  /* 0x0000001b0a057211 */ /* 0x000fe400010f16ff */
[----:B------:R-:W2:Y:S01]  /*2d70*/  LDL.LU R10, [R1+0x3a4] ;  /* 0x0003a400010a7983 */ /* 0x000ea20000300800 */
[----:B------:R-:W-:-:S03]  /*2d80*/  LEA R2, P1, R12, R26, 0x2 ;  /* 0x0000001a0c027211 */ /* 0x000fc600078210ff */
[----:B------:R-:W-:Y:S01]  /*2d90*/  STL [R1+0x1ac], R24 ;  /* 0x0001ac1801007387 */ /* 0x000fe20000100800 */
[----:B------:R-:W-:-:S03]  /*2da0*/  LEA.HI.X.SX32 R3, R12, R27, 0x2, P1 ;  /* 0x0000001b0c037211 */ /* 0x000fc600008f16ff */
[----:B------:R1:W-:Y:S04]  /*2db0*/  STL.64 [R1+0x20], R4 ;  /* 0x0000200401007387 */ /* 0x0003e80000100a00 */
[----:B------:R-:W3:Y:S01]  /*2dc0*/  LDL.LU R12, [R1+0x3a0] ;  /* 0x0003a000010c7983 */ /* 0x000ee20000300800 */
[----:B------:R-:W-:Y:S01]  /*2dd0*/  IMAD R23, R23, c[0x0][0x190], RZ ;  /* 0x0000640017177a24 */ /* 0x000fe200078e02ff */
[C---:B-1----:R-:W-:Y:S02]  /*2de0*/  LEA R4, P2, R11.reuse, R26, 0x2 ;  /* 0x0000001a0b047211 */ /* 0x042fe400078410ff */
[----:B------:R1:W-:Y:S02]  /*2df0*/  STL.64 [R1+0x18], R2 ;  /* 0x0000180201007387 */ /* 0x0003e40000100a00 */
[----:B------:R-:W-:-:S02]  /*2e00*/  LEA.HI.X.SX32 R5, R11, R27, 0x2, P2 ;  /* 0x0000001b0b057211 */ /* 0x000fc400010f16ff */
[----:B------:R-:W-:Y:S04]  /*2e10*/  STL [R1+0x1a8], R23 ;  /* 0x0001a81701007387 */ /* 0x000fe80000100800 */
[----:B------:R4:W-:Y:S01]  /*2e20*/  STL.64 [R1+0x10], R4 ;  /* 0x0000100401007387 */ /* 0x0009e20000100a00 */
[----:B-1----:R-:W-:-:S04]  /*2e30*/  LEA R2, P1, R9, R26, 0x2 ;  /* 0x0000001a09027211 */ /* 0x002fc800078210ff */
[-C--:B------:R-:W-:Y:S02]  /*2e40*/  LEA.HI.X.SX32 R3, R9, R27.reuse, 0x2, P1 ;  /* 0x0000001b09037211 */ /* 0x080fe400008f16ff */
[-C--:B------:R-:W-:Y:S02]  /*2e50*/  LEA R6, P1, R28, R26.reuse, 0x2 ;  /* 0x0000001a1c067211 */ /* 0x080fe400078210ff */
[-C--:B----4-:R-:W-:Y:S01]  /*2e60*/  LEA R4, P2, R8, R26.reuse, 0x2 ;  /* 0x0000001a08047211 */ /* 0x090fe200078410ff */
[----:B------:R-:W-:Y:S01]  /*2e70*/  STL.64 [R1+0x338], R2 ;  /* 0x0003380201007387 */ /* 0x000fe20000100a00 */
[-C--:B------:R-:W-:Y:S02]  /*2e80*/  LEA.HI.X.SX32 R7, R28, R27.reuse, 0x2, P1 ;  /* 0x0000001b1c077211 */ /* 0x080fe400008f16ff */
[----:B------:R-:W-:Y:S02]  /*2e90*/  LEA.HI.X.SX32 R5, R8, R27, 0x2, P2 ;  /* 0x0000001b08057211 */ /* 0x000fe400010f16ff */
[----:B------:R-:W-:-:S04]  /*2ea0*/  LEA R8, P2, R14, R26, 0x2 ;  /* 0x0000001a0e087211 */ /* 0x000fc800078410ff */
[----:B------:R-:W-:Y:S01]  /*2eb0*/  LEA.HI.X.SX32 R9, R14, R27, 0x2, P2 ;  /* 0x0000001b0e097211 */ /* 0x000fe200010f16ff */
[----:B--2---:R-:W-:-:S05]  /*2ec0*/  IMAD R11, R10, c[0x0][0x190], RZ ;  /* 0x000064000a0b7a24 */ /* 0x004fca00078e02ff */
[----:B------:R-:W-:Y:S04]  /*2ed0*/  STL [R1+0x1a4], R11 ;  /* 0x0001a40b01007387 */ /* 0x000fe80000100800 */
[----:B------:R-:W-:Y:S01]  /*2ee0*/  STL.64 [R1+0x340], R4 ;  /* 0x0003400401007387 */ /* 0x000fe20000100a00 */
[----:B---3--:R-:W-:-:S03]  /*2ef0*/  IMAD R10, R12, c[0x0][0x190], RZ ;  /* 0x000064000c0a7a24 */ /* 0x008fc600078e02ff */
[----:B------:R-:W2:Y:S04]  /*2f00*/  LDL.LU R28, [R1+0x39c] ;  /* 0x00039c00011c7983 */ /* 0x000ea80000300800 */
[----:B------:R1:W-:Y:S04]  /*2f10*/  STL.64 [R1+0x348], R6 ;  /* 0x0003480601007387 */ /* 0x0003e80000100a00 */
[----:B------:R-:W-:Y:S04]  /*2f20*/  STL [R1+0x1a0], R10 ;  /* 0x0001a00a01007387 */ /* 0x000fe80000100800 */
[----:B------:R-:W3:Y:S01]  /*2f30*/  LDL.LU R14, [R1+0x398] ;  /* 0x00039800010e7983 */ /* 0x000ee20000300800 */
[----:B-1----:R-:W-:-:S02]  /*2f40*/  LEA R6, P1, R17, R26, 0x2 ;  /* 0x0000001a11067211 */ /* 0x002fc400078210ff */
[----:B------:R-:W-:Y:S02]  /*2f50*/  LEA R4, P2, R15, R26, 0x2 ;  /* 0x0000001a0f047211 */ /* 0x000fe400078410ff */
[-C--:B------:R-:W-:Y:S01]  /*2f60*/  LEA.HI.X.SX32 R7, R17, R27.reuse, 0x2, P1 ;  /* 0x0000001b11077211 */ /* 0x080fe200008f16ff */
[----:B------:R-:W-:Y:S01]  /*2f70*/  STL.64 [R1+0x350], R8 ;  /* 0x0003500801007387 */ /* 0x000fe20000100a00 */
[----:B------:R-:W-:-:S03]  /*2f80*/  LEA.HI.X.SX32 R5, R15, R27, 0x2, P2 ;  /* 0x0000001b0f057211 */ /* 0x000fc600010f16ff */
[----:B------:R-:W4:Y:S04]  /*2f90*/  LDL.LU R17, [R1+0x394] ;  /* 0x0003940001117983 */ /* 0x000f280000300800 */
[----:B------:R1:W-:Y:S01]  /*2fa0*/  STL.64 [R1+0x60], R6 ;  /* 0x0000600601007387 */ /* 0x0003e20000100a00 */
[----:B------:R-:W-:-:S03]  /*2fb0*/  IMAD R3, R13, c[0x0][0x190], RZ ;  /* 0x000064000d037a24 */ /* 0x000fc600078e02ff */
[----:B------:R-:W2:Y:S04]  /*2fc0*/  LDL.LU R15, [R1+0x390] ;  /* 0x00039000010f7983 */ /* 0x000ea80000300800 */
[----:B------:R-:W-:Y:S01]  /*2fd0*/  STL [R1+0x198], R3 ;  /* 0x0001980301007387 */ /* 0x000fe20000100800 */
[----:B-1----:R-:W-:-:S03]  /*2fe0*/  LEA R6, P1, R16, R26, 0x2 ;  /* 0x0000001a10067211 */ /* 0x002fc600078210ff */
[----:B------:R-:W-:Y:S01]  /*2ff0*/  STL.64 [R1+0x68], R4 ;  /* 0x0000680401007387 */ /* 0x000fe20000100a00 */
[----:B------:R-:W-:-:S03]  /*3000*/  LEA.HI.X.SX32 R7, R16, R27, 0x2, P1 ;  /* 0x0000001b10077211 */ /* 0x000fc600008f16ff */
[----:B------:R-:W4:Y:S01]  /*3010*/  LDL.LU R16, [R1+0x38c] ;  /* 0x00038c0001107983 */ /* 0x000f220000300800 */
[----:B------:R-:W-:-:S03]  /*3020*/  LEA R8, P2, R0, R26, 0x2 ;  /* 0x0000001a00087211 */ /* 0x000fc600078410ff */
[----:B------:R1:W-:Y:S01]  /*3030*/  STL.64 [R1+0x70], R6 ;  /* 0x0000700601007387 */ /* 0x0003e20000100a00 */
[----:B------:R-:W-:Y:S02]  /*3040*/  LEA.HI.X.SX32 R9, R0, R27, 0x2, P2 ;  /* 0x0000001b00097211 */ /* 0x000fe400010f16ff */
[----:B-1----:R-:W-:-:S04]  /*3050*/  LEA R6, P1, R25, R26, 0x2 ;  /* 0x0000001a19067211 */ /* 0x002fc800078210ff */
[----:B------:R-:W-:Y:S01]  /*3060*/  LEA.HI.X.SX32 R7, R25, R27, 0x2, P1 ;  /* 0x0000001b19077211 */ /* 0x000fe200008f16ff */
[----:B---3--:R-:W-:-:S05]  /*3070*/  IMAD R5, R14, c[0x0][0x190], RZ ;  /* 0x000064000e057a24 */ /* 0x008fca00078e02ff */
[----:B------:R-:W-:Y:S04]  /*3080*/  STL [R1+0x194], R5 ;  /* 0x0001940501007387 */ /* 0x000fe80000100800 */
[----:B------:R1:W-:Y:S04]  /*3090*/  STL.64 [R1+0x78], R8 ;  /* 0x0000780801007387 */ /* 0x0003e80000100a00 */
[----:B------:R3:W-:Y:S01]  /*30a0*/  STL.64 [R1+0x80], R6 ;  /* 0x0000800601007387 */ /* 0x0007e20000100a00 */
[-C--:B-1----:R-:W-:Y:S01]  /*30b0*/  LEA R8, P2, R24, R26.reuse, 0x2 ;  /* 0x0000001a18087211 */ /* 0x082fe200078410ff */
[----:B--2---:R-:W-:Y:S01]  /*30c0*/  IMAD R0, R15, c[0x0][0x190], RZ ;  /* 0x000064000f007a24 */ /* 0x004fe200078e02ff */
[----:B---3--:R-:W-:-:S02]  /*30d0*/  LEA R6, P1, R23, R26, 0x2 ;  /* 0x0000001a17067211 */ /* 0x008fc400078210ff */
[-C--:B------:R-:W-:Y:S02]  /*30e0*/  LEA.HI.X.SX32 R9, R24, R27.reuse, 0x2, P2 ;  /* 0x0000001b18097211 */ /* 0x080fe400010f16ff */
[----:B------:R-:W-:Y:S01]  /*30f0*/  STL [R1+0x190], R0 ;  /* 0x0001900001007387 */ /* 0x000fe20000100800 */
[----:B------:R-:W-:-:S03]  /*3100*/  LEA.HI.X.SX32 R7, R23, R27, 0x2, P1 ;  /* 0x0000001b17077211 */ /* 0x000fc600008f16ff */
[----:B------:R1:W-:Y:S01]  /*3110*/  STL.64 [R1+0x88], R8 ;  /* 0x0000880801007387 */ /* 0x0003e20000100a00 */
[----:B----4-:R-:W-:-:S03]  /*3120*/  IMAD R4, R16, c[0x0][0x190], RZ ;  /* 0x0000640010047a24 */ /* 0x010fc600078e02ff */
[----:B------:R2:W-:Y:S01]  /*3130*/  STL.64 [R1+0x90], R6 ;  /* 0x0000900601007387 */ /* 0x0005e20000100a00 */
[CC--:B-1----:R-:W-:Y:S02]  /*3140*/  LEA R8, P2, R11.reuse, R26.reuse, 0x2 ;  /* 0x0000001a0b087211 */ /* 0x0c2fe400078410ff */
[C---:B--2---:R-:W-:Y:S02]  /*3150*/  LEA R6, P1, R10.reuse, R26, 0x2 ;  /* 0x0000001a0a067211 */ /* 0x044fe400078210ff */
[-C--:B------:R-:W-:Y:S01]  /*3160*/  LEA.HI.X.SX32 R9, R11, R27.reuse, 0x2, P2 ;  /* 0x0000001b0b097211 */ /* 0x080fe200010f16ff */
[----:B------:R-:W-:Y:S01]  /*3170*/  STL [R1+0x18c], R4 ;  /* 0x00018c0401007387 */ /* 0x000fe20000100800 */
[----:B------:R-:W-:-:S03]  /*3180*/  LEA.HI.X.SX32 R7, R10, R27, 0x2, P1 ;  /* 0x0000001b0a077211 */ /* 0x000fc600008f16ff */
[----:B------:R1:W-:Y:S01]  /*3190*/  STL.64 [R1+0x98], R8 ;  /* 0x0000980801007387 */ /* 0x0003e20000100a00 */
[----:B------:R-:W-:-:S03]  /*31a0*/  IMAD R2, R17, c[0x0][0x190], RZ ;  /* 0x0000640011027a24 */ /* 0x000fc600078e02ff */
[----:B------:R2:W-:Y:S01]  /*31b0*/  STL.64 [R1+0xa0], R6 ;  /* 0x0000a00601007387 */ /* 0x0005e20000100a00 */
[-C--:B-1----:R-:W-:Y:S02]  /*31c0*/  LEA R8, P2, R3, R26.reuse, 0x2 ;  /* 0x0000001a03087211 */ /* 0x082fe400078410ff */
[-C--:B--2---:R-:W-:Y:S02]  /*31d0*/  LEA R6, P1, R5, R26.reuse, 0x2 ;  /* 0x0000001a05067211 */ /* 0x084fe400078210ff */
[-C--:B------:R-:W-:Y:S01]  /*31e0*/  LEA.HI.X.SX32 R9, R3, R27.reuse, 0x2, P2 ;  /* 0x0000001b03097211 */ /* 0x080fe200010f16ff */
[----:B------:R-:W-:Y:S01]  /*31f0*/  IMAD R3, R28, c[0x0][0x190], RZ ;  /* 0x000064001c037a24 */ /* 0x000fe200078e02ff */
[----:B------:R-:W-:Y:S01]  /*3200*/  LEA.HI.X.SX32 R7, R5, R27, 0x2, P1 ;  /* 0x0000001b05077211 */ /* 0x000fe200008f16ff */
[----:B------:R1:W-:Y:S04]  /*3210*/  STL [R1+0x188], R2 ;  /* 0x0001880201007387 */ /* 0x0003e80000100800 */
[----:B------:R-:W-:Y:S04]  /*3220*/  STL.64 [R1+0xa8], R8 ;  /* 0x0000a80801007387 */ /* 0x000fe80000100a00 */
[----:B------:R-:W2:Y:S04]  /*3230*/  LDL.LU R28, [R1+0x388] ;  /* 0x00038800011c7983 */ /* 0x000ea80000300800 */
[----:B------:R-:W-:Y:S04]  /*3240*/  STL [R1+0x184], R3 ;  /* 0x0001840301007387 */ /* 0x000fe80000100800 */
[----:B------:R3:W-:Y:S04]  /*3250*/  STL.64 [R1+0xb0], R6 ;  /* 0x0000b00601007387 */ /* 0x0007e80000100a00 */
[----:B------:R-:W4:Y:S01]  /*3260*/  LDL.LU R24, [R1+0xb8] ;  /* 0x0000b80001187983 */ /* 0x000f220000300800 */
[----:B------:R-:W-:-:S02]  /*3270*/  LEA R10, P2, R0, R26, 0x2 ;  /* 0x0000001a000a7211 */ /* 0x000fc400078410ff */
[-C--:B------:R-:W-:Y:S02]  /*3280*/  LEA R12, P1, R4, R26.reuse, 0x2 ;  /* 0x0000001a040c7211 */ /* 0x080fe400078210ff */
[-C--:B------:R-:W-:Y:S01]  /*3290*/  LEA.HI.X.SX32 R11, R0, R27.reuse, 0x2, P2 ;  /* 0x0000001b000b7211 */ /* 0x080fe200010f16ff */
[----:B------:R-:W-:Y:S01]  /*32a0*/  IMAD R0, R19, c[0x0][0x190], RZ ;  /* 0x0000640013007a24 */ /* 0x000fe200078e02ff */
[-C--:B------:R-:W-:Y:S02]  /*32b0*/  LEA.HI.X.SX32 R13, R4, R27.reuse, 0x2, P1 ;  /* 0x0000001b040d7211 */ /* 0x080fe400008f16ff */
[CC--:B------:R-:W-:Y:S02]  /*32c0*/  LEA R14, P2, R2.reuse, R26.reuse, 0x2 ;  /* 0x0000001a020e7211 */ /* 0x0c0fe400078410ff */
[----:B------:R-:W-:Y:S02]  /*32d0*/  LEA R16, P1, R3, R26, 0x2 ;  /* 0x0000001a03107211 */ /* 0x000fe400078210ff */
[----:B------:R-:W-:Y:S01]  /*32e0*/  LEA.HI.X.SX32 R15, R2, R27, 0x2, P2 ;  /* 0x0000001b020f7211 */ /* 0x000fe200010f16ff */
[----:B-1----:R-:W-:Y:S01]  /*32f0*/  IMAD R2, R20, c[0x0][0x190], RZ ;  /* 0x0000640014027a24 */ /* 0x002fe200078e02ff */
[----:B------:R-:W-:-:S02]  /*3300*/  ISETP.NE.U32.AND P3, PT, R18, RZ, PT ;  /* 0x000000ff1200720c */ /* 0x000fc40003f65070 */
[-C--:B------:R-:W-:Y:S02]  /*3310*/  LEA.HI.X.SX32 R17, R3, R27.reuse, 0x2, P1 ;  /* 0x0000001b03117211 */ /* 0x080fe400008f16ff */
[CC--:B------:R-:W-:Y:S01]  /*3320*/  LEA R18, P1, R0.reuse, R26.reuse, 0x2 ;  /* 0x0000001a00127211 */ /* 0x0c0fe200078210ff */
[----:B---3--:R-:W-:Y:S01]  /*3330*/  IMAD R6, R21, c[0x0][0x190], RZ ;  /* 0x0000640015067a24 */ /* 0x008fe200078e02ff */
[----:B------:R-:W-:Y:S02]  /*3340*/  STL.64 [R1+0x2f8], R10 ;  /* 0x0002f80a01007387 */ /* 0x000fe40000100a00 */
[-C--:B------:R-:W-:Y:S02]  /*3350*/  LEA.HI.X.SX32 R19, R0, R27.reuse, 0x2, P1 ;  /* 0x0000001b00137211 */ /* 0x080fe400008f16ff */
[CC--:B------:R-:W-:Y:S01]  /*3360*/  LEA R20, P1, R2.reuse, R26.reuse, 0x2 ;  /* 0x0000001a02147211 */ /* 0x0c0fe200078210ff */
[----:B------:R-:W-:Y:S03]  /*3370*/  STL.64 [R1+0x300], R12 ;  /* 0x0003000c01007387 */ /* 0x000fe60000100a00 */
[----:B------:R-:W-:Y:S01]  /*3380*/  LEA.HI.X.SX32 R21, R2, R27, 0x2, P1 ;  /* 0x0000001b02157211 */ /* 0x000fe200008f16ff */
[----:B------:R1:W-:Y:S04]  /*3390*/  STL [R1+0x180], R0 ;  /* 0x0001800001007387 */ /* 0x0003e80000100800 */
[----:B------:R-:W3:Y:S04]  /*33a0*/  LDL.LU R7, [R1+0xbc] ;  /* 0x0000bc0001077983 */ /* 0x000ee80000300800 */
[----:B------:R-:W-:Y:S01]  /*33b0*/  STL.64 [R1+0x308], R14 ;  /* 0x0003080e01007387 */ /* 0x000fe20000100a00 */
[----:B-1----:R-:W-:Y:S01]  /*33c0*/  IMAD R0, R22, c[0x0][0x190], RZ ;  /* 0x0000640016007a24 */ /* 0x002fe200078e02ff */
[----:B------:R-:W-:-:S02]  /*33d0*/  LEA R22, P1, R6, R26, 0x2 ;  /* 0x0000001a06167211 */ /* 0x000fc400078210ff */
[----:B------:R-:W2:Y:S04]  /*33e0*/  LDL.LU R4, [R1+0xc0] ;  /* 0x0000c00001047983 */ /* 0x000ea80000300800 */
[----:B------:R-:W2:Y:S01]  /*33f0*/  LDL.LU R5, [R1+0xc8] ;  /* 0x0000c80001057983 */ /* 0x000ea20000300800 */
[----:B------:R-:W-:-:S03]  /*3400*/  LEA.HI.X.SX32 R23, R6, R27, 0x2, P1 ;  /* 0x0000001b06177211 */ /* 0x000fc600008f16ff */
[----:B------:R-:W-:Y:S04]  /*3410*/  STL [R1+0x17c], R2 ;  /* 0x00017c0201007387 */ /* 0x000fe80000100800 */
[----:B------:R-:W-:Y:S04]  /*3420*/  STL.64 [R1+0x310], R16 ;  /* 0x0003101001007387 */ /* 0x000fe80000100a00 */
[----:B------:R-:W2:Y:S04]  /*3430*/  LDL.LU R3, [R1+0xc4] ;  /* 0x0000c40001037983 */ /* 0x000ea80000300800 */
[----:B------:R-:W-:Y:S04]  /*3440*/  STL.64 [R1+0x318], R18 ;  /* 0x0003181201007387 */ /* 0x000fe80000100a00 */
[----:B------:R-:W-:Y:S04]  /*3450*/  STL [R1+0x178], R6 ;  /* 0x0001780601007387 */ /* 0x000fe80000100800 */
[----:B------:R1:W-:Y:S04]  /*3460*/  STL.64 [R1+0x320], R20 ;  /* 0x0003201401007387 */ /* 0x0003e80000100a00 */
[----:B-1----:R-:W2:Y:S04]  /*3470*/  LDL.LU R21, [R1+0x4] ;  /* 0x0000040001157983 */ /* 0x002ea80000300800 */
[----:B------:R1:W-:Y:S04]  /*3480*/  STL [R1+0x174], R0 ;  /* 0x0001740001007387 */ /* 0x0003e80000100800 */
[----:B------:R-:W-:Y:S01]  /*3490*/  STL.64 [R1+0x328], R22 ;  /* 0x0003281601007387 */ /* 0x000fe20000100a00 */
[----:B----4-:R-:W-:Y:S01]  /*34a0*/  IMAD R2, R24, c[0x0][0x190], RZ ;  /* 0x0000640018027a24 */ /* 0x010fe200078e02ff */
[----:B------:R-:W-:-:S04]  /*34b0*/  LEA R24, P1, R0, R26, 0x2 ;  /* 0x0000001a00187211 */ /* 0x000fc800078210ff */
[----:B------:R-:W-:Y:S01]  /*34c0*/  LEA.HI.X.SX32 R25, R0, R27, 0x2, P1 ;  /* 0x0000001b00197211 */ /* 0x000fe200008f16ff */
[----:B------:R4:W-:Y:S04]  /*34d0*/  STL [R1+0x170], R2 ;  /* 0x0001700201007387 */ /* 0x0009e80000100800 */
[----:B------:R-:W-:Y:S04]  /*34e0*/  STL.64 [R1+0x330], R24 ;  /* 0x0003301801007387 */ /* 0x000fe80000100a00 */
[----:B-1----:R-:W2:Y:S01]  /*34f0*/  LDL R0, [R1+0x19c] ;  /* 0x00019c0001007983 */ /* 0x002ea20000100800 */
[----:B------:R-:W-:-:S04]  /*3500*/  LEA R26, P1, R2, R26, 0x2 ;  /* 0x0000001a021a7211 */ /* 0x000fc800078210ff */
[----:B------:R-:W-:Y:S02]  /*3510*/  LEA.HI.X.SX32 R27, R2, R27, 0x2, P1 ;  /* 0x0000001b021b7211 */ /* 0x000fe400008f16ff */
[----:B----4-:R-:W1:Y:S01]  /*3520*/  S2R R2, SR_TID.X ;  /* 0x0000000000027919 */ /* 0x010e620000002100 */
[----:B------:R-:W-:-:S03]  /*3530*/  IMAD.MOV.U32 R10, RZ, RZ, c[0x0][0x188] ;  /* 0x00006200ff0a7624 */ /* 0x000fc600078e00ff */
[----:B--2---:R2:W-:Y:S04]  /*3540*/  STL [R1+0x378], R0 ;  /* 0x0003780001007387 */ /* 0x0045e80000100800 */
[----:B------:R-:W4:Y:S04]  /*3550*/  LDL.LU R20, [R1+0xd4] ;  /* 0x0000d40001147983 */ /* 0x000f280000300800 */
[----:B------:R-:W3:Y:S04]  /*3560*/  LDL.LU.64 R12, [R1+0x58] ;  /* 0x00005800010c7983 */ /* 0x000ee80000300a00 */
[----:B--2---:R-:W2:Y:S04]  /*3570*/  LDL R0, [R1+0x2ac] ;  /* 0x0002ac0001007983 */ /* 0x004ea80000100800 */
[----:B------:R1:W-:Y:S04]  /*3580*/  STL.64 [R1+0x358], R26 ;  /* 0x0003581a01007387 */ /* 0x0003e80000100a00 */
[----:B------:R-:W2:Y:S04]  /*3590*/  LDL.LU R19, [R1+0xd0] ;  /* 0x0000d00001137983 */ /* 0x000ea80000300800 */
[----:B------:R-:W2:Y:S04]  /*35a0*/  LDL.64 R16, [R1+0x50] ;  /* 0x0000500001107983 */ /* 0x000ea80000100a00 */
[----:B------:R-:W2:Y:S04]  /*35b0*/  LDL.LU R11, [R1+0xcc] ;  /* 0x0000cc00010b7983 */ /* 0x000ea80000300800 */
[----:B-1----:R-:W2:Y:S01]  /*35c0*/  LDL.64 R26, [R1+0x30] ;  /* 0x00003000011a7983 */ /* 0x002ea20000100a00 */
[----:B------:R-:W-:-:S04]  /*35d0*/  SHF.R.U32.HI R2, RZ, 0x6, R2 ;  /* 0x00000006ff027819 */ /* 0x000fc80000011602 */
[----:B------:R-:W-:Y:S02]  /*35e0*/  SGXT.U32 R2, R2, 0x3 ;  /* 0x000000030202781a */ /* 0x000fe40000000000 */
[----:B------:R-:W-:-:S03]  /*35f0*/  SEL R4, R4, RZ, P0 ;  /* 0x000000ff04047207 */ /* 0x000fc60000000000 */
[----:B------:R-:W-:Y:S01]  /*3600*/  IMAD R2, R2, c[0x0][0x188], RZ ;  /* 0x0000620002027a24 */ /* 0x000fe200078e02ff */
[----:B------:R-:W-:-:S03]  /*3610*/  ISETP.NE.U32.AND P4, PT, R4, RZ, PT ;  /* 0x000000ff0400720c */ /* 0x000fc60003f85070 */
[----:B------:R-:W-:-:S04]  /*3620*/  IMAD R2, R10, 0x10, R2 ;  /* 0x000000100a027824 */ /* 0x000fc800078e0202 */
[----:B------:R-:W-:-:S05]  /*3630*/  IMAD.SHL.U32 R4, R2, 0x4, RZ ;  /* 0x0000000402047824 */ /* 0x000fca00078e00ff */
[----:B------:R-:W-:-:S04]  /*3640*/  IADD3 R14, P6, R4, R29, RZ ;  /* 0x0000001d040e7210 */ /* 0x000fc80007fde0ff */
[----:B------:R-:W-:Y:S01]  /*3650*/  LEA.HI.X.SX32 R15, R2, R21, 0x2, P6 ;  /* 0x00000015020f7211 */ /* 0x000fe200030f16ff */
[----:B--2---:R1:W-:Y:S04]  /*3660*/  STL.64 [R1+0x360], R26 ;  /* 0x0003601a01007387 */ /* 0x0043e80000100a00 */
[----:B------:R-:W-:Y:S04]  /*3670*/  STL.64 [R1+0x8], R14 ;  /* 0x0000080e01007387 */ /* 0x000fe80000100a00 */
[----:B-1----:R-:W2:Y:S04]  /*3680*/  LDL.64 R26, [R1+0x38] ;  /* 0x00003800011a7983 */ /* 0x002ea80000100a00 */
[----:B--2---:R1:W-:Y:S04]  /*3690*/  STL.64 [R1+0x368], R26 ;  /* 0x0003681a01007387 */ /* 0x0043e80000100a00 */
[----:B-1----:R-:W2:Y:S01]  /*36a0*/  LDL.64 R26, [R1+0x40] ;  /* 0x00004000011a7983 */ /* 0x002ea20000100a00 */
[----:B------:R-:W-:-:S02]  /*36b0*/  ISETP.NE.U32.AND P5, PT, R5, RZ, PT ;  /* 0x000000ff0500720c */ /* 0x000fc40003fa5070 */
[----:B------:R-:W-:Y:S02]  /*36c0*/  SEL R5, R3, RZ, P0 ;  /* 0x000000ff03057207 */ /* 0x000fe40000000000 */
[----:B------:R-:W1:Y:S04]  /*36d0*/  S2R R3, SR_TID.X ;  /* 0x0000000000037919 */ /* 0x000e680000002100 */
[----:B--2---:R2:W-:Y:S04]  /*36e0*/  STL.64 [R1+0x370], R26 ;  /* 0x0003701a01007387 */ /* 0x0045e80000100a00 */
[----:B--2---:R-:W2:Y:S01]  /*36f0*/  LDL.64 R26, [R1+0x48] ;  /* 0x00004800011a7983 */ /* 0x004ea20000100a00 */
[----:B-1----:R-:W-:-:S05]  /*3700*/  LEA.HI R3, R3, 0x18, RZ, 0x1a ;  /* 0x0000001803037811 */ /* 0x002fca00078fd0ff */
[----:B------:R-:W-:-:S04]  /*3710*/  IMAD R18, R3, c[0x0][0x188], RZ ;  /* 0x0000620003127a24 */ /* 0x000fc800078e02ff */
[----:B------:R-:W-:Y:S01]  /*3720*/  IMAD.SHL.U32 R22, R18, 0x4, RZ ;  /* 0x0000000412167824 */ /* 0x000fe200078e00ff */
[----:B------:R-:W-:-:S04]  /*3730*/  LOP3.LUT R28, R28, 0xffffffdf, RZ, 0xc0, !PT ;  /* 0xffffffdf1c1c7812 */ /* 0x000fc800078ec0ff */
[----:B------:R-:W-:Y:S02]  /*3740*/  @P3 LOP3.LUT R28, R28, 0x20, RZ, 0xfc, !PT ;  /* 0x000000201c1c3812 */ /* 0x000fe400078efcff */
[----:B----4-:R-:W-:Y:S01]  /*3750*/  ISETP.NE.U32.AND P3, PT, R20, RZ, PT ;  /* 0x000000ff1400720c */ /* 0x010fe20003f65070 */
[----:B------:R-:W-:Y:S01]  /*3760*/  ULDC.64 UR6, c[0x0][0x118] ;  /* 0x0000460000067ab9 */ /* 0x000fe20000000a00 */
[----:B---3--:R-:W-:Y:S01]  /*3770*/  SEL R6, R7, RZ, P0 ;  /* 0x000000ff07067207 */ /* 0x008fe20000000000 */
[----:B------:R-:W-:-:S10]  /*3780*/  IMAD.SHL.U32 R10, R10, 0x20, RZ ;  /* 0x000000200a0a7824 */ /* 0x000fd400078e00ff */
[----:B------:R1:W-:Y:S01]  /*3790*/  LDGSTS.E [R0+0x20000], [R12.64], P3 ;  /* 0x200000000c007fae */ /* 0x0003e20009921846 */
[----:B------:R-:W-:Y:S02]  /*37a0*/  ISETP.NE.U32.AND P1, PT, R6, RZ, PT ;  /* 0x000000ff0600720c */ /* 0x000fe40003f25070 */
[----:B------:R-:W-:Y:S02]  /*37b0*/  ISETP.NE.U32.AND P2, PT, R5, RZ, PT ;  /* 0x000000ff0500720c */ /* 0x000fe40003f45070 */
[----:B------:R-:W-:Y:S01]  /*37c0*/  LOP3.LUT P3, RZ, R28, 0x20, RZ, 0xc0, !PT ;  /* 0x000000201cff7812 */ /* 0x000fe2000786c0ff */
[----:B--2---:R2:W-:Y:S04]  /*37d0*/  STL.64 [R1+0x380], R26 ;  /* 0x0003801a01007387 */ /* 0x0045e80000100a00 */
[----:B------:R-:W3:Y:S04]  /*37e0*/  LDL.64 R8, [R1+0x28] ;  /* 0x0000280001087983 */ /* 0x000ee80000100a00 */
[----:B------:R-:W4:Y:S01]  /*37f0*/  LDL.64 R6, [R1+0x20] ;  /* 0x0000200001067983 */ /* 0x000f220000100a00 */
[----:B--2---:R-:W-:-:S03]  /*3800*/  IADD3 R26, P6, R22, R29, RZ ;  /* 0x0000001d161a7210 */ /* 0x004fc60007fde0ff */
[----:B------:R-:W2:Y:S01]  /*3810*/  LDL.64 R4, [R1+0x18] ;  /* 0x0000180001047983 */ /* 0x000ea20000100a00 */
[----:B------:R-:W-:-:S03]  /*3820*/  LEA.HI.X.SX32 R27, R18, R21, 0x2, P6 ;  /* 0x00000015121b7211 */ /* 0x000fc600030f16ff */
[----:B------:R-:W2:Y:S01]  /*3830*/  LDL.64 R2, [R1+0x10] ;  /* 0x0000100001027983 */ /* 0x000ea20000100a00 */
[----:B------:R-:W-:-:S13]  /*3840*/  ISETP.NE.U32.AND P6, PT, R19, RZ, PT ;  /* 0x000000ff1300720c */ /* 0x000fda0003fc5070 */
[----:B------:R1:W-:Y:S01]  /*3850*/  LDGSTS.E [R0+0x20800], [R16.64], P6 ;  /* 0x2080000010007fae */ /* 0x0003e2000b121846 */
[----:B------:R-:W-:-:S03]  /*3860*/  ISETP.NE.U32.AND P6, PT, R11, RZ, PT ;  /* 0x000000ff0b00720c */ /* 0x000fc60003fc5070 */
[----:B------:R1:W-:Y:S01]  /*3870*/  LDGSTS.E [R0+0x21000], [R14.64], P5 ;  /* 0x210000000e007fae */ /* 0x0003e2000a921846 */
[----:B------:R-:W-:Y:S01]  /*3880*/  LOP3.LUT P5, RZ, R28, 0x10, RZ, 0xc0, !PT ;  /* 0x000000101cff7812 */ /* 0x000fe200078ac0ff */
[----:B------:R-:W-:Y:S02]  /*3890*/  IMAD.WIDE R28, R10, 0x4, R12 ;  /* 0x000000040a1c7825 */ /* 0x000fe400078e020c */
[----:B------:R1:W-:Y:S04]  /*38a0*/  STL.64 [R1], R26 ;  /* 0x0000001a01007387 */ /* 0x0003e80000100a00 */
[----:B------:R-:W2:Y:S04]  /*38b0*/  LDL.64 R24, [R1+0x60] ;  /* 0x0000600001187983 */ /* 0x000ea80000100a00 */
[----:B------:R-:W2:Y:S04]  /*38c0*/  LDL.64 R22, [R1+0x68] ;  /* 0x0000680001167983 */ /* 0x000ea80000100a00 */
[----:B------:R-:W2:Y:S04]  /*38d0*/  LDL.64 R20, [R1+0x70] ;  /* 0x0000700001147983 */ /* 0x000ea80000100a00 */
[----:B------:R-:W2:Y:S04]  /*38e0*/  LDL.64 R18, [R1+0x78] ;  /* 0x0000780001127983 */ /* 0x000ea80000100a00 */
[----:B-1----:R-:W2:Y:S04]  /*38f0*/  LDL.64 R16, [R1+0x80] ;  /* 0x0000800001107983 */ /* 0x002ea80000100a00 */
[----:B------:R-:W2:Y:S04]  /*3900*/  LDL.64 R14, [R1+0x88] ;  /* 0x00008800010e7983 */ /* 0x000ea80000100a00 */
[----:B------:R-:W2:Y:S04]  /*3910*/  LDL.64 R12, [R1+0x90] ;  /* 0x00009000010c7983 */ /* 0x000ea80000100a00 */
[----:B------:R-:W2:Y:S04]  /*3920*/  LDL.64 R10, [R1+0x98] ;  /* 0x00009800010a7983 */ /* 0x000ea80000100a00 */
[----:B------:R1:W-:Y:S04]  /*3930*/  LDGSTS.E [R0+0x21800], [R26.64], P6 ;  /* 0x218000001a007fae */ /* 0x0003e8000b121846 */
[----:B------:R-:W0:Y:S04]  /*3940*/  LDGDEPBAR ;  /* 0x00000000000079af */ /* 0x000e280000000000 */
[----:B-1----:R-:W2:Y:S04]  /*3950*/  LDL.LU.64 R26, [R1+0x380] ;  /* 0x00038000011a7983 */ /* 0x002ea80000300a00 */
[----:B------:R-:W2:Y:S04]  /*3960*/  LDL.LU R0, [R1+0x378] ;  /* 0x0003780001007983 */ /* 0x000ea80000300800 */
[----:B--2---:R1:W-:Y:S04]  /*3970*/  LDGSTS.E [R0], [R26.64], P5 ;  /* 0x000000001a007fae */ /* 0x0043e8000a921846 */
[----:B-1----:R-:W2:Y:S04]  /*3980*/  LDL.LU.64 R26, [R1+0x370] ;  /* 0x00037000011a7983 */ /* 0x002ea80000300a00 */
[----:B--2---:R1:W-:Y:S04]  /*3990*/  LDGSTS.E [R0+0x800], [R26.64], P5 ;  /* 0x008000001a007fae */ /* 0x0043e8000a921846 */
[----:B-1----:R-:W2:Y:S04]  /*39a0*/  LDL.LU.64 R26, [R1+0x368] ;  /* 0x00036800011a7983 */ /* 0x002ea80000300a00 */
[----:B--2---:R1:W-:Y:S04]  /*39b0*/  LDGSTS.E [R0+0x1000], [R26.64], P5 ;  /* 0x010000001a007fae */ /* 0x0043e8000a921846 */
[----:B-1----:R-:W2:Y:S04]  /*39c0*/  LDL.LU.64 R26, [R1+0x360] ;  /* 0x00036000011a7983 */ /* 0x002ea80000300a00 */
[----:B--2---:R1:W-:Y:S04]  /*39d0*/  LDGSTS.E [R0+0x1800], [R26.64], P5 ;  /* 0x018000001a007fae */ /* 0x0043e8000a921846 */
[----:B---3--:R2:W-:Y:S04]  /*39e0*/  LDGSTS.E [R0+0x2000], [R8.64], P5 ;  /* 0x0200000008007fae */ /* 0x0085e8000a921846 */
[----:B----4-:R3:W-:Y:S04]  /*39f0*/  LDGSTS.E [R0+0x2800], [R6.64], P5 ;  /* 0x0280000006007fae */ /* 0x0107e8000a921846 */
[----:B-1----:R-:W4:Y:S04]  /*3a00*/  LDL.LU.64 R26, [R1+0x358] ;  /* 0x00035800011a7983 */ /* 0x002f280000300a00 */
[----:B--2---:R-:W2:Y:S04]  /*3a10*/  LDL.LU.64 R8, [R1+0x350] ;  /* 0x0003500001087983 */ /* 0x004ea80000300a00 */
[----:B---3--:R-:W3:Y:S04]  /*3a20*/  LDL.LU.64 R6, [R1+0x348] ;  /* 0x0003480001067983 */ /* 0x008ee80000300a00 */
[----:B------:R1:W-:Y:S04]  /*3a30*/  LDGSTS.E [R0+0x3000], [R4.64], P5 ;  /* 0x0300000004007fae */ /* 0x0003e8000a921846 */
[----:B------:R1:W-:Y:S04]  /*3a40*/  LDGSTS.E [R0+0x3800], [R2.64], P5 ;  /* 0x0380000002007fae */ /* 0x0003e8000a921846 */
[----:B-1----:R-:W2:Y:S04]  /*3a50*/  LDL.LU.64 R4, [R1+0x340] ;  /* 0x0003400001047983 */ /* 0x002ea80000300a00 */
[----:B------:R-:W2:Y:S04]  /*3a60*/  LDL.LU.64 R2, [R1+0x338] ;  /* 0x0003380001027983 */ /* 0x000ea80000300a00 */
[----:B--2---:R1:W-:Y:S04]  /*3a70*/  LDGSTS.E [R0+0x4000], [R2.64], P5 ;  /* 0x0400000002007fae */ /* 0x0043e8000a921846 */
[----:B------:R1:W-:Y:S04]  /*3a80*/  STL.64 [R1+0x2c8], R2 ;  /* 0x0002c80201007387 */ /* 0x0003e80000100a00 */
[----:B------:R2:W-:Y:S04]  /*3a90*/  LDGSTS.E [R0+0x4800], [R4.64], P5 ;  /* 0x0480000004007fae */ /* 0x0005e8000a921846 */
[----:B---3--:R3:W-:Y:S04]  /*3aa0*/  LDGSTS.E [R0+0x5000], [R6.64], P5 ;  /* 0x0500000006007fae */ /* 0x0087e8000a921846 */
[----:B-1----:R-:W4:Y:S04]  /*3ab0*/  LDL.64 R2, [R1+0xb0] ;  /* 0x0000b00001027983 */ /* 0x002f280000100a00 */
[----:B------:R2:W-:Y:S04]  /*3ac0*/  STL.64 [R1+0x2c0], R4 ;  /* 0x0002c00401007387 */ /* 0x0005e80000100a00 */
[----:B------:R1:W-:Y:S04]  /*3ad0*/  LDGSTS.E [R0+0x5800], [R8.64], P5 ;  /* 0x0580000008007fae */ /* 0x0003e8000a921846 */
[----:B------:R1:W-:Y:S04]  /*3ae0*/  LDGSTS.E [R0+0x6000], [R24.64], P5 ;  /* 0x0600000018007fae */ /* 0x0003e8000a921846 */
[----:B--2---:R-:W2:Y:S04]  /*3af0*/  LDL.64 R4, [R1+0xa8] ;  /* 0x0000a80001047983 */ /* 0x004ea80000100a00 */
[----:B------:R3:W-:Y:S04]  /*3b00*/  STL [R1+0x2d8], R6 ;  /* 0x0002d80601007387 */ /* 0x0007e80000100800 */
[----:B------:R1:W-:Y:S04]  /*3b10*/  LDGSTS.E [R0+0x6800], [R22.64], P5 ;  /* 0x0680000016007fae */ /* 0x0003e8000a921846 */
[----:B------:R1:W-:Y:S04]  /*3b20*/  LDGSTS.E [R0+0x7000], [R20.64], P5 ;  /* 0x0700000014007fae */ /* 0x0003e8000a921846 */
[----:B---3--:R-:W3:Y:S04]  /*3b30*/  LDL R6, [R1+0x2ac] ;  /* 0x0002ac0001067983 */ /* 0x008ee80000100800 */
[----:B------:R-:W-:Y:S04]  /*3b40*/  STL [R1+0x2b8], R7 ;  /* 0x0002b80701007387 */ /* 0x000fe80000100800 */
[----:B------:R1:W-:Y:S04]  /*3b50*/  STL.64 [R1+0x2d0], R8 ;  /* 0x0002d00801007387 */ /* 0x0003e80000100a00 */
[----:B------:R1:W-:Y:S04]  /*3b60*/  LDGSTS.E [R0+0x7800], [R18.64], P5 ;  /* 0x0780000012007fae */ /* 0x0003e8000a921846 */
[----:B------:R1:W-:Y:S04]  /*3b70*/  LDGSTS.E [R0+0x8000], [R16.64], P5 ;  /* 0x0800000010007fae */ /* 0x0003e8000a921846 */
[----:B-1----:R-:W2:Y:S04]  /*3b80*/  LDL.64 R8, [R1+0xa0] ;  /* 0x0000a00001087983 */ /* 0x002ea80000100a00 */
[----:B------:R-:W3:Y:S04]  /*3b90*/  LDL.LU.64 R24, [R1+0x330] ;  /* 0x0003300001187983 */ /* 0x000ee80000300a00 */
[----:B------:R-:W3:Y:S04]  /*3ba0*/  LDL.LU.64 R22, [R1+0x328] ;  /* 0x0003280001167983 */ /* 0x000ee80000300a00 */
[----:B------:R-:W3:Y:S04]  /*3bb0*/  LDL.LU.64 R20, [R1+0x320] ;  /* 0x0003200001147983 */ /* 0x000ee80000300a00 */
[----:B------:R-:W3:Y:S04]  /*3bc0*/  LDL.LU.64 R18, [R1+0x318] ;  /* 0x0003180001127983 */ /* 0x000ee80000300a00 */
[----:B------:R-:W3:Y:S04]  /*3bd0*/  LDL.LU.64 R16, [R1+0x310] ;  /* 0x0003100001107983 */ /* 0x000ee80000300a00 */
[----:B------:R1:W-:Y:S04]  /*3be0*/  LDGSTS.E [R0+0x8800], [R14.64], P5 ;  /* 0x088000000e007fae */ /* 0x0003e8000a921846 */
[----:B------:R1:W-:Y:S04]  /*3bf0*/  LDGSTS.E [R0+0x9000], [R12.64], P5 ;  /* 0x090000000c007fae */ /* 0x0003e8000a921846 */
[----:B------:R1:W-:Y:S04]  /*3c00*/  LDGSTS.E [R0+0x9800], [R10.64], P5 ;  /* 0x098000000a007fae */ /* 0x0003e8000a921846 */
[----:B-1----:R-:W3:Y:S04]  /*3c10*/  LDL.LU.64 R14, [R1+0x308] ;  /* 0x00030800010e7983 */ /* 0x002ee80000300a00 */
[----:B------:R-:W3:Y:S04]  /*3c20*/  LDL.LU.64 R12, [R1+0x300] ;  /* 0x00030000010c7983 */ /* 0x000ee80000300a00 */
[----:B------:R-:W3:Y:S04]  /*3c30*/  LDL.LU.64 R10, [R1+0x2f8] ;  /* 0x0002f800010a7983 */ /* 0x000ee80000300a00 */
[----:B--2---:R1:W-:Y:S04]  /*3c40*/  LDGSTS.E [R0+0xa000], [R8.64], P5 ;  /* 0x0a00000008007fae */ /* 0x0043e8000a921846 */
[----:B------:R2:W-:Y:S04]  /*3c50*/  LDGSTS.E [R0+0xa800], [R4.64], P5 ;  /* 0x0a80000004007fae */ /* 0x0005e8000a921846 */
[----:B----4-:R4:W-:Y:S04]  /*3c60*/  LDGSTS.E [R0+0xb000], [R2.64], P5 ;  /* 0x0b00000002007fae */ /* 0x0109e8000a921846 */
[----:B-1----:R-:W2:Y:S01]  /*3c70*/  LDL.LU.64 R8, [R1+0x30] ;  /* 0x0000300001087983 */ /* 0x002ea20000300a00 */
[----:B------:R-:W-:-:S03]  /*3c80*/  IMAD.MOV.U32 R7, RZ, RZ, c[0x0][0x188] ;  /* 0x00006200ff077624 */ /* 0x000fc600078e00ff */
[----:B---3--:R1:W-:Y:S04]  /*3c90*/  LDGSTS.E [R0+0xb800], [R10.64], P5 ;  /* 0x0b8000000a007fae */ /* 0x0083e8000a921846 */
[----:B------:R1:W-:Y:S04]  /*3ca0*/  LDGSTS.E [R0+0xc000], [R12.64], P5 ;  /* 0x0c0000000c007fae */ /* 0x0003e8000a921846 */
[----:B------:R1:W-:Y:S04]  /*3cb0*/  LDGSTS.E [R0+0xc800], [R14.64], P5 ;  /* 0x0c8000000e007fae */ /* 0x0003e8000a921846 */
[----:B------:R1:W-:Y:S04]  /*3cc0*/  LDGSTS.E [R0+0xd000], [R16.64], P5 ;  /* 0x0d00000010007fae */ /* 0x0003e8000a921846 */
[----:B------:R1:W-:Y:S04]  /*3cd0*/  LDGSTS.E [R0+0xd800], [R18.64], P5 ;  /* 0x0d80000012007fae */ /* 0x0003e8000a921846 */
[----:B------:R1:W-:Y:S04]  /*3ce0*/  LDGSTS.E [R0+0xe000], [R20.64], P5 ;  /* 0x0e00000014007fae */ /* 0x0003e8000a921846 */
[----:B------:R1:W-:Y:S04]  /*3cf0*/  LDGSTS.E [R0+0xe800], [R22.64], P5 ;  /* 0x0e80000016007fae */ /* 0x0003e8000a921846 */
[----:B------:R1:W-:Y:S04]  /*3d00*/  LDGSTS.E [R0+0xf000], [R24.64], P5 ;  /* 0x0f00000018007fae */ /* 0x0003e8000a921846 */
[----:B------:R1:W-:Y:S04]  /*3d10*/  LDGSTS.E [R0+0xf800], [R26.64], P5 ;  /* 0x0f8000001a007fae */ /* 0x0003e8000a921846 */
[----:B------:R-:W0:Y:S04]  /*3d20*/  LDGDEPBAR ;  /* 0x00000000000079af */ /* 0x000e280000000000 */
[----:B------:R-:W-:Y:S06]  /*3d30*/  BAR.SYNC.DEFER_BLOCKING 0x0 ;  /* 0x0000000000007b1d */ /* 0x000fec0000010000 */
[----:B------:R-:W-:Y:S01]  /*3d40*/  @!PT LDS RZ, [RZ] ;  /* 0x00000000fffff984 */ /* 0x000fe20000000800 */
[----:B------:R-:W-:Y:S01]  /*3d50*/  @!PT LDS RZ, [RZ] ;  /* 0x00000000fffff984 */ /* 0x000fe20000000800 */
[----:B------:R-:W-:Y:S01]  /*3d60*/  @!PT LDS RZ, [RZ] ;  /* 0x00000000fffff984 */ /* 0x000fe20000000800 */
[----:B------:R3:W-:Y:S04]  /*3d70*/  LDGSTS.E [R6+0x22000], [R28.64], P4 ;  /* 0x220000001c067fae */ /* 0x0007e8000a121846 */
[----:B--2---:R2:W-:Y:S04]  /*3d80*/  STL.64 [R1+0x2e0], R8 ;  /* 0x0002e00801007387 */ /* 0x0045e80000100a00 */
[----:B--2---:R-:W2:Y:S04]  /*3d90*/  LDL.LU.64 R8, [R1] ;  /* 0x0000000001087983 */ /* 0x004ea80000300a00 */
[----:B--2---:R2:W-:Y:S04]  /*3da0*/  STL.64 [R1+0x2e8], R8 ;  /* 0x0002e80801007387 */ /* 0x0045e80000100a00 */
[----:B--2---:R-:W2:Y:S01]  /*3db0*/  LDL.LU.64 R8, [R1+0x8] ;  /* 0x0000080001087983 */ /* 0x004ea20000300a00 */
[----:B---3--:R-:W-:-:S03]  /*3dc0*/  IMAD.SHL.U32 R29, R7, 0x20, RZ ;  /* 0x00000020071d7824 */ /* 0x008fc600078e00ff */
[----:B--2---:R2:W-:Y:S04]  /*3dd0*/  STL.64 [R1+0x2f0], R8 ;  /* 0x0002f00801007387 */ /* 0x0045e80000100a00 */
[----:B--2---:R-:W2:Y:S04]  /*3de0*/  LDL.LU.64 R8, [R1+0x50] ;  /* 0x0000500001087983 */ /* 0x004ea80000300a00 */
[----:B----4-:R-:W3:Y:S04]  /*3df0*/  LDL.LU.64 R2, [R1+0x20] ;  /* 0x0000200001027983 */ /* 0x010ee80000300a00 */
[----:B------:R-:W4:Y:S01]  /*3e00*/  LDL.LU.64 R4, [R1+0x18] ;  /* 0x0000180001047983 */ /* 0x000f220000300a00 */
[----:B--2---:R-:W-:-:S03]  /*3e10*/  IMAD.WIDE R28, R29, 0x4, R8 ;  /* 0x000000041d1c7825 */ /* 0x004fc600078e0208 */
[----:B------:R-:W2:Y:S04]  /*3e20*/  LDL.LU.64 R8, [R1+0x2f0] ;  /* 0x0002f00001087983 */ /* 0x000ea80000300a00 */
[----:B------:R1:W-:Y:S02]  /*3e30*/  LDGSTS.E [R6+0x22800], [R28.64], P3 ;  /* 0x228000001c067fae */ /* 0x0003e40009921846 */
[----:B-1----:R-:W-:-:S04]  /*3e40*/  IMAD.MOV.U32 R29, RZ, RZ, c[0x0][0x188] ;  /* 0x00006200ff1d7624 */ /* 0x002fc800078e00ff */
[----:B------:R-:W-:Y:S01]  /*3e50*/  IMAD.SHL.U32 R29, R29, 0x20, RZ ;  /* 0x000000201d1d7824 */ /* 0x000fe200078e00ff */
[----:B------:R-:W1:Y:S03]  /*3e60*/  S2R R7, SR_TID.X ;  /* 0x0000000000077919 */ /* 0x000e660000002100 */
[----:B--2---:R-:W-:Y:S02]  /*3e70*/  IMAD.WIDE R28, R29, 0x4, R8 ;  /* 0x000000041d1c7825 */ /* 0x004fe400078e0208 */
[----:B------:R-:W2:Y:S04]  /*3e80*/  LDL.LU.64 R8, [R1+0x2e8] ;  /* 0x0002e80001087983 */ /* 0x000ea80000300a00 */
[----:B------:R3:W-:Y:S01]  /*3e90*/  LDGSTS.E [R6+0x23000], [R28.64], P2 ;  /* 0x230000001c067fae */ /* 0x0007e20009121846 */
[----:B-1----:R-:W-:Y:S01]  /*3ea0*/  LOP3.LUT R7, R7, 0x1f, RZ, 0xc0, !PT ;  /* 0x0000001f07077812 */ /* 0x002fe200078ec0ff */
[----:B---3--:R-:W-:-:S04]  /*3eb0*/  IMAD.MOV.U32 R29, RZ, RZ, c[0x0][0x188] ;  /* 0x00006200ff1d7624 */ /* 0x008fc800078e00ff */
[----:B------:R-:W-:-:S04]  /*3ec0*/  IMAD.SHL.U32 R29, R29, 0x20, RZ ;  /* 0x000000201d1d7824 */ /* 0x000fc800078e00ff */
[----:B--2---:R-:W-:Y:S02]  /*3ed0*/  IMAD.WIDE R28, R29, 0x4, R8 ;  /* 0x000000041d1c7825 */ /* 0x004fe400078e0208 */
[----:B------:R-:W2:Y:S04]  /*3ee0*/  LDL.LU.64 R8, [R1+0x2e0] ;  /* 0x0002e00001087983 */ /* 0x000ea80000300a00 */
[----:B------:R1:W-:Y:S01]  /*3ef0*/  LDGSTS.E [R6+0x23800], [R28.64], P1 ;  /* 0x238000001c067fae */ /* 0x0003e20008921846 */
[----:B------:R-:W-:-:S03]  /*3f00*/  ISETP.GE.AND P1, PT, R7, UR4, PT ;  /* 0x0000000407007c0c */ /* 0x000fc6000bf26270 */
[----:B------:R-:W0:Y:S01]  /*3f10*/  LDGDEPBAR ;  /* 0x00000000000079af */ /* 0x000e220000000000 */
[----:B-1----:R-:W-:-:S03]  /*3f20*/  SEL R28, RZ, 0x4, P1 ;  /* 0x00000004ff1c7807 */ /* 0x002fc60000800000 */
[----:B------:R-:W3:Y:S01]  /*3f30*/  LDL.LU R6, [R1+0x2d8] ;  /* 0x0002d80001067983 */ /* 0x000ee20000300800 */
[----:B------:R-:W-:-:S04]  /*3f40*/  SEL R28, R28, RZ, P0 ;  /* 0x000000ff1c1c7207 */ /* 0x000fc80000000000 */
[----:B------:R-:W-:Y:S01]  /*3f50*/  ISETP.NE.U32.AND P0, PT, R28, RZ, PT ;  /* 0x000000ff1c00720c */ /* 0x000fe20003f05070 */
[----:B------:R-:W-:-:S04]  /*3f60*/  IMAD.MOV.U32 R28, RZ, RZ, c[0x0][0x18c] ;  /* 0x00006300ff1c7624 */ /* 0x000fc800078e00ff */
[----:B------:R-:W-:Y:S02]  /*3f70*/  IMAD.SHL.U32 R7, R28, 0x20, RZ ;  /* 0x000000201c077824 */ /* 0x000fe400078e00ff */
[----:B------:R-:W2:Y:S02]  /*3f80*/  LDL.LU.64 R28, [R1+0x48] ;  /* 0x00004800011c7983 */ /* 0x000ea40000300a00 */
[----:B--2---:R-:W-:-:S05]  /*3f90*/  IMAD.WIDE R28, R7, 0x4, R28 ;  /* 0x00000004071c7825 */ /* 0x004fca00078e021c */
[----:B------:R1:W-:Y:S04]  /*3fa0*/  LDGSTS.E [R0+0x10000], [R28.64], P0 ;  /* 0x100000001c007fae */ /* 0x0003e80008121846 */
[----:B-1----:R-:W2:Y:S02]  /*3fb0*/  LDL.LU.64 R28, [R1+0x40] ;  /* 0x00004000011c7983 */ /* 0x002ea40000300a00 */
[----:B--2---:R-:W-:-:S05]  /*3fc0*/  IMAD.WIDE R28, R7, 0x4, R28 ;  /* 0x00000004071c7825 */ /* 0x004fca00078e021c */
[----:B------:R1:W-:Y:S04]  /*3fd0*/  LDGSTS.E [R0+0x10800], [R28.64], P0 ;  /* 0x108000001c007fae */ /* 0x0003e80008121846 */
[----:B-1----:R-:W2:Y:S02]  /*3fe0*/  LDL.LU.64 R28, [R1+0x38] ;  /* 0x00003800011c7983 */ /* 0x002ea40000300a00 */
[----:B--2---:R-:W-:-:S05]  /*3ff0*/  IMAD.WIDE R28, R7, 0x4, R28 ;  /* 0x00000004071c7825 */ /* 0x004fca00078e021c */
[----:B------:R1:W-:Y:S04]  /*4000*/  LDGSTS.E [R0+0x11000], [R28.64], P0 ;  /* 0x110000001c007fae */ /* 0x0003e80008121846 */
[----:B-1----:R-:W2:Y:S01]  /*4010*/  LDL.LU.64 R28, [R1+0x28] ;  /* 0x00002800011c7983 */ /* 0x002ea20000300a00 */
[----:B------:R-:W-:-:S04]  /*4020*/  IMAD.WIDE R8, R7, 0x4, R8 ;  /* 0x0000000407087825 */ /* 0x000fc800078e0208 */
[C---:B------:R-:W-:Y:S01]  /*4030*/  IMAD.WIDE R2, R7.reuse, 0x4, R2 ;  /* 0x0000000407027825 */ /* 0x040fe200078e0202 */
[----:B------:R1:W-:Y:S03]  /*4040*/  LDGSTS.E [R0+0x11800], [R8.64], P0 ;  /* 0x1180000008007fae */ /* 0x0003e60008121846 */
[C---:B----4-:R-:W-:Y:S01]  /*4050*/  IMAD.WIDE R4, R7.reuse, 0x4, R4 ;  /* 0x0000000407047825 */ /* 0x050fe200078e0204 */
[----:B-1----:R-:W4:Y:S03]  /*4060*/  LDL.LU.64 R8, [R1+0x2d0] ;  /* 0x0002d00001087983 */ /* 0x002f260000300a00 */
[----:B--2---:R-:W-:-:S05]  /*4070*/  IMAD.WIDE R28, R7, 0x4, R28 ;  /* 0x00000004071c7825 */ /* 0x004fca00078e021c */
[----:B------:R1:W-:Y:S04]  /*4080*/  LDGSTS.E [R0+0x12000], [R28.64], P0 ;  /* 0x120000001c007fae */ /* 0x0003e80008121846 */
[----:B------:R2:W-:Y:S04]  /*4090*/  LDGSTS.E [R0+0x12800], [R2.64], P0 ;  /* 0x1280000002007fae */ /* 0x0005e80008121846 */
[----:B------:R3:W-:Y:S04]  /*40a0*/  LDGSTS.E [R0+0x13000], [R4.64], P0 ;  /* 0x1300000004007fae */ /* 0x0007e80008121846 */
[----:B-1----:R-:W4:Y:S04]  /*40b0*/  LDL.LU.64 R28, [R1+0x10] ;  /* 0x00001000011c7983 */ /* 0x002f280000300a00 */
[----:B--2---:R-:W2:Y:S04]  /*40c0*/  LDL.LU.64 R2, [R1+0x2c8] ;  /* 0x0002c80001027983 */ /* 0x004ea80000300a00 */
[----:B---3--:R-:W3:Y:S01]  /*40d0*/  LDL.LU.64 R4, [R1+0x2c0] ;  /* 0x0002c00001047983 */ /* 0x008ee20000300a00 */
[----:B----4-:R-:W-:-:S04]  /*40e0*/  IMAD.WIDE R28, R7, 0x4, R28 ;  /* 0x00000004071c7825 */ /* 0x010fc800078e021c */
[C---:B--2---:R-:W-:Y:S01]  /*40f0*/  IMAD.WIDE R2, R7.reuse, 0x4, R2 ;  /* 0x0000000407027825 */ /* 0x044fe200078e0202 */
[----:B------:R1:W-:Y:S03]  /*4100*/  LDGSTS.E [R0+0x13800], [R28.64], P0 ;  /* 0x138000001c007fae */ /* 0x0003e60008121846 */
[----:B---3--:R-:W-:Y:S02]  /*4110*/  IMAD.WIDE R4, R7, 0x4, R4 ;  /* 0x0000000407047825 */ /* 0x008fe400078e0204 */
[----:B------:R-:W2:Y:S04]  /*4120*/  LDL.LU R7, [R1+0x2b8] ;  /* 0x0002b80001077983 */ /* 0x000ea80000300800 */
[----:B-1----:R1:W5:Y:S04]  /*4130*/  LDL.LU R0, [R1+0x2b4] ;  /* 0x0002b40001007983 */ /* 0x0023680000300800 */
[----:B------:R-:W3:Y:S01]  /*4140*/  LDL R29, [R1+0x19c] ;  /* 0x00019c00011d7983 */ /* 0x000ee20000100800 */
[----:B------:R-:W-:-:S04]  /*4150*/  IMAD.MOV.U32 R28, RZ, RZ, c[0x0][0x18c] ;  /* 0x00006300ff1c7624 */ /* 0x000fc800078e00ff */
[----:B------:R-:W-:Y:S01]  /*4160*/  IMAD.SHL.U32 R28, R28, 0x20, RZ ;  /* 0x000000201c1c7824 */ /* 0x000fe200078e00ff */
[----:B---3--:R3:W-:Y:S04]  /*4170*/  LDGSTS.E [R29+0x14000], [R2.64], P0 ;  /* 0x14000000021d7fae */ /* 0x0087e80008121846 */
[----:B------:R4:W-:Y:S04]  /*4180*/  LDGSTS.E [R29+0x14800], [R4.64], P0 ;  /* 0x14800000041d7fae */ /* 0x0009e80008121846 */
[----:B---3--:R-:W3:Y:S04]  /*4190*/  LDL.LU.64 R2, [R1+0x60] ;  /* 0x0000600001027983 */ /* 0x008ee80000300a00 */
[----:B----4-:R-:W4:Y:S01]  /*41a0*/  LDL.LU.64 R4, [R1+0x68] ;  /* 0x0000680001047983 */ /* 0x010f220000300a00 */
[----:B--2---:R-:W-:-:S04]  /*41b0*/  IMAD.WIDE R6, R28, 0x4, R6 ;  /* 0x000000041c067825 */ /* 0x004fc800078e0206 */
[C---:B------:R-:W-:Y:S01]  /*41c0*/  IMAD.WIDE R8, R28.reuse, 0x4, R8 ;  /* 0x000000041c087825 */ /* 0x040fe200078e0208 */
[----:B------:R2:W-:Y:S04]  /*41d0*/  LDGSTS.E [R29+0x15000], [R6.64], P0 ;  /* 0x15000000061d7fae */ /* 0x0005e80008121846 */
[----:B------:R1:W-:Y:S04]  /*41e0*/  LDGSTS.E [R29+0x15800], [R8.64], P0 ;  /* 0x15800000081d7fae */ /* 0x0003e80008121846 */
[----:B--2---:R-:W2:Y:S01]  /*41f0*/  LDL.LU.64 R6, [R1+0x70] ;  /* 0x0000700001067983 */ /* 0x004ea20000300a00 */
[----:B---3--:R-:W-:-:S04]  /*4200*/  IMAD.WIDE R2, R28, 0x4, R2 ;  /* 0x000000041c027825 */ /* 0x008fc800078e0202 */
[----:B----4-:R-:W-:Y:S01]  /*4210*/  IMAD.WIDE R4, R28, 0x4, R4 ;  /* 0x000000041c047825 */ /* 0x010fe200078e0204 */
[----:B------:R3:W-:Y:S04]  /*4220*/  LDGSTS.E [R29+0x16000], [R2.64], P0 ;  /* 0x16000000021d7fae */ /* 0x0007e80008121846 */
[----:B------:R4:W-:Y:S04]  /*4230*/  LDGSTS.E [R29+0x16800], [R4.64], P0 ;  /* 0x16800000041d7fae */ /* 0x0009e80008121846 */
[----:B---3--:R-:W3:Y:S04]  /*4240*/  LDL.LU.64 R2, [R1+0x78] ;  /* 0x0000780001027983 */ /* 0x008ee80000300a00 */
[----:B----4-:R-:W4:Y:S01]  /*4250*/  LDL.LU.64 R4, [R1+0x80] ;  /* 0x0000800001047983 */ /* 0x010f220000300a00 */
[----:B-1----:R-:W-:-:S04]  /*4260*/  IMAD.MOV.U32 R8, RZ, RZ, c[0x0][0x18c] ;  /* 0x00006300ff087624 */ /* 0x002fc800078e00ff */
[----:B------:R-:W-:-:S04]  /*4270*/  IMAD.SHL.U32 R8, R8, 0x20, RZ ;  /* 0x0000002008087824 */ /* 0x000fc800078e00ff */
[----:B--2---:R-:W-:-:S05]  /*4280*/  IMAD.WIDE R6, R8, 0x4, R6 ;  /* 0x0000000408067825 */ /* 0x004fca00078e0206 */
[----:B------:R1:W-:Y:S04]  /*4290*/  LDGSTS.E [R29+0x17000], [R6.64], P0 ;  /* 0x17000000061d7fae */ /* 0x0003e80008121846 */
[----:B-1----:R-:W2:Y:S01]  /*42a0*/  LDL.LU.64 R6, [R1+0x88] ;  /* 0x0000880001067983 */ /* 0x002ea20000300a00 */
[----:B---3--:R-:W-:-:S04]  /*42b0*/  IMAD.WIDE R2, R8, 0x4, R2 ;  /* 0x0000000408027825 */ /* 0x008fc800078e0202 */
[C---:B----4-:R-:W-:Y:S01]  /*42c0*/  IMAD.WIDE R4, R8.reuse, 0x4, R4 ;  /* 0x0000000408047825 */ /* 0x050fe200078e0204 */
[----:B------:R1:W-:Y:S04]  /*42d0*/  LDGSTS.E [R29+0x17800], [R2.64], P0 ;  /* 0x17800000021d7fae */ /* 0x0003e80008121846 */
[----:B------:R3:W-:Y:S04]  /*42e0*/  LDGSTS.E [R29+0x18000], [R4.64], P0 ;  /* 0x18000000041d7fae */ /* 0x0007e80008121846 */
[----:B-1----:R-:W4:Y:S04]  /*42f0*/  LDL.LU.64 R2, [R1+0x90] ;  /* 0x0000900001027983 */ /* 0x002f280000300a00 */
[----:B---3--:R-:W3:Y:S01]  /*4300*/  LDL.LU.64 R4, [R1+0x98] ;  /* 0x0000980001047983 */ /* 0x008ee20000300a00 */
[----:B--2---:R-:W-:-:S05]  /*4310*/  IMAD.WIDE R6, R8, 0x4, R6 ;  /* 0x0000000408067825 */ /* 0x004fca00078e0206 */
[----:B------:R1:W-:Y:S04]  /*4320*/  LDGSTS.E [R29+0x18800], [R6.64], P0 ;  /* 0x18800000061d7fae */ /* 0x0003e80008121846 */
[----:B-1----:R-:W2:Y:S01]  /*4330*/  LDL.LU.64 R6, [R1+0xa0] ;  /* 0x0000a00001067983 */ /* 0x002ea20000300a00 */
[----:B----4-:R-:W-:-:S04]  /*4340*/  IMAD.WIDE R2, R8, 0x4, R2 ;  /* 0x0000000408027825 */ /* 0x010fc800078e0202 */
[C---:B---3--:R-:W-:Y:S01]  /*4350*/  IMAD.WIDE R4, R8.reuse, 0x4, R4 ;  /* 0x0000000408047825 */ /* 0x048fe200078e0204 */
[----:B------:R1:W-:Y:S04]  /*4360*/  LDGSTS.E [R29+0x19000], [R2.64], P0 ;  /* 0x19000000021d7fae */ /* 0x0003e80008121846 */
[----:B------:R3:W-:Y:S04]  /*4370*/  LDGSTS.E [R29+0x19800], [R4.64], P0 ;  /* 0x19800000041d7fae */ /* 0x0007e80008121846 */
[----:B-1----:R-:W4:Y:S04]  /*4380*/  LDL.LU.64 R2, [R1+0xa8] ;  /* 0x0000a80001027983 */ /* 0x002f280000300a00 */
[----:B---3--:R-:W3:Y:S04]  /*4390*/  LDL.LU.64 R4, [R1+0xb0] ;  /* 0x0000b00001047983 */ /* 0x008ee80000300a00 */
[----:B------:R1:W-:Y:S04]  /*43a0*/  STL [R1+0x120], RZ ;  /* 0x000120ff01007387 */ /* 0x0003e80000100800 */
        /* <DEDUP_REMOVED lines=44> */
[----:B------:R1:W-:Y:S01]  /*4670*/  STL [R1+0x134], RZ ;  /* 0x000134ff01007387 */ /* 0x0003e20000100800 */
[----:B--2---:R-:W-:-:S03]  /*4680*/  IMAD.WIDE R6, R8, 0x4, R6 ;  /* 0x0000000408067825 */ /* 0x004fc600078e0206 */
[----:B------:R1:W-:Y:S04]  /*4690*/  STL [R1+0x138], RZ ;  /* 0x000138ff01007387 */ /* 0x0003e80000100800 */
[----:B------:R1:W-:Y:S04]  /*46a0*/  STL [R1+0x13c], RZ ;  /* 0x00013cff01007387 */ /* 0x0003e80000100800 */
[----:B------:R1:W-:Y:S01]  /*46b0*/  STL [R1+0x20], RZ ;  /* 0x000020ff01007387 */ /* 0x0003e20000100800 */
[----:B------:R-:W-:-:S03]  /*46c0*/  IMAD.WIDE R10, R8, 0x4, R10 ;  /* 0x00000004080a7825 */ /* 0x000fc600078e020a */
[----:B------:R1:W-:Y:S01]  /*46d0*/  STL [R1+0x24], RZ ;  /* 0x000024ff01007387 */ /* 0x0003e20000100800 */
[----:B------:R-:W-:-:S03]  /*46e0*/  IMAD.WIDE R12, R8, 0x4, R12 ;  /* 0x00000004080c7825 */ /* 0x000fc600078e020c */
[----:B------:R1:W-:Y:S04]  /*46f0*/  STL [R1+0x28], RZ ;  /* 0x000028ff01007387 */ /* 0x0003e80000100800 */
[----:B------:R1:W-:Y:S04]  /*4700*/  STL [R1+0x2c], RZ ;  /* 0x00002cff01007387 */ /* 0x0003e80000100800 */
[----:B------:R1:W-:Y:S01]  /*4710*/  STL [R1+0x110], RZ ;  /* 0x000110ff01007387 */ /* 0x0003e20000100800 */
[----:B------:R-:W-:-:S03]  /*4720*/  IMAD.WIDE R14, R8, 0x4, R14 ;  /* 0x00000004080e7825 */ /* 0x000fc600078e020e */
[----:B------:R1:W-:Y:S01]  /*4730*/  STL [R1+0x114], RZ ;  /* 0x000114ff01007387 */ /* 0x0003e20000100800 */
[----:B------:R-:W-:-:S03]  /*4740*/  IMAD.WIDE R16, R8, 0x4, R16 ;  /* 0x0000000408107825 */ /* 0x000fc600078e0210 */
[----:B------:R1:W-:Y:S04]  /*4750*/  LDGSTS.E [R29+0x1a000], [R6.64], P0 ;  /* 0x1a000000061d7fae */ /* 0x0003e80008121846 */
[----:B------:R1:W-:Y:S01]  /*4760*/  STL [R1+0x118], RZ ;  /* 0x000118ff01007387 */ /* 0x0003e20000100800 */
[----:B------:R-:W-:-:S03]  /*4770*/  IMAD.WIDE R18, R8, 0x4, R18 ;  /* 0x0000000408127825 */ /* 0x000fc600078e0212 */
        /* <DEDUP_REMOVED lines=8> */
[----:B------:R1:W-:Y:S04]  /*4800*/  STL [R1+0x10c], RZ ;  /* 0x00010cff01007387 */ /* 0x0003e80000100800 */
[----:B------:R1:W-:Y:S04]  /*4810*/  STL [R1+0x90], RZ ;  /* 0x000090ff01007387 */ /* 0x0003e80000100800 */
[----:B------:R1:W-:Y:S04]  /*4820*/  STL [R1+0x94], RZ ;  /* 0x000094ff01007387 */ /* 0x0003e80000100800 */
[----:B------:R1:W-:Y:S04]  /*4830*/  STL [R1+0x98], RZ ;  /* 0x000098ff01007387 */ /* 0x0003e80000100800 */
[----:B------:R-:W2:Y:S04]  /*4840*/  S2R R9, SR_TID.X ;  /* 0x0000000000097919 */ /* 0x000ea80000002100 */
[----:B------:R1:W-:Y:S01]  /*4850*/  STL [R1+0x9c], RZ ;  /* 0x00009cff01007387 */ /* 0x0003e20000100800 */
[----:B----4-:R-:W-:-:S04]  /*4860*/  IMAD.WIDE R2, R8, 0x4, R2 ;  /* 0x0000000408027825 */ /* 0x010fc800078e0202 */
[----:B---3--:R-:W-:Y:S01]  /*4870*/  IMAD.WIDE R4, R8, 0x4, R4 ;  /* 0x0000000408047825 */ /* 0x008fe200078e0204 */
[----:B------:R1:W-:Y:S04]  /*4880*/  LDGSTS.E [R29+0x1a800], [R2.64], P0 ;  /* 0x1a800000021d7fae */ /* 0x0003e80008121846 */
[----:B------:R1:W-:Y:S04]  /*4890*/  LDGSTS.E [R29+0x1b000], [R4.64], P0 ;  /* 0x1b000000041d7fae */ /* 0x0003e80008121846 */
[----:B------:R1:W-:Y:S04]  /*48a0*/  LDGSTS.E [R29+0x1b800], [R10.64], P0 ;  /* 0x1b8000000a1d7fae */ /* 0x0003e80008121846 */
[----:B------:R3:W-:Y:S04]  /*48b0*/  LDGSTS.E [R29+0x1c000], [R12.64], P0 ;  /* 0x1c0000000c1d7fae */ /* 0x0007e80008121846 */
[----:B------:R1:W-:Y:S04]  /*48c0*/  LDGSTS.E [R29+0x1c800], [R14.64], P0 ;  /* 0x1c8000000e1d7fae */ /* 0x0003e80008121846 */
[----:B------:R1:W-:Y:S01]  /*48d0*/  LDGSTS.E [R29+0x1d000], [R16.64], P0 ;  /* 0x1d000000101d7fae */ /* 0x0003e20008121846 */
[----:B---3--:R-:W-:-:S03]  /*48e0*/  IMAD.MOV.U32 R13, RZ, RZ, 0x1f ;  /* 0x0000001fff0d7424 */ /* 0x008fc600078e00ff */
[----:B------:R1:W-:Y:S04]  /*48f0*/  LDGSTS.E [R29+0x1d800], [R18.64], P0 ;  /* 0x1d800000121d7fae */ /* 0x0003e80008121846 */
[----:B------:R1:W-:Y:S01]  /*4900*/  LDGSTS.E [R29+0x1e000], [R20.64], P0 ;  /* 0x1e000000141d7fae */ /* 0x0003e20008121846 */
[----:B------:R-:W-:-:S03]  /*4910*/  IADD3 R13, R13, c[0x0][0x180], RZ ;  /* 0x000060000d0d7a10 */ /* 0x000fc60007ffe0ff */
[----:B------:R1:W-:Y:S04]  /*4920*/  LDGSTS.E [R29+0x1e800], [R22.64], P0 ;  /* 0x1e800000161d7fae */ /* 0x0003e80008121846 */
[----:B------:R1:W-:Y:S04]  /*4930*/  LDGSTS.E [R29+0x1f000], [R24.64], P0 ;  /* 0x1f000000181d7fae */ /* 0x0003e80008121846 */
[----:B------:R1:W-:Y:S01]  /*4940*/  LDGSTS.E [R29+0x1f800], [R26.64], P0 ;  /* 0x1f8000001a1d7fae */ /* 0x0003e20008121846 */
[----:B------:R-:W-:-:S03]  /*4950*/  ISETP.GE.AND P0, PT, R13, 0x20, PT ;  /* 0x000000200d00780c */ /* 0x000fc60003f06270 */
[----:B------:R-:W0:Y:S10]  /*4960*/  LDGDEPBAR ;  /* 0x00000000000079af */ /* 0x000e340000000000 */
[----:B------:R-:W-:Y:S05]  /*4970*/  @!P0 BRA `(.L_x_0) ;  /* 0x00007da000008947 */ /* 0x000fea0003800000 */
[----:B-12---:R-:W2:Y:S04]  /*4980*/  LDL.LU R7, [R1+0xfc] ;  /* 0x0000fc0001077983 */ /* 0x006ea80000300800 */
[----:B------:R-:W1:Y:S04]  /*4990*/  S2R R28, SR_TID.X ;  /* 0x00000000001c7919 */ /* 0x000e680000002100 */
[----:B------:R-:W3:Y:S01]  /*49a0*/  S2R R29, SR_TID.X ;  /* 0x00000000001d7919 */ /* 0x000ee20000002100 */
[----:B-1----:R-:W-:-:S03]  /*49b0*/  LEA.HI R6, R28, 0x8, RZ, 0x1a ;  /* 0x000000081c067811 */ /* 0x002fc600078fd0ff */
[----:B------:R-:W4:Y:S01]  /*49c0*/  LDL.LU R28, [R1+0x170] ;  /* 0x00017000011c7983 */ /* 0x000f220000300800 */
[----:B---3--:R-:W-:-:S03]  /*49d0*/  SHF.R.U32.HI R10, RZ, 0x6, R29 ;  /* 0x00000006ff0a7819 */ /* 0x008fc6000001161d */
[----:B------:R-:W3:Y:S01]  /*49e0*/  LDL.LU R11, [R1+0x174] ;  /* 0x00017400010b7983 */ /* 0x000ee20000300800 */
[----:B------:R-:W-:Y:S01]  /*49f0*/  IMAD R12, R6, c[0x0][0x188], RZ ;  /* 0x00006200060c7a24 */ /* 0x000fe200078e02ff */
[----:B------:R-:W-:-:S05]  /*4a00*/  SGXT.U32 R10, R10, 0x3 ;  /* 0x000000030a0a781a */ /* 0x000fca0000000000 */
[----:B------:R-:W-:Y:S01]  /*4a10*/  IMAD R5, R10, c[0x0][0x188], RZ ;  /* 0x000062000a057a24 */ /* 0x000fe200078e02ff */
[----:B-----5:R1:W-:Y:S04]  /*4a20*/  STL [R1+0x2b4], R0 ;  /* 0x0002b40001007387 */ /* 0x0203e80000100800 */
[----:B------:R-:W-:-:S04]  /*4a30*/  SHF.R.S32.HI R2, RZ, 0x1f, R5 ;  /* 0x0000001fff027819 */ /* 0x000fc80000011405 */
[----:B-1----:R-:W-:Y:S02]  /*4a40*/  SHF.L.U64.HI R0, R5, 0x2, R2 ;  /* 0x0000000205007819 */ /* 0x002fe40000010202 */
[----:B--2---:R-:W-:-:S04]  /*4a50*/  SHF.R.S32.HI R6, RZ, 0x1f, R7 ;  /* 0x0000001fff067819 */ /* 0x004fc80000011407 */
[----:B------:R-:W-:Y:S02]  /*4a60*/  SHF.L.U64.HI R6, R7, 0x2, R6 ;  /* 0x0000000207067819 */ /* 0x000fe40000010206 */
[C---:B------:R-:W-:Y:S02]  /*4a70*/  LEA.HI R7, R29.reuse, 0x18, RZ, 0x1a ;  /* 0x000000181d077811 */ /* 0x040fe400078fd0ff */
[----:B------:R-:W-:-:S05]  /*4a80*/  LOP3.LUT R29, R29, 0x1f, RZ, 0xc0, !PT ;  /* 0x0000001f1d1d7812 */ /* 0x000fca00078ec0ff */
[----:B------:R-:W-:Y:S01]  /*4a90*/  IMAD R29, R29, c[0x0][0x18c], RZ ;  /* 0x000063001d1d7a24 */ /* 0x000fe200078e02ff */
[----:B------:R1:W-:Y:S04]  /*4aa0*/  STL [R1+0x2e4], R6 ;  /* 0x0002e40601007387 */ /* 0x0003e80000100800 */
[----:B------:R-:W-:Y:S01]  /*4ab0*/  SHF.R.S32.HI R2, RZ, 0x1f, R29 ;  /* 0x0000001fff027819 */ /* 0x000fe2000001141d */
[----:B------:R-:W2:Y:S03]  /*4ac0*/  LDL.LU R23, [R1+0x178] ;  /* 0x0001780001177983 */ /* 0x000ea60000300800 */
[----:B------:R-:W-:Y:S01]  /*4ad0*/  SHF.L.U64.HI R2, R29, 0x2, R2 ;  /* 0x000000021d027819 */ /* 0x000fe20000010202 */
[----:B------:R-:W2:Y:S04]  /*4ae0*/  LDL.LU R20, [R1+0x17c] ;  /* 0x00017c0001147983 */ /* 0x000ea80000300800 */
[----:B------:R-:W2:Y:S04]  /*4af0*/  LDL.LU R17, [R1+0x180] ;  /* 0x0001800001117983 */ /* 0x000ea80000300800 */
[----:B------:R-:W2:Y:S01]  /*4b00*/  LDL.LU R29, [R1+0x184] ;  /* 0x00018400011d7983 */ /* 0x000ea20000300800 */
[----:B------:R-:W-:-:S02]  /*4b10*/  IMAD.MOV.U32 R4, RZ, RZ, c[0x0][0x188] ;  /* 0x00006200ff047624 */ /* 0x000fc400078e00ff */
[----:B------:R-:W-:-:S04]  /*4b20*/  IMAD R10, R10, c[0x0][0x188], RZ ;  /* 0x000062000a0a7a24 */ /* 0x000fc800078e02ff */
[----:B------:R-:W-:Y:S01]  /*4b30*/  IMAD R10, R4, 0x10, R10 ;  /* 0x00000010040a7824 */ /* 0x000fe200078e020a */
[----:B------:R-:W-:Y:S01]  /*4b40*/  SHF.R.S32.HI R3, RZ, 0x1f, R12 ;  /* 0x0000001fff037819 */ /* 0x000fe2000001140c */
[----:B------:R-:W-:-:S03]  /*4b50*/  IMAD R7, R7, c[0x0][0x188], RZ ;  /* 0x0000620007077a24 */ /* 0x000fc600078e02ff */
[----:B------:R-:W-:Y:S02]  /*4b60*/  SHF.R.S32.HI R5, RZ, 0x1f, R10 ;  /* 0x0000001fff057819 */ /* 0x000fe4000001140a */
[----:B-1----:R-:W-:Y:S01]  /*4b70*/  SHF.L.U64.HI R6, R12, 0x2, R3 ;  /* 0x000000020c067819 */ /* 0x002fe20000010203 */
[----:B------:R-:W-:Y:S01]  /*4b80*/  IMAD.SHL.U32 R12, R8, 0x8, RZ ;  /* 0x00000008080c7824 */ /* 0x000fe200078e00ff */
[----:B------:R-:W-:Y:S02]  /*4b90*/  SHF.R.S32.HI R4, RZ, 0x1f, R7 ;  /* 0x0000001fff047819 */ /* 0x000fe40000011407 */
[----:B------:R-:W-:Y:S02]  /*4ba0*/  SHF.L.U64.HI R3, R10, 0x2, R5 ;  /* 0x000000020a037819 */ /* 0x000fe40000010205 */
[----:B------:R-:W-:Y:S02]  /*4bb0*/  SHF.R.S32.HI R3, RZ, 0x1f, R8 ;  /* 0x0000001fff037819 */ /* 0x000fe40000011408 */
[----:B------:R-:W-:-:S02]  /*4bc0*/  SHF.R.S32.HI R5, RZ, 0x1f, R13 ;  /* 0x0000001fff057819 */ /* 0x000fc4000001140d */
[----:B------:R-:W-:Y:S02]  /*4bd0*/  LOP3.LUT R10, R9, 0x3, RZ, 0xc0, !PT ;  /* 0x00000003090a7812 */ /* 0x000fe400078ec0ff */
[----:B------:R-:W-:Y:S02]  /*4be0*/  SHF.L.U64.HI R0, R7, 0x2, R4 ;  /* 0x0000000207007819 */ /* 0x000fe40000010204 */
[----:B------:R-:W-:Y:S02]  /*4bf0*/  LOP3.LUT R9, R9, 0x1c, RZ, 0xc0, !PT ;  /* 0x0000001c09097812 */ /* 0x000fe400078ec0ff */
[----:B------:R-:W-:Y:S02]  /*4c00*/  SHF.L.U64.HI R4, R8, 0x3, R3 ;  /* 0x0000000308047819 */ /* 0x000fe40000010203 */
[-C--:B----4-:R-:W-:Y:S02]  /*4c10*/  LEA R7, P0, R28, R12.reuse, 0x2 ;  /* 0x0000000c1c077211 */ /* 0x090fe400078010ff */
[----:B---3--:R-:W-:Y:S01]  /*4c20*/  LEA R8, P1, R11, R12, 0x2 ;  /* 0x0000000c0b087211 */ /* 0x008fe200078210ff */
[----:B------:R-:W-:Y:S01]  /*4c30*/  STL [R1+0x2b8], R2 ;  /* 0x0002b80201007387 */ /* 0x000fe20000100800 */
[----:B------:R-:W-:Y:S01]  /*4c40*/  LEA.HI R5, R5, R13, RZ, 0x5 ;  /* 0x0000000d05057211 */ /* 0x000fe200078f28ff */
[----:B------:R-:W-:-:S02]  /*4c50*/  IMAD R0, R10, 0x120, R9 ;  /* 0x000001200a007824 */ /* 0x000fc400078e0209 */
[----:B------:R1:W-:Y:S04]  /*4c60*/  STL [R1+0x2e8], R3 ;  /* 0x0002e80301007387 */ /* 0x0003e80000100800 */
[----:B------:R-:W-:Y:S04]  /*4c70*/  STL [R1+0x2ec], R7 ;  /* 0x0002ec0701007387 */ /* 0x000fe80000100800 */
[----:B------:R-:W-:Y:S04]  /*4c80*/  STL [R1+0x2f0], R8 ;  /* 0x0002f00801007387 */ /* 0x000fe80000100800 */
[----:B------:R-:W-:Y:S04]  /*4c90*/  STL [R1+0x2f4], R5 ;  /* 0x0002f40501007387 */ /* 0x000fe80000100800 */
[----:B-1----:R-:W3:Y:S04]  /*4ca0*/  LDL.LU R3, [R1+0x188] ;  /* 0x0001880001037983 */ /* 0x002ee80000300800 */
[----:B------:R-:W-:Y:S04]  /*4cb0*/  STL [R1+0x2a4], R0 ;  /* 0x0002a40001007387 */ /* 0x000fe80000100800 */
[----:B------:R-:W4:Y:S01]  /*4cc0*/  LDL.LU R6, [R1+0x18c] ;  /* 0x00018c0001067983 */ /* 0x000f220000300800 */
[----:B------:R-:W-:-:S03]  /*4cd0*/  SHF.R.S32.HI R18, RZ, 0x1f, R28 ;  /* 0x0000001fff127819 */ /* 0x000fc6000001141c */
[----:B------:R-:W4:Y:S01]  /*4ce0*/  LDL.LU R24, [R1+0x190] ;  /* 0x0001900001187983 */ /* 0x000f220000300800 */
[----:B------:R-:W-:-:S03]  /*4cf0*/  LEA.HI.X R18, R28, R4, R18, 0x2, P0 ;  /* 0x000000041c127211 */ /* 0x000fc600000f1412 */
[----:B------:R-:W4:Y:S01]  /*4d00*/  LDL.LU R28, [R1+0x194] ;  /* 0x00019400011c7983 */ /* 0x000f220000300800 */
[----:B------:R-:W-:-:S03]  /*4d10*/  SHF.R.S32.HI R21, RZ, 0x1f, R11 ;  /* 0x0000001fff157819 */ /* 0x000fc6000001140b */
[----:B------:R1:W-:Y:S01]  /*4d20*/  STL [R1+0x2f8], R18 ;  /* 0x0002f81201007387 */ /* 0x0003e20000100800 */
[----:B------:R-:W-:-:S03]  /*4d30*/  LEA.HI.X R21, R11, R4, R21, 0x2, P1 ;  /* 0x000000040b157211 */ /* 0x000fc600008f1415 */
[----:B-1----:R-:W4:Y:S04]  /*4d40*/  LDL.LU R18, [R1+0x1a0] ;  /* 0x0001a00001127983 */ /* 0x002f280000300800 */
[----:B------:R-:W4:Y:S04]  /*4d50*/  LDL.LU R8, [R1+0x1a4] ;  /* 0x0001a40001087983 */ /* 0x000f280000300800 */
[----:B------:R-:W4:Y:S04]  /*4d60*/  LDL.LU R7, [R1+0x1a8] ;  /* 0x0001a80001077983 */ /* 0x000f280000300800 */
[----:B------:R1:W-:Y:S04]  /*4d70*/  STL [R1+0x2fc], R21 ;  /* 0x0002fc1501007387 */ /* 0x0003e80000100800 */
[----:B-1----:R-:W4:Y:S01]  /*4d80*/  LDL.LU R21, [R1+0x198] ;  /* 0x0001980001157983 */ /* 0x002f220000300800 */
[----:B--2---:R-:W-:-:S02]  /*4d90*/  LEA R9, P0, R23, R12, 0x2 ;  /* 0x0000000c17097211 */ /* 0x004fc400078010ff */
[----:B------:R-:W-:-:S03]  /*4da0*/  LEA R10, P1, R20, R12, 0x2 ;  /* 0x0000000c140a7211 */ /* 0x000fc600078210ff */
[----:B------:R-:W-:Y:S01]  /*4db0*/  STL [R1+0x300], R9 ;  /* 0x0003000901007387 */ /* 0x000fe20000100800 */
[----:B------:R-:W-:-:S03]  /*4dc0*/  LEA R11, P2, R17, R12, 0x2 ;  /* 0x0000000c110b7211 */ /* 0x000fc600078410ff */
[----:B------:R-:W-:Y:S01]  /*4dd0*/  STL [R1+0x304], R10 ;  /* 0x0003040a01007387 */ /* 0x000fe20000100800 */
[----:B------:R-:W-:-:S03]  /*4de0*/  LEA R19, P3, R29, R12, 0x2 ;  /* 0x0000000c1d137211 */ /* 0x000fc600078610ff */
[----:B------:R1:W-:Y:S04]  /*4df0*/  STL [R1+0x308], R11 ;  /* 0x0003080b01007387 */ /* 0x0003e80000100800 */
[----:B------:R-:W-:Y:S04]  /*4e00*/  STL [R1+0x30c], R19 ;  /* 0x00030c1301007387 */ /* 0x000fe80000100800 */
[----:B------:R-:W2:Y:S04]  /*4e10*/  LDL.LU R5, [R1+0x1ac] ;  /* 0x0001ac0001057983 */ /* 0x000ea80000300800 */
[----:B------:R-:W2:Y:S04]  /*4e20*/  LDL.LU R2, [R1+0x1b0] ;  /* 0x0001b00001027983 */ /* 0x000ea80000300800 */
[----:B------:R-:W2:Y:S04]  /*4e30*/  LDL.LU R0, [R1+0x1b4] ;  /* 0x0001b40001007983 */ /* 0x000ea80000300800 */
[----:B-1----:R-:W2:Y:S01]  /*4e40*/  LDL.LU R11, [R1+0x1b8] ;  /* 0x0001b800010b7983 */ /* 0x002ea20000300800 */
[----:B------:R-:W-:-:S02]  /*4e50*/  SHF.R.S32.HI R13, RZ, 0x1f, R23 ;  /* 0x0000001fff0d7819 */ /* 0x000fc40000011417 */
[----:B------:R-:W-:Y:S02]  /*4e60*/  SHF.R.S32.HI R15, RZ, 0x1f, R17 ;  /* 0x0000001fff0f7819 */ /* 0x000fe40000011411 */
[----:B------:R-:W-:Y:S02]  /*4e70*/  SHF.R.S32.HI R14, RZ, 0x1f, R20 ;  /* 0x0000001fff0e7819 */ /* 0x000fe40000011414 */
[-C--:B------:R-:W-:Y:S02]  /*4e80*/  LEA.HI.X R22, R23, R4.reuse, R13, 0x2, P0 ;  /* 0x0000000417167211 */ /* 0x080fe400000f140d */
[-C--:B------:R-:W-:Y:S02]  /*4e90*/  LEA.HI.X R26, R17, R4.reuse, R15, 0x2, P2 ;  /* 0x00000004111a7211 */ /* 0x080fe400010f140f */
[----:B------:R-:W-:Y:S02]  /*4ea0*/  LEA.HI.X R25, R20, R4, R14, 0x2, P1 ;  /* 0x0000000414197211 */ /* 0x000fe400008f140e */
[----:B------:R-:W-:-:S04]  /*4eb0*/  SHF.R.S32.HI R16, RZ, 0x1f, R29 ;  /* 0x0000001fff107819 */ /* 0x000fc8000001141d */
[----:B------:R-:W-:Y:S02]  /*4ec0*/  LEA.HI.X R29, R29, R4, R16, 0x2, P3 ;  /* 0x000000041d1d7211 */ /* 0x000fe400018f1410 */
[----:B---3--:R-:W-:Y:S02]  /*4ed0*/  SHF.R.S32.HI R13, RZ, 0x1f, R3 ;  /* 0x0000001fff0d7819 */ /* 0x008fe40000011403 */
[CC--:B------:R-:W-:Y:S02]  /*4ee0*/  LEA R17, P0, R3.reuse, R12.reuse, 0x2 ;  /* 0x0000000c03117211 */ /* 0x0c0fe400078010ff */
[----:B----4-:R-:W-:Y:S02]  /*4ef0*/  SHF.R.S32.HI R14, RZ, 0x1f, R6 ;  /* 0x0000001fff0e7819 */ /* 0x010fe40000011406 */
[----:B------:R-:W-:Y:S02]  /*4f00*/  LEA R20, P1, R6, R12, 0x2 ;  /* 0x0000000c06147211 */ /* 0x000fe400078210ff */
[----:B------:R-:W-:-:S02]  /*4f10*/  LEA.HI.X R10, R3, R4, R13, 0x2, P0 ;  /* 0x00000004030a7211 */ /* 0x000fc400000f140d */
[----:B------:R-:W-:Y:S02]  /*4f20*/  LEA.HI.X R9, R6, R4, R14, 0x2, P1 ;  /* 0x0000000406097211 */ /* 0x000fe400008f140e */
[----:B------:R-:W-:Y:S02]  /*4f30*/  SHF.R.S32.HI R15, RZ, 0x1f, R24 ;  /* 0x0000001fff0f7819 */ /* 0x000fe40000011418 */
[C---:B------:R-:W-:Y:S01]  /*4f40*/  LEA R23, P2, R24.reuse, R12, 0x2 ;  /* 0x0000000c18177211 */ /* 0x040fe200078410ff */
[----:B------:R1:W-:Y:S01]  /*4f50*/  STL [R1], R10 ;  /* 0x0000000a01007387 */ /* 0x0003e20000100800 */
[----:B------:R-:W-:Y:S02]  /*4f60*/  SHF.R.S32.HI R16, RZ, 0x1f, R28 ;  /* 0x0000001fff107819 */ /* 0x000fe4000001141c */
[----:B------:R-:W-:Y:S01]  /*4f70*/  LEA.HI.X R3, R24, R4, R15, 0x2, P2 ;  /* 0x0000000418037211 */ /* 0x000fe200010f140f */
[----:B------:R-:W-:Y:S01]  /*4f80*/  STL [R1+0xc], R9 ;  /* 0x00000c0901007387 */ /* 0x000fe20000100800 */
[----:B------:R-:W-:-:S03]  /*4f90*/  LEA R27, P3, R28, R12, 0x2 ;  /* 0x0000000c1c1b7211 */ /* 0x000fc600078610ff */
[----:B-1----:R-:W3:Y:S01]  /*4fa0*/  LDL.LU R10, [R1+0x1bc] ;  /* 0x0001bc00010a7983 */ /* 0x002ee20000300800 */
[----:B------:R-:W-:-:S03]  /*4fb0*/  LEA.HI.X R6, R28, R4, R16, 0x2, P3 ;  /* 0x000000041c067211 */ /* 0x000fc600018f1410 */
[----:B------:R1:W-:Y:S01]  /*4fc0*/  STL [R1+0x10], R3 ;  /* 0x0000100301007387 */ /* 0x0003e20000100800 */
[----:B------:R-:W-:-:S03]  /*4fd0*/  LEA R19, P2, R8, R12, 0x2 ;  /* 0x0000000c08137211 */ /* 0x000fc600078410ff */
[----:B-1----:R-:W4:Y:S04]  /*4fe0*/  LDL.LU R3, [R1+0x1c0] ;  /* 0x0001c00001037983 */ /* 0x002f280000300800 */
[----:B------:R1:W-:Y:S04]  /*4ff0*/  STL [R1+0x1c], R6 ;  /* 0x00001c0601007387 */ /* 0x0003e80000100800 */
[----:B-1----:R-:W3:Y:S04]  /*5000*/  LDL.LU R6, [R1+0x1c4] ;  /* 0x0001c40001067983 */ /* 0x002ee80000300800 */
[----:B------:R-:W3:Y:S01]  /*5010*/  LDL.LU R9, [R1+0x1c8] ;  /* 0x0001c80001097983 */ /* 0x000ee20000300800 */
[----:B------:R-:W-:-:S03]  /*5020*/  SHF.R.S32.HI R13, RZ, 0x1f, R21 ;  /* 0x0000001fff0d7819 */ /* 0x000fc60000011415 */
[----:B------:R1:W-:Y:S01]  /*5030*/  STL [R1+0x4], R19 ;  /* 0x0000041301007387 */ /* 0x0003e20000100800 */
[-C--:B------:R-:W-:Y:S02]  /*5040*/  LEA R24, P0, R21, R12.reuse, 0x2 ;  /* 0x0000000c15187211 */ /* 0x080fe400078010ff */
[----:B------:R-:W-:Y:S02]  /*5050*/  SHF.R.S32.HI R14, RZ, 0x1f, R18 ;  /* 0x0000001fff0e7819 */ /* 0x000fe40000011412 */
[-C--:B------:R-:W-:Y:S02]  /*5060*/  LEA R28, P1, R18, R12.reuse, 0x2 ;  /* 0x0000000c121c7211 */ /* 0x080fe400078210ff */
[----:B-1----:R-:W-:Y:S02]  /*5070*/  LEA R19, P3, R7, R12, 0x2 ;  /* 0x0000000c07137211 */ /* 0x002fe400078610ff */
[----:B------:R-:W-:-:S03]  /*5080*/  SHF.R.S32.HI R15, RZ, 0x1f, R8 ;  /* 0x0000001fff0f7819 */ /* 0x000fc60000011408 */
[----:B------:R1:W-:Y:S01]  /*5090*/  STL [R1+0x14], R19 ;  /* 0x0000141301007387 */ /* 0x0003e20000100800 */
[----:B------:R-:W-:Y:S02]  /*50a0*/  SHF.R.S32.HI R16, RZ, 0x1f, R7 ;  /* 0x0000001fff107819 */ /* 0x000fe40000011407 */
[-C--:B------:R-:W-:Y:S02]  /*50b0*/  LEA.HI.X R8, R8, R4.reuse, R15, 0x2, P2 ;  /* 0x0000000408087211 */ /* 0x080fe400010f140f */
[-C--:B-1----:R-:W-:Y:S02]  /*50c0*/  LEA.HI.X R19, R21, R4.reuse, R13, 0x2, P0 ;  /* 0x0000000415137211 */ /* 0x082fe400000f140d */
[----:B------:R-:W-:-:S03]  /*50d0*/  LEA.HI.X R13, R18, R4, R14, 0x2, P1 ;  /* 0x00000004120d7211 */ /* 0x000fc600008f140e */
[----:B------:R-:W-:Y:S01]  /*50e0*/  STL [R1+0x30], R19 ;  /* 0x0000301301007387 */ /* 0x000fe20000100800 */
[----:B------:R-:W-:-:S03]  /*50f0*/  LEA.HI.X R7, R7, R4, R16, 0x2, P3 ;  /* 0x0000000407077211 */ /* 0x000fc600018f1410 */
[----:B------:R-:W-:Y:S04]  /*5100*/  STL [R1+0x3c], R13 ;  /* 0x00003c0d01007387 */ /* 0x000fe80000100800 */
[----:B------:R-:W4:Y:S04]  /*5110*/  LDL.LU R21, [R1+0x1cc] ;  /* 0x0001cc0001157983 */ /* 0x000f280000300800 */
[----:B------:R1:W-:Y:S04]  /*5120*/  STL [R1+0x40], R8 ;  /* 0x0000400801007387 */ /* 0x0003e80000100800 */
[----:B------:R-:W4:Y:S04]  /*5130*/  LDL.LU R18, [R1+0x1d0] ;  /* 0x0001d00001127983 */ /* 0x000f280000300800 */
[----:B------:R1:W-:Y:S04]  /*5140*/  STL [R1+0x4c], R7 ;  /* 0x00004c0701007387 */ /* 0x0003e80000100800 */
[----:B-1----:R-:W4:Y:S04]  /*5150*/  LDL.LU R8, [R1+0x1d4] ;  /* 0x0001d40001087983 */ /* 0x002f280000300800 */
[----:B------:R-:W4:Y:S01]  /*5160*/  LDL.LU R7, [R1+0x1d8] ;  /* 0x0001d80001077983 */ /* 0x000f220000300800 */
[----:B--2---:R-:W-:-:S05]  /*5170*/  LEA R19, P0, R5, R12, 0x2 ;  /* 0x0000000c05137211 */ /* 0x004fca00078010ff */
[----:B------:R1:W-:Y:S02]  /*5180*/  STL [R1+0x8], R19 ;  /* 0x0000081301007387 */ /* 0x0003e40000100800 */
[----:B-1----:R-:W-:-:S05]  /*5190*/  LEA R19, P1, R2, R12, 0x2 ;  /* 0x0000000c02137211 */ /* 0x002fca00078210ff */
[----:B------:R1:W-:Y:S01]  /*51a0*/  STL [R1+0x18], R19 ;  /* 0x0000181301007387 */ /* 0x0003e20000100800 */
[----:B------:R-:W-:Y:S02]  /*51b0*/  SHF.R.S32.HI R13, RZ, 0x1f, R5 ;  /* 0x0000001fff0d7819 */ /* 0x000fe40000011405 */
[----:B-1----:R-:W-:Y:S02]  /*51c0*/  LEA R19, P2, R0, R12, 0x2 ;  /* 0x0000000c00137211 */ /* 0x002fe400078410ff */
[----:B------:R-:W-:-:S03]  /*51d0*/  LEA.HI.X R5, R5, R4, R13, 0x2, P0 ;  /* 0x0000000405057211 */ /* 0x000fc600000f140d */
[----:B------:R1:W-:Y:S01]  /*51e0*/  STL [R1+0x34], R19 ;  /* 0x0000341301007387 */ /* 0x0003e20000100800 */
[----:B------:R-:W-:Y:S02]  /*51f0*/  SHF.R.S32.HI R14, RZ, 0x1f, R2 ;  /* 0x0000001fff0e7819 */ /* 0x000fe40000011402 */
[----:B-1----:R-:W-:Y:S02]  /*5200*/  LEA R19, P3, R11, R12, 0x2 ;  /* 0x0000000c0b137211 */ /* 0x002fe400078610ff */
[----:B------:R-:W-:-:S03]  /*5210*/  LEA.HI.X R2, R2, R4, R14, 0x2, P1 ;  /* 0x0000000402027211 */ /* 0x000fc600008f140e */
[----:B------:R1:W-:Y:S01]  /*5220*/  STL [R1+0x44], R19 ;  /* 0x0000441301007387 */ /* 0x0003e20000100800 */
[----:B------:R-:W-:-:S03]  /*5230*/  SHF.R.S32.HI R15, RZ, 0x1f, R0 ;  /* 0x0000001fff0f7819 */ /* 0x000fc60000011400 */
[----:B-1----:R-:W2:Y:S04]  /*5240*/  LDL.LU R19, [R1+0x30c] ;  /* 0x00030c0001137983 */ /* 0x002ea80000300800 */
[----:B------:R1:W-:Y:S01]  /*5250*/  STL [R1+0x80], R5 ;  /* 0x0000800501007387 */ /* 0x0003e20000100800 */
[----:B------:R-:W-:-:S03]  /*5260*/  LEA.HI.X R0, R0, R4, R15, 0x2, P2 ;  /* 0x0000000400007211 */ /* 0x000fc600010f140f */
[----:B-1----:R-:W2:Y:S04]  /*5270*/  LDL.LU R5, [R1+0x1dc] ;  /* 0x0001dc0001057983 */ /* 0x002ea80000300800 */
[----:B------:R1:W-:Y:S04]  /*5280*/  STL [R1+0x8c], R2 ;  /* 0x00008c0201007387 */ /* 0x0003e80000100800 */
[----:B-1----:R-:W2:Y:S04]  /*5290*/  LDL.LU R2, [R1+0x1e0] ;  /* 0x0001e00001027983 */ /* 0x002ea80000300800 */
[----:B------:R1:W-:Y:S04]  /*52a0*/  STL [R1+0x90], R0 ;  /* 0x0000900001007387 */ /* 0x0003e80000100800 */
[----:B-1----:R-:W2:Y:S01]  /*52b0*/  LDL.LU R0, [R1+0x1e4] ;  /* 0x0001e40001007983 */ /* 0x002ea20000300800 */
[----:B------:R-:W-:-:S04]  /*52c0*/  SHF.R.S32.HI R16, RZ, 0x1f, R11 ;  /* 0x0000001fff107819 */ /* 0x000fc8000001140b */
[----:B------:R-:W-:-:S05]  /*52d0*/  LEA.HI.X R11, R11, R4, R16, 0x2, P3 ;  /* 0x000000040b0b7211 */ /* 0x000fca00018f1410 */
[----:B------:R3:W-:Y:S02]  /*52e0*/  STL [R1+0x9c], R11 ;  /* 0x00009c0b01007387 */ /* 0x0007e40000100800 */
[----:B---3--:R-:W-:-:S05]  /*52f0*/  LEA R11, P0, R10, R12, 0x2 ;  /* 0x0000000c0a0b7211 */ /* 0x008fca00078010ff */
[----:B------:R4:W-:Y:S02]  /*5300*/  STL [R1+0x38], R11 ;  /* 0x0000380b01007387 */ /* 0x0009e40000100800 */
[----:B----4-:R-:W-:-:S05]  /*5310*/  LEA R11, P1, R3, R12, 0x2 ;  /* 0x0000000c030b7211 */ /* 0x010fca00078210ff */
[----:B------:R1:W-:Y:S01]  /*5320*/  STL [R1+0x48], R11 ;  /* 0x0000480b01007387 */ /* 0x0003e20000100800 */
[----:B------:R-:W-:Y:S02]  /*5330*/  SHF.R.S32.HI R13, RZ, 0x1f, R10 ;  /* 0x0000001fff0d7819 */ /* 0x000fe4000001140a */
[----:B-1----:R-:W-:-:S05]  /*5340*/  LEA R11, P2, R6, R12, 0x2 ;  /* 0x0000000c060b7211 */ /* 0x002fca00078410ff */
[----:B------:R1:W-:Y:S01]  /*5350*/  STL [R1+0x84], R11 ;  /* 0x0000840b01007387 */ /* 0x0003e20000100800 */
[----:B------:R-:W-:Y:S02]  /*5360*/  SHF.R.S32.HI R14, RZ, 0x1f, R3 ;  /* 0x0000001fff0e7819 */ /* 0x000fe40000011403 */
[----:B------:R-:W-:Y:S02]  /*5370*/  LEA.HI.X R13, R10, R4, R13, 0x2, P0 ;  /* 0x000000040a0d7211 */ /* 0x000fe400000f140d */
[----:B------:R-:W-:Y:S02]  /*5380*/  SHF.R.S32.HI R15, RZ, 0x1f, R6 ;  /* 0x0000001fff0f7819 */ /* 0x000fe40000011406 */
[----:B-1----:R-:W-:Y:S02]  /*5390*/  LEA R11, P3, R9, R12, 0x2 ;  /* 0x0000000c090b7211 */ /* 0x002fe400078610ff */
[----:B------:R-:W-:-:S03]  /*53a0*/  SHF.R.S32.HI R16, RZ, 0x1f, R9 ;  /* 0x0000001fff107819 */ /* 0x000fc60000011409 */
[----:B------:R1:W-:Y:S01]  /*53b0*/  STL [R1+0x94], R11 ;  /* 0x0000940b01007387 */ /* 0x0003e20000100800 */
[-C--:B------:R-:W-:Y:S02]  /*53c0*/  LEA.HI.X R14, R3, R4.reuse, R14, 0x2, P1 ;  /* 0x00000004030e7211 */ /* 0x080fe400008f140e */
[-C--:B------:R-:W-:Y:S01]  /*53d0*/  LEA.HI.X R9, R9, R4.reuse, R16, 0x2, P3 ;  /* 0x0000000409097211 */ /* 0x080fe200018f1410 */
[----:B-1----:R-:W3:Y:S04]  /*53e0*/  LDL.LU R11, [R1+0x308] ;  /* 0x00030800010b7983 */ /* 0x002ee80000300800 */
[----:B------:R-:W4:Y:S04]  /*53f0*/  LDL.LU R10, [R1+0x304] ;  /* 0x00030400010a7983 */ /* 0x000f280000300800 */
[----:B------:R1:W-:Y:S04]  /*5400*/  STL [R1+0xa0], R13 ;  /* 0x0000a00d01007387 */ /* 0x0003e80000100800 */
[----:B------:R-:W3:Y:S01]  /*5410*/  LDL.LU R3, [R1+0x1e8] ;  /* 0x0001e80001037983 */ /* 0x000ee20000300800 */
[----:B-1----:R-:W-:-:S03]  /*5420*/  LEA.HI.X R13, R6, R4, R15, 0x2, P2 ;  /* 0x00000004060d7211 */ /* 0x002fc600010f140f */
[----:B------:R-:W-:Y:S04]  /*5430*/  STL [R1+0xac], R14 ;  /* 0x0000ac0e01007387 */ /* 0x000fe80000100800 */
[----:B------:R-:W4:Y:S04]  /*5440*/  LDL.LU R6, [R1+0x1ec] ;  /* 0x0001ec0001067983 */ /* 0x000f280000300800 */
[----:B------:R-:W-:Y:S04]  /*5450*/  STL [R1+0xf4], R13 ;  /* 0x0000f40d01007387 */ /* 0x000fe80000100800 */
[----:B------:R1:W-:Y:S02]  /*5460*/  STL [R1+0x100], R9 ;  /* 0x0001000901007387 */ /* 0x0003e40000100800 */
[----:B-1----:R-:W-:-:S05]  /*5470*/  LEA R9, P0, R21, R12, 0x2 ;  /* 0x0000000c15097211 */ /* 0x002fca00078010ff */
[----:B------:R1:W-:Y:S02]  /*5480*/  STL [R1+0x88], R9 ;  /* 0x0000880901007387 */ /* 0x0003e40000100800 */
[----:B-1----:R-:W-:-:S05]  /*5490*/  LEA R9, P1, R18, R12, 0x2 ;  /* 0x0000000c12097211 */ /* 0x002fca00078210ff */
[----:B------:R1:W-:Y:S01]  /*54a0*/  STL [R1+0x98], R9 ;  /* 0x0000980901007387 */ /* 0x0003e20000100800 */
[----:B------:R-:W-:Y:S02]  /*54b0*/  SHF.R.S32.HI R13, RZ, 0x1f, R21 ;  /* 0x0000001fff0d7819 */ /* 0x000fe40000011415 */
[----:B-1----:R-:W-:-:S05]  /*54c0*/  LEA R9, P2, R8, R12, 0x2 ;  /* 0x0000000c08097211 */ /* 0x002fca00078410ff */
[----:B------:R1:W-:Y:S01]  /*54d0*/  STL [R1+0xa4], R9 ;  /* 0x0000a40901007387 */ /* 0x0003e20000100800 */
[----:B------:R-:W-:Y:S02]  /*54e0*/  LEA.HI.X R13, R21, R4, R13, 0x2, P0 ;  /* 0x00000004150d7211 */ /* 0x000fe400000f140d */
[----:B------:R-:W-:Y:S02]  /*54f0*/  SHF.R.S32.HI R14, RZ, 0x1f, R18 ;  /* 0x0000001fff0e7819 */ /* 0x000fe40000011412 */
[----:B------:R-:W-:Y:S02]  /*5500*/  SHF.R.S32.HI R15, RZ, 0x1f, R8 ;  /* 0x0000001fff0f7819 */ /* 0x000fe40000011408 */
[----:B-1----:R-:W-:Y:S02]  /*5510*/  LEA R9, P3, R7, R12, 0x2 ;  /* 0x0000000c07097211 */ /* 0x002fe400078610ff */
[----:B------:R-:W-:-:S03]  /*5520*/  SHF.R.S32.HI R16, RZ, 0x1f, R7 ;  /* 0x0000001fff107819 */ /* 0x000fc60000011407 */
[----:B------:R1:W-:Y:S01]  /*5530*/  STL [R1+0xf8], R9 ;  /* 0x0000f80901007387 */ /* 0x0003e20000100800 */
[----:B------:R-:W-:-:S03]  /*5540*/  LEA.HI.X R14, R18, R4, R14, 0x2, P1 ;  /* 0x00000004120e7211 */ /* 0x000fc600008f140e */
[----:B-1----:R-:W4:Y:S04]  /*5550*/  LDL.LU R9, [R1+0x300] ;  /* 0x0003000001097983 */ /* 0x002f280000300800 */
[----:B------:R-:W4:Y:S04]  /*5560*/  LDL.LU R21, [R1+0x2fc] ;  /* 0x0002fc0001157983 */ /* 0x000f280000300800 */
[----:B------:R1:W-:Y:S04]  /*5570*/  STL [R1+0x108], R13 ;  /* 0x0001080d01007387 */ /* 0x0003e80000100800 */
[----:B------:R-:W-:Y:S01]  /*5580*/  STL [R1+0x11c], R14 ;  /* 0x00011c0e01007387 */ /* 0x000fe20000100800 */
[----:B-1----:R-:W-:-:S02]  /*5590*/  LEA.HI.X R13, R8, R4, R15, 0x2, P2 ;  /* 0x00000004080d7211 */ /* 0x002fc400010f140f */
[----:B------:R-:W-:-:S03]  /*55a0*/  LEA.HI.X R8, R7, R4, R16, 0x2, P3 ;  /* 0x0000000407087211 */ /* 0x000fc600018f1410 */
[----:B------:R1:W-:Y:S04]  /*55b0*/  STL [R1+0x174], R13 ;  /* 0x0001740d01007387 */ /* 0x0003e80000100800 */
[----:B------:R-:W-:Y:S01]  /*55c0*/  STL [R1+0x17c], R8 ;  /* 0x00017c0801007387 */ /* 0x000fe20000100800 */
[----:B--2---:R-:W-:-:S05]  /*55d0*/  LEA R18, P0, R5, R12, 0x2 ;  /* 0x0000000c05127211 */ /* 0x004fca00078010ff */
[----:B------:R2:W-:Y:S01]  /*55e0*/  STL [R1+0xa8], R18 ;  /* 0x0000a81201007387 */ /* 0x0005e20000100800 */
[----:B-1----:R-:W-:Y:S02]  /*55f0*/  SHF.R.S32.HI R13, RZ, 0x1f, R5 ;  /* 0x0000001fff0d7819 */ /* 0x002fe40000011405 */
[----:B--2---:R-:W-:Y:S02]  /*5600*/  LEA R18, P1, R2, R12, 0x2 ;  /* 0x0000000c02127211 */ /* 0x004fe400078210ff */
[----:B------:R-:W-:-:S03]  /*5610*/  SHF.R.S32.HI R14, RZ, 0x1f, R2 ;  /* 0x0000001fff0e7819 */ /* 0x000fc60000011402 */
[----:B------:R1:W-:Y:S01]  /*5620*/  STL [R1+0xfc], R18 ;  /* 0x0000fc1201007387 */ /* 0x0003e20000100800 */
[-C--:B------:R-:W-:Y:S02]  /*5630*/  LEA.HI.X R2, R2, R4.reuse, R14, 0x2, P1 ;  /* 0x0000000402027211 */ /* 0x080fe400008f140e */
[----:B------:R-:W-:Y:S02]  /*5640*/  LEA.HI.X R13, R5, R4, R13, 0x2, P0 ;  /* 0x00000004050d7211 */ /* 0x000fe400000f140d */
[----:B-1----:R-:W-:-:S05]  /*5650*/  LEA R18, P2, R0, R12, 0x2 ;  /* 0x0000000c00127211 */ /* 0x002fca00078410ff */
[----:B------:R1:W-:Y:S04]  /*5660*/  STL [R1+0x10c], R18 ;  /* 0x00010c1201007387 */ /* 0x0003e80000100800 */
[----:B-1----:R-:W2:Y:S04]  /*5670*/  LDL.LU R18, [R1+0x2f8] ;  /* 0x0002f80001127983 */ /* 0x002ea80000300800 */
[----:B------:R-:W2:Y:S04]  /*5680*/  LDL.LU R5, [R1+0x2f4] ;  /* 0x0002f40001057983 */ /* 0x000ea80000300800 */
[----:B------:R1:W-:Y:S04]  /*5690*/  STL [R1+0x2c0], R2 ;  /* 0x0002c00201007387 */ /* 0x0003e80000100800 */
[----:B------:R-:W-:Y:S04]  /*56a0*/  STL [R1+0x180], R13 ;  /* 0x0001800d01007387 */ /* 0x000fe80000100800 */
[----:B-1----:R-:W2:Y:S04]  /*56b0*/  LDL.LU R2, [R1+0x1f0] ;  /* 0x0001f00001027983 */ /* 0x002ea80000300800 */
[----:B------:R-:W1:Y:S01]  /*56c0*/  S2R R7, SR_TID.X ;  /* 0x0000000000077919 */ /* 0x000e620000002100 */
[----:B------:R-:W-:-:S04]  /*56d0*/  SHF.R.S32.HI R15, RZ, 0x1f, R0 ;  /* 0x0000001fff0f7819 */ /* 0x000fc80000011400 */
[----:B------:R-:W-:-:S05]  /*56e0*/  LEA.HI.X R0, R0, R4, R15, 0x2, P2 ;  /* 0x0000000400007211 */ /* 0x000fca00010f140f */
[----:B------:R3:W-:Y:S01]  /*56f0*/  STL [R1+0x2bc], R0 ;  /* 0x0002bc0001007387 */ /* 0x0007e20000100800 */
[C---:B-1----:R-:W-:Y:S01]  /*5700*/  LOP3.LUT R16, R7.reuse, 0x7, RZ, 0xc0, !PT ;  /* 0x0000000707107812 */ /* 0x042fe200078ec0ff */
[----:B------:R-:W-:-:S04]  /*5710*/  IMAD.SHL.U32 R8, R7, 0x2, RZ ;  /* 0x0000000207087824 */ /* 0x000fc800078e00ff */
[----:B------:R-:W-:-:S05]  /*5720*/  IMAD.SHL.U32 R16, R16, 0x10, RZ ;  /* 0x0000001010107824 */ /* 0x000fca00078e00ff */
[----:B------:R-:W-:Y:S02]  /*5730*/  LOP3.LUT R15, R16, 0x30, R8, 0x78, !PT ;  /* 0x00000030100f7812 */ /* 0x000fe400078e7808 */
[----:B---3--:R-:W-:-:S05]  /*5740*/  LEA R0, P0, R3, R12, 0x2 ;  /* 0x0000000c03007211 */ /* 0x008fca00078010ff */
[----:B------:R1:W-:Y:S01]  /*5750*/  STL [R1+0x2c4], R0 ;  /* 0x0002c40001007387 */ /* 0x0003e20000100800 */
[----:B----4-:R-:W-:-:S03]  /*5760*/  LEA R8, P1, R6, R12, 0x2 ;  /* 0x0000000c06087211 */ /* 0x010fc600078210ff */
[----:B-1----:R-:W3:Y:S04]  /*5770*/  LDL.LU R0, [R1+0x1f4] ;  /* 0x0001f40001007983 */ /* 0x002ee80000300800 */
[----:B------:R1:W-:Y:S04]  /*5780*/  STL [R1+0x170], R8 ;  /* 0x0001700801007387 */ /* 0x0003e80000100800 */
[----:B-1----:R-:W4:Y:S01]  /*5790*/  LDL.LU R8, [R1+0x2f0] ;  /* 0x0002f00001087983 */ /* 0x002f220000300800 */
[----:B------:R-:W-:Y:S02]  /*57a0*/  LOP3.LUT R7, R7, 0x1e0, RZ, 0xc0, !PT ;  /* 0x000001e007077812 */ /* 0x000fe400078ec0ff */
[----:B------:R-:W-:-:S04]  /*57b0*/  SHF.R.S32.HI R16, RZ, 0x1f, R3 ;  /* 0x0000001fff107819 */ /* 0x000fc80000011403 */
[----:B------:R-:W-:Y:S02]  /*57c0*/  LEA.HI.X R16, R3, R4, R16, 0x2, P0 ;  /* 0x0000000403107211 */ /* 0x000fe400000f1410 */
[----:B------:R-:W-:-:S04]  /*57d0*/  SHF.R.S32.HI R13, RZ, 0x1f, R6 ;  /* 0x0000001fff0d7819 */ /* 0x000fc80000011406 */
[----:B------:R-:W-:Y:S02]  /*57e0*/  LEA.HI.X R13, R6, R4, R13, 0x2, P1 ;  /* 0x00000004060d7211 */ /* 0x000fe400008f140d */
[----:B--2---:R-:W-:-:S05]  /*57f0*/  LEA R12, P2, R2, R12, 0x2 ;  /* 0x0000000c020c7211 */ /* 0x004fca00078410ff */
[----:B------:R1:W-:Y:S04]  /*5800*/  STL [R1+0x178], R12 ;  /* 0x0001780c01007387 */ /* 0x0003e80000100800 */
[----:B-1----:R-:W1:Y:S02]  /*5810*/  S2R R12, SR_TID.X ;  /* 0x00000000000c7919 */ /* 0x002e640000002100 */
[----:B-1----:R-:W-:-:S05]  /*5820*/  LOP3.LUT R12, R12, 0x7, RZ, 0xc0, !PT ;  /* 0x000000070c0c7812 */ /* 0x002fca00078ec0ff */
[----:B------:R-:W-:Y:S02]  /*5830*/  IMAD R12, R12, 0x4, R7 ;  /* 0x000000040c0c7824 */ /* 0x000fe400078e0207 */
[----:B------:R-:W2:Y:S04]  /*5840*/  LDL.LU R7, [R1+0x2ec] ;  /* 0x0002ec0001077983 */ /* 0x000ea80000300800 */
[----:B------:R-:W2:Y:S04]  /*5850*/  LDL.LU R3, [R1+0x2e8] ;  /* 0x0002e80001037983 */ /* 0x000ea80000300800 */
[----:B------:R1:W-:Y:S04]  /*5860*/  STL [R1+0x2c8], R16 ;  /* 0x0002c81001007387 */ /* 0x0003e80000100800 */
[----:B------:R-:W4:Y:S01]  /*5870*/  LDL.LU R6, [R1+0x2e4] ;  /* 0x0002e40001067983 */ /* 0x000f220000300800 */
[----:B------:R-:W-:Y:S01]  /*5880*/  SHF.R.S32.HI R14, RZ, 0x1f, R2 ;  /* 0x0000001fff0e7819 */ /* 0x000fe20000011402 */
[----:B-1----:R-:W-:-:S03]  /*5890*/  IMAD.MOV.U32 R16, RZ, RZ, c[0x0][0x18c] ;  /* 0x00006300ff107624 */ /* 0x002fc600078e00ff */
[----:B------:R-:W-:Y:S01]  /*58a0*/  LEA.HI.X R14, R2, R4, R14, 0x2, P2 ;  /* 0x00000004020e7211 */ /* 0x000fe200010f140e */
[----:B------:R-:W-:Y:S02]  /*58b0*/  IMAD.SHL.U32 R16, R16, 0x20, RZ ;  /* 0x0000002010107824 */ /* 0x000fe400078e00ff */
[----:B------:R-:W-:Y:S01]  /*58c0*/  IMAD.MOV.U32 R2, RZ, RZ, c[0x0][0x188] ;  /* 0x00006200ff027624 */ /* 0x000fe200078e00ff */
[----:B------:R-:W-:Y:S03]  /*58d0*/  STL [R1+0x2cc], R13 ;  /* 0x0002cc0d01007387 */ /* 0x000fe60000100800 */
[----:B------:R-:W-:Y:S01]  /*58e0*/  IMAD.SHL.U32 R2, R2, 0x20, RZ ;  /* 0x0000002002027824 */ /* 0x000fe200078e00ff */
[----:B------:R-:W-:Y:S01]  /*58f0*/  STL [R1+0x2d0], R14 ;  /* 0x0002d00e01007387 */ /* 0x000fe20000100800 */
[----:B------:R-:W-:-:S03]  /*5900*/  IMAD.U32 R15, R12, 0x20, R15 ;  /* 0x000000200c0f7824 */ /* 0x000fc600078e000f */
[----:B---3--:R-:W-:Y:S01]  /*5910*/  LEA R4, P0, R2, R0, 0x3 ;  /* 0x0000000002047211 */ /* 0x008fe200078018ff */
[----:B------:R-:W-:Y:S01]  /*5920*/  IMAD.MOV.U32 R0, RZ, RZ, -0x1 ;  /* 0xffffffffff007424 */ /* 0x000fe200078e00ff */
[----:B------:R-:W-:Y:S02]  /*5930*/  SHF.R.S32.HI R12, RZ, 0x1f, R2 ;  /* 0x0000001fff0c7819 */ /* 0x000fe40000011402 */
[----:B--2---:R-:W-:-:S05]  /*5940*/  SHF.L.U64.HI R3, R16, 0x2, R3 ;  /* 0x0000000210037819 */ /* 0x004fca0000010203 */
[----:B------:R1:W-:Y:S04]  /*5950*/  STL [R1+0x2d4], R3 ;  /* 0x0002d40301007387 */ /* 0x0003e80000100800 */
[----:B------:R-:W-:Y:S01]  /*5960*/  STL [R1+0x2d8], R15 ;  /* 0x0002d80f01007387 */ /* 0x000fe20000100800 */
[----:B-1----:R-:W-:-:S05]  /*5970*/  IMAD.MOV.U32 R3, RZ, RZ, 0x1 ;  /* 0x00000001ff037424 */ /* 0x002fca00078e00ff */
[----:B------:R-:W-:Y:S04]  /*5980*/  STL [R1+0x198], R3 ;  /* 0x0001980301007387 */ /* 0x000fe80000100800 */
[----:B------:R-:W-:Y:S04]  /*5990*/  STL [R1+0x120], RZ ;  /* 0x000120ff01007387 */ /* 0x000fe80000100800 */
[----:B------:R1:W-:Y:S04]  /*59a0*/  STL [R1+0x188], R0 ;  /* 0x0001880001007387 */ /* 0x0003e80000100800 */
[----:B------:R-:W-:Y:S04]  /*59b0*/  STL [R1+0x124], RZ ;  /* 0x000124ff01007387 */ /* 0x000fe80000100800 */
        /* <DEDUP_REMOVED lines=44> */
[----:B------:R-:W-:Y:S01]  /*5c80*/  STL [R1+0x138], RZ ;  /* 0x000138ff01007387 */ /* 0x000fe20000100800 */
[----:B----4-:R-:W-:-:S03]  /*5c90*/  LEA.HI.X R6, R2, R6, R12, 0x3, P0 ;  /* 0x0000000602067211 */ /* 0x010fc600000f1c0c */
[----:B------:R-:W-:Y:S04]  /*5ca0*/  STL [R1+0x13c], RZ ;  /* 0x00013cff01007387 */ /* 0x000fe80000100800 */
[----:B------:R-:W-:Y:S04]  /*5cb0*/  STL [R1+0x20], RZ ;  /* 0x000020ff01007387 */ /* 0x000fe80000100800 */
[----:B------:R-:W-:Y:S04]  /*5cc0*/  STL [R1+0x24], RZ ;  /* 0x000024ff01007387 */ /* 0x000fe80000100800 */
[----:B------:R-:W-:Y:S04]  /*5cd0*/  STL [R1+0x28], RZ ;  /* 0x000028ff01007387 */ /* 0x000fe80000100800 */
[----:B------:R-:W-:Y:S01]  /*5ce0*/  STL [R1+0x2c], RZ ;  /* 0x00002cff01007387 */ /* 0x000fe20000100800 */
[----:B------:R-:W-:-:S03]  /*5cf0*/  SHF.L.U64.HI R2, R2, 0x2, R12 ;  /* 0x0000000202027819 */ /* 0x000fc6000001020c */
[----:B------:R-:W-:Y:S04]  /*5d00*/  STL [R1+0x110], RZ ;  /* 0x000110ff01007387 */ /* 0x000fe80000100800 */
[----:B------:R-:W-:Y:S04]  /*5d10*/  STL [R1+0x114], RZ ;  /* 0x000114ff01007387 */ /* 0x000fe80000100800 */
[----:B------:R-:W-:Y:S01]  /*5d20*/  STL [R1+0x118], RZ ;  /* 0x000118ff01007387 */ /* 0x000fe20000100800 */
[----:B-1----:R-:W-:-:S03]  /*5d30*/  IADD3 R0, P0, R4, c[0x0][0x160], RZ ;  /* 0x0000580004007a10 */ /* 0x002fc60007f1e0ff */
[----:B------:R1:W-:Y:S04]  /*5d40*/  STL [R1+0x2dc], R6 ;  /* 0x0002dc0601007387 */ /* 0x0003e80000100800 */
[----:B------:R-:W2:Y:S04]  /*5d50*/  LDL.LU R12, [R1] ;  /* 0x00000000010c7983 */ /* 0x000ea80000300800 */
[----:B-1----:R-:W3:Y:S04]  /*5d60*/  LDL.LU R6, [R1+0xc] ;  /* 0x00000c0001067983 */ /* 0x002ee80000300800 */
[----:B------:R-:W4:Y:S04]  /*5d70*/  LDL.LU R15, [R1+0x4] ;  /* 0x00000400010f7983 */ /* 0x000f280000300800 */
[----:B------:R1:W-:Y:S04]  /*5d80*/  STL [R1+0x194], R0 ;  /* 0x0001940001007387 */ /* 0x0003e80000100800 */
[----:B------:R-:W4:Y:S04]  /*5d90*/  LDL.LU R3, [R1+0x10] ;  /* 0x0000100001037983 */ /* 0x000f280000300800 */
[----:B------:R-:W4:Y:S04]  /*5da0*/  LDL.LU R14, [R1+0x14] ;  /* 0x00001400010e7983 */ /* 0x000f280000300800 */
[----:B------:R-:W4:Y:S04]  /*5db0*/  LDL.LU R13, [R1+0x1c] ;  /* 0x00001c00010d7983 */ /* 0x000f280000300800 */
[----:B------:R-:W4:Y:S04]  /*5dc0*/  LDL.LU R16, [R1+0x8] ;  /* 0x0000080001107983 */ /* 0x000f280000300800 */
[----:B-1----:R-:W4:Y:S04]  /*5dd0*/  LDL.LU R0, [R1+0x30] ;  /* 0x0000300001007983 */ /* 0x002f280000300800 */
[----:B------:R-:W4:Y:S01]  /*5de0*/  LDL.LU R2, [R1+0x18] ;  /* 0x0000180001027983 */ /* 0x000f220000300800 */
[----:B------:R-:W-:-:S02]  /*5df0*/  IADD3 R4, P1, R7, c[0x0][0x168], RZ ;  /* 0x00005a0007047a10 */ /* 0x000fc40007f3e0ff */
[----:B------:R-:W-:Y:S02]  /*5e00*/  IADD3 R7, P2, R8, c[0x0][0x168], RZ ;  /* 0x00005a0008077a10 */ /* 0x000fe40007f5e0ff */
[----:B------:R-:W-:Y:S01]  /*5e10*/  SHF.R.S32.HI R5, RZ, 0x5, R5 ;  /* 0x00000005ff057819 */ /* 0x000fe20000011405 */
[----:B------:R1:W-:Y:S04]  /*5e20*/  STL [R1+0x1a8], R4 ;  /* 0x0001a80401007387 */ /* 0x0003e80000100800 */
[----:B------:R1:W-:Y:S02]  /*5e30*/  STL [R1+0x1b0], R7 ;  /* 0x0001b00701007387 */ /* 0x0003e40000100800 */
[----:B-1----:R-:W-:Y:S02]  /*5e40*/  IADD3 R4, P4, R9, c[0x0][0x168], RZ ;  /* 0x00005a0009047a10 */ /* 0x002fe40007f9e0ff */
[----:B------:R-:W-:Y:S04]  /*5e50*/  STL [R1+0x2e0], R5 ;  /* 0x0002e00501007387 */ /* 0x000fe80000100800 */
[----:B------:R1:W-:Y:S01]  /*5e60*/  STL [R1+0x1b8], R4 ;  /* 0x0001b80401007387 */ /* 0x0003e20000100800 */
[----:B------:R-:W-:-:S02]  /*5e70*/  IADD3 R7, P3, R11, c[0x0][0x168], RZ ;  /* 0x00005a000b077a10 */ /* 0x000fc40007f7e0ff */
[----:B-1----:R-:W-:Y:S02]  /*5e80*/  IADD3 R4, P5, R10, c[0x0][0x168], RZ ;  /* 0x00005a000a047a10 */ /* 0x002fe40007fbe0ff */
[----:B------:R-:W-:-:S03]  /*5e90*/  IADD3.X R5, R18, c[0x0][0x16c], RZ, P1, !PT ;  /* 0x00005b0012057a10 */ /* 0x000fc60000ffe4ff */
[----:B------:R1:W-:Y:S04]  /*5ea0*/  STL [R1+0x1c0], R4 ;  /* 0x0001c00401007387 */ /* 0x0003e80000100800 */
[----:B------:R1:W-:Y:S02]  /*5eb0*/  STL [R1+0x1c8], R7 ;  /* 0x0001c80701007387 */ /* 0x0003e40000100800 */
[----:B-1----:R-:W-:Y:S02]  /*5ec0*/  IADD3 R4, P1, R19, c[0x0][0x168], RZ ;  /* 0x00005a0013047a10 */ /* 0x002fe40007f3e0ff */
[----:B------:R1:W-:Y:S01]  /*5ed0*/  STL [R1+0x1a4], R5 ;  /* 0x0001a40501007387 */ /* 0x0003e20000100800 */
[----:B------:R-:W-:-:S03]  /*5ee0*/  IADD3.X R7, R21, c[0x0][0x16c], RZ, P2, !PT ;  /* 0x00005b0015077a10 */ /* 0x000fc600017fe4ff */
[----:B------:R1:W-:Y:S02]  /*5ef0*/  STL [R1+0x1d0], R4 ;  /* 0x0001d00401007387 */ /* 0x0003e40000100800 */
[----:B-1----:R-:W-:Y:S02]  /*5f00*/  IADD3 R5, P2, R17, c[0x0][0x168], RZ ;  /* 0x00005a0011057a10 */ /* 0x002fe40007f5e0ff */
[----:B------:R1:W-:Y:S01]  /*5f10*/  STL [R1+0x1ac], R7 ;  /* 0x0001ac0701007387 */ /* 0x0003e20000100800 */
[----:B------:R-:W-:-:S03]  /*5f20*/  IADD3.X R4, R22, c[0x0][0x16c], RZ, P4, !PT ;  /* 0x00005b0016047a10 */ /* 0x000fc600027fe4ff */
[----:B------:R1:W-:Y:S04]  /*5f30*/  STL [R1+0x1d8], R5 ;  /* 0x0001d80501007387 */ /* 0x0003e80000100800 */
[----:B------:R1:W-:Y:S02]  /*5f40*/  STL [R1+0x1b4], R4 ;  /* 0x0001b40401007387 */ /* 0x0003e40000100800 */
[----:B-1----:R-:W-:Y:S02]  /*5f50*/  IADD3 R7, P4, R20, c[0x0][0x168], RZ ;  /* 0x00005a0014077a10 */ /* 0x002fe40007f9e0ff */
[----:B------:R-:W-:-:S03]  /*5f60*/  IADD3.X R5, R25, c[0x0][0x16c], RZ, P5, !PT ;  /* 0x00005b0019057a10 */ /* 0x000fc60002ffe4ff */
[----:B------:R1:W-:Y:S01]  /*5f70*/  STL [R1+0x1e0], R7 ;  /* 0x0001e00701007387 */ /* 0x0003e20000100800 */
[----:B------:R-:W-:Y:S02]  /*5f80*/  IADD3 R4, P5, R23, c[0x0][0x168], RZ ;  /* 0x00005a0017047a10 */ /* 0x000fe40007fbe0ff */
[----:B------:R-:W-:Y:S01]  /*5f90*/  IADD3.X R8, R26, c[0x0][0x16c], RZ, P3, !PT ;  /* 0x00005b001a087a10 */ /* 0x000fe20001ffe4ff */
[----:B-1----:R-:W4:Y:S04]  /*5fa0*/  LDL.LU R7, [R1+0x3c] ;  /* 0x00003c0001077983 */ /* 0x002f280000300800 */
[----:B------:R1:W-:Y:S04]  /*5fb0*/  STL [R1+0x1bc], R5 ;  /* 0x0001bc0501007387 */ /* 0x0003e80000100800 */
[----:B------:R1:W-:Y:S04]  /*5fc0*/  STL [R1+0x1e8], R4 ;  /* 0x0001e80401007387 */ /* 0x0003e80000100800 */
[----:B------:R1:W-:Y:S02]  /*5fd0*/  STL [R1+0x1c4], R8 ;  /* 0x0001c40801007387 */ /* 0x0003e40000100800 */
[----:B-1----:R-:W-:-:S02]  /*5fe0*/  IADD3.X R5, R29, c[0x0][0x16c], RZ, P1, !PT ;  /* 0x00005b001d057a10 */ /* 0x002fc40000ffe4ff */
[----:B------:R-:W-:Y:S02]  /*5ff0*/  IADD3 R4, P3, R27, c[0x0][0x168], RZ ;  /* 0x00005a001b047a10 */ /* 0x000fe40007f7e0ff */
[----:B------:R-:W-:-:S03]  /*6000*/  IADD3 R8, P1, R24, c[0x0][0x168], RZ ;  /* 0x00005a0018087a10 */ /* 0x000fc60007f3e0ff */
[----:B------:R2:W-:Y:S04]  /*6010*/  STL [R1+0x1f0], R4 ;  /* 0x0001f00401007387 */ /* 0x0005e80000100800 */
[----:B------:R1:W-:Y:S04]  /*6020*/  STL [R1+0x1cc], R5 ;  /* 0x0001cc0501007387 */ /* 0x0003e80000100800 */
[----:B------:R-:W-:Y:S01]  /*6030*/  STL [R1+0x1f8], R8 ;  /* 0x0001f80801007387 */ /* 0x000fe20000100800 */
[----:B--2---:R-:W-:Y:S02]  /*6040*/  IADD3.X R4, R12, c[0x0][0x16c], RZ, P2, !PT ;  /* 0x00005b000c047a10 */ /* 0x004fe400017fe4ff */
[----:B-1----:R-:W-:-:S03]  /*6050*/  IADD3 R5, P2, R28, c[0x0][0x168], RZ ;  /* 0x00005a001c057a10 */ /* 0x002fc60007f5e0ff */
[----:B------:R4:W-:Y:S01]  /*6060*/  STL [R1+0x1d4], R4 ;  /* 0x0001d40401007387 */ /* 0x0009e20000100800 */
[----:B---3--:R-:W-:-:S03]  /*6070*/  IADD3.X R6, R6, c[0x0][0x16c], RZ, P4, !PT ;  /* 0x00005b0006067a10 */ /* 0x008fc600027fe4ff */
[----:B------:R1:W-:Y:S01]  /*6080*/  STL [R1+0x200], R5 ;  /* 0x0002000501007387 */ /* 0x0003e20000100800 */
[----:B----4-:R-:W-:-:S03]  /*6090*/  IADD3 R4, P4, R15, c[0x0][0x168], RZ ;  /* 0x00005a000f047a10 */ /* 0x010fc60007f9e0ff */
[----:B------:R2:W-:Y:S01]  /*60a0*/  STL [R1+0x1dc], R6 ;  /* 0x0001dc0601007387 */ /* 0x0005e20000100800 */
[----:B-1----:R-:W-:-:S03]  /*60b0*/  IADD3.X R5, R3, c[0x0][0x16c], RZ, P5, !PT ;  /* 0x00005b0003057a10 */ /* 0x002fc60002ffe4ff */
[----:B------:R1:W-:Y:S01]  /*60c0*/  STL [R1+0x208], R4 ;  /* 0x0002080401007387 */ /* 0x0003e20000100800 */
[----:B------:R-:W-:Y:S02]  /*60d0*/  IADD3 R3, P5, R14, c[0x0][0x168], RZ ;  /* 0x00005a000e037a10 */ /* 0x000fe40007fbe0ff */
[----:B--2---:R-:W-:Y:S01]  /*60e0*/  IADD3.X R6, R13, c[0x0][0x16c], RZ, P3, !PT ;  /* 0x00005b000d067a10 */ /* 0x004fe20001ffe4ff */
[----:B-1----:R-:W2:Y:S04]  /*60f0*/  LDL.LU R4, [R1+0x34] ;  /* 0x0000340001047983 */ /* 0x002ea80000300800 */
[----:B------:R1:W-:Y:S04]  /*6100*/  STL [R1+0x1e4], R5 ;  /* 0x0001e40501007387 */ /* 0x0003e80000100800 */
[----:B------:R3:W-:Y:S01]  /*6110*/  STL [R1+0x210], R3 ;  /* 0x0002100301007387 */ /* 0x0007e20000100800 */
[----:B-1----:R-:W-:-:S03]  /*6120*/  IADD3 R5, P3, R16, c[0x0][0x168], RZ ;  /* 0x00005a0010057a10 */ /* 0x002fc60007f7e0ff */
[----:B------:R-:W-:Y:S01]  /*6130*/  STL [R1+0x1ec], R6 ;  /* 0x0001ec0601007387 */ /* 0x000fe20000100800 */
[----:B---3--:R-:W-:-:S03]  /*6140*/  IADD3.X R3, R0, c[0x0][0x16c], RZ, P1, !PT ;  /* 0x00005b0000037a10 */ /* 0x008fc60000ffe4ff */
[----:B------:R1:W-:Y:S01]  /*6150*/  STL [R1+0x218], R5 ;  /* 0x0002180501007387 */ /* 0x0003e20000100800 */
[----:B------:R-:W-:-:S03]  /*6160*/  IADD3 R0, P1, R2, c[0x0][0x168], RZ ;  /* 0x00005a0002007a10 */ /* 0x000fc60007f3e0ff */
[----:B-1----:R-:W3:Y:S04]  /*6170*/  LDL.LU R5, [R1+0x40] ;  /* 0x0000400001057983 */ /* 0x002ee80000300800 */
[----:B------:R1:W-:Y:S04]  /*6180*/  STL [R1+0x1f4], R3 ;  /* 0x0001f40301007387 */ /* 0x0003e80000100800 */
[----:B------:R-:W3:Y:S04]  /*6190*/  LDL.LU R6, [R1+0x44] ;  /* 0x0000440001067983 */ /* 0x000ee80000300800 */
[----:B------:R1:W-:Y:S04]  /*61a0*/  STL [R1+0x220], R0 ;  /* 0x0002200001007387 */ /* 0x0003e80000100800 */
[----:B------:R-:W3:Y:S04]  /*61b0*/  LDL.LU R15, [R1+0x4c] ;  /* 0x00004c00010f7983 */ /* 0x000ee80000300800 */
[----:B-1----:R-:W3:Y:S04]  /*61c0*/  LDL.LU R3, [R1+0x38] ;  /* 0x0000380001037983 */ /* 0x002ee80000300800 */
[----:B------:R-:W3:Y:S04]  /*61d0*/  LDL.LU R14, [R1+0x80] ;  /* 0x00008000010e7983 */ /* 0x000ee80000300800 */
        /* <DEDUP_REMOVED lines=8> */
[----:B------:R-:W3:Y:S01]  /*6260*/  LDL.LU R26, [R1+0x98] ;  /* 0x00009800011a7983 */ /* 0x000ee20000300800 */
[----:B------:R-:W-:-:S03]  /*6270*/  IADD3.X R7, R7, c[0x0][0x16c], RZ, P2, !PT ;  /* 0x00005b0007077a10 */ /* 0x000fc600017fe4ff */
[----:B------:R-:W3:Y:S04]  /*6280*/  LDL.LU R12, [R1+0xac] ;  /* 0x0000ac00010c7983 */ /* 0x000ee80000300800 */
[----:B------:R-:W3:Y:S04]  /*6290*/  LDL.LU R23, [R1+0xa4] ;  /* 0x0000a40001177983 */ /* 0x000ee80000300800 */
[----:B------:R-:W3:Y:S04]  /*62a0*/  LDL.LU R25, [R1+0xf4] ;  /* 0x0000f40001197983 */ /* 0x000ee80000300800 */
[----:B------:R1:W-:Y:S04]  /*62b0*/  STL [R1+0x1fc], R7 ;  /* 0x0001fc0701007387 */ /* 0x0003e80000100800 */
        /* <DEDUP_REMOVED lines=10> */
[----:B--2---:R-:W-:-:S05]  /*6360*/  IADD3 R4, P2, R4, c[0x0][0x168], RZ ;  /* 0x00005a0004047a10 */ /* 0x004fca0007f5e0ff */
[----:B------:R2:W-:Y:S04]  /*6370*/  STL [R1+0x228], R4 ;  /* 0x0002280401007387 */ /* 0x0005e80000100800 */
[----:B-1----:R-:W4:Y:S04]  /*6380*/  LDL.LU R7, [R1+0x180] ;  /* 0x0001800001077983 */ /* 0x002f280000300800 */
[----:B--2---:R-:W2:Y:S01]  /*6390*/  LDL.LU R4, [R1+0x178] ;  /* 0x0001780001047983 */ /* 0x004ea20000300800 */
[----:B---3--:R-:W-:-:S05]  /*63a0*/  IADD3.X R5, R5, c[0x0][0x16c], RZ, P4, !PT ;  /* 0x00005b0005057a10 */ /* 0x008fca00027fe4ff */
[----:B------:R1:W-:Y:S01]  /*63b0*/  STL [R1+0x204], R5 ;  /* 0x0002040501007387 */ /* 0x0003e20000100800 */
[----:B------:R-:W-:-:S03]  /*63c0*/  IADD3 R6, P4, R6, c[0x0][0x168], RZ ;  /* 0x00005a0006067a10 */ /* 0x000fc60007f9e0ff */
[----:B-1----:R-:W3:Y:S01]  /*63d0*/  LDL.LU R5, [R1+0x2e0] ;  /* 0x0002e00001057983 */ /* 0x002ee20000300800 */
[----:B------:R-:W-:-:S03]  /*63e0*/  IADD3.X R15, R15, c[0x0][0x16c], RZ, P5, !PT ;  /* 0x00005b000f0f7a10 */ /* 0x000fc60002ffe4ff */
[----:B------:R1:W-:Y:S01]  /*63f0*/  STL [R1+0x230], R6 ;  /* 0x0002300601007387 */ /* 0x0003e20000100800 */
[----:B------:R-:W-:Y:S02]  /*6400*/  IADD3 R3, P5, R3, c[0x0][0x168], RZ ;  /* 0x00005a0003037a10 */ /* 0x000fe40007fbe0ff */
[----:B------:R-:W-:Y:S01]  /*6410*/  IADD3.X R14, R14, c[0x0][0x16c], RZ, P3, !PT ;  /* 0x00005b000e0e7a10 */ /* 0x000fe20001ffe4ff */
[----:B-1----:R-:W2:Y:S01]  /*6420*/  LDL.LU R6, [R1+0x2dc] ;  /* 0x0002dc0001067983 */ /* 0x002ea20000300800 */
[----:B------:R-:W-:-:S03]  /*6430*/  IADD3 R13, P3, R13, c[0x0][0x168], RZ ;  /* 0x00005a000d0d7a10 */ /* 0x000fc60007f7e0ff */
[----:B------:R1:W-:Y:S01]  /*6440*/  STL [R1+0x20c], R15 ;  /* 0x00020c0f01007387 */ /* 0x0003e20000100800 */
[----:B------:R-:W-:Y:S02]  /*6450*/  IADD3.X R16, R16, c[0x0][0x16c], RZ, P1, !PT ;  /* 0x00005b0010107a10 */ /* 0x000fe40000ffe4ff */
[----:B------:R-:W-:Y:S01]  /*6460*/  IADD3 R0, P1, R0, c[0x0][0x168], RZ ;  /* 0x00005a0000007a10 */ /* 0x000fe20007f3e0ff */
[----:B-1----:R-:W2:Y:S04]  /*6470*/  LDL.LU R15, [R1+0x2d8] ;  /* 0x0002d800010f7983 */ /* 0x002ea80000300800 */
[----:B------:R1:W-:Y:S04]  /*6480*/  STL [R1+0x238], R3 ;  /* 0x0002380301007387 */ /* 0x0003e80000100800 */
[----:B-1----:R1:W5:Y:S04]  /*6490*/  LDL.LU R3, [R1+0x2d4] ;  /* 0x0002d40001037983 */ /* 0x0023680000300800 */
[----:B------:R1:W-:Y:S04]  /*64a0*/  STL [R1+0x214], R14 ;  /* 0x0002140e01007387 */ /* 0x0003e80000100800 */
[----:B-1----:R-:W2:Y:S04]  /*64b0*/  LDL.LU R14, [R1+0x2d0] ;  /* 0x0002d000010e7983 */ /* 0x002ea80000300800 */
[----:B------:R1:W-:Y:S04]  /*64c0*/  STL [R1+0x240], R13 ;  /* 0x0002400d01007387 */ /* 0x0003e80000100800 */
[----:B-1----:R-:W2:Y:S04]  /*64d0*/  LDL.LU R13, [R1+0x2cc] ;  /* 0x0002cc00010d7983 */ /* 0x002ea80000300800 */
[----:B------:R1:W-:Y:S04]  /*64e0*/  STL [R1+0x21c], R16 ;  /* 0x00021c1001007387 */ /* 0x0003e80000100800 */
[----:B-1----:R-:W2:Y:S04]  /*64f0*/  LDL.LU R16, [R1+0x2c8] ;  /* 0x0002c80001107983 */ /* 0x002ea80000300800 */
[----:B------:R1:W-:Y:S04]  /*6500*/  STL [R1+0x248], R0 ;  /* 0x0002480001007387 */ /* 0x0003e80000100800 */
[----:B-1----:R-:W2:Y:S01]  /*6510*/  LDL.LU R0, [R1+0x2c4] ;  /* 0x0002c40001007983 */ /* 0x002ea20000300800 */
[----:B------:R-:W-:-:S02]  /*6520*/  IADD3.X R2, R2, c[0x0][0x16c], RZ, P2, !PT ;  /* 0x00005b0002027a10 */ /* 0x000fc400017fe4ff */
[----:B------:R-:W-:-:S03]  /*6530*/  IADD3 R28, P2, R28, c[0x0][0x168], RZ ;  /* 0x00005a001c1c7a10 */ /* 0x000fc60007f5e0ff */
[----:B------:R1:W-:Y:S01]  /*6540*/  STL [R1+0x224], R2 ;  /* 0x0002240201007387 */ /* 0x0003e20000100800 */
[----:B------:R-:W-:-:S03]  /*6550*/  IADD3.X R27, R27, c[0x0][0x16c], RZ, P5, !PT ;  /* 0x00005b001b1b7a10 */ /* 0x000fc60002ffe4ff */
[----:B-1----:R-:W3:Y:S04]  /*6560*/  LDL.LU R2, [R1+0x2c0] ;  /* 0x0002c00001027983 */ /* 0x002ee80000300800 */
[----:B------:R1:W-:Y:S01]  /*6570*/  STL [R1+0x250], R28 ;  /* 0x0002501c01007387 */ /* 0x0003e20000100800 */
[----:B------:R-:W-:Y:S02]  /*6580*/  IADD3 R26, P5, R26, c[0x0][0x168], RZ ;  /* 0x00005a001a1a7a10 */ /* 0x000fe40007fbe0ff */
[----:B-1----:R-:W-:Y:S02]  /*6590*/  IADD3.X R28, R24, c[0x0][0x16c], RZ, P4, !PT ;  /* 0x00005b00181c7a10 */ /* 0x002fe400027fe4ff */
[----:B------:R-:W-:-:S03]  /*65a0*/  IADD3 R24, P4, R29, c[0x0][0x168], RZ ;  /* 0x00005a001d187a10 */ /* 0x000fc60007f9e0ff */
[----:B------:R-:W-:Y:S04]  /*65b0*/  STL [R1+0x22c], R28 ;  /* 0x00022c1c01007387 */ /* 0x000fe80000100800 */
[----:B------:R1:W-:Y:S04]  /*65c0*/  STL [R1+0x258], R24 ;  /* 0x0002581801007387 */ /* 0x0003e80000100800 */
[----:B------:R-:W-:Y:S01]  /*65d0*/  STL [R1+0x234], R27 ;  /* 0x0002341b01007387 */ /* 0x000fe20000100800 */
[----:B-1----:R-:W-:-:S03]  /*65e0*/  IADD3.X R24, R12, c[0x0][0x16c], RZ, P3, !PT ;  /* 0x00005b000c187a10 */ /* 0x002fc60001ffe4ff */
[----:B------:R-:W3:Y:S04]  /*65f0*/  LDL R12, [R1+0x2a4] ;  /* 0x0002a400010c7983 */ /* 0x000ee80000100800 */
[----:B------:R1:W-:Y:S01]  /*6600*/  STL [R1+0x260], R26 ;  /* 0x0002601a01007387 */ /* 0x0003e20000100800 */
[----:B------:R-:W-:-:S03]  /*6610*/  IADD3.X R22, R22, c[0x0][0x16c], RZ, P2, !PT ;  /* 0x00005b0016167a10 */ /* 0x000fc600017fe4ff */
[----:B------:R1:W-:Y:S02]  /*6620*/  STL [R1+0x23c], R24 ;  /* 0x00023c1801007387 */ /* 0x0003e40000100800 */
[----:B-1----:R-:W-:Y:S02]  /*6630*/  IADD3 R26, P3, R23, c[0x0][0x168], RZ ;  /* 0x00005a00171a7a10 */ /* 0x002fe40007f7e0ff */
[----:B------:R-:W-:Y:S02]  /*6640*/  IADD3.X R24, R25, c[0x0][0x16c], RZ, P1, !PT ;  /* 0x00005b0019187a10 */ /* 0x000fe40000ffe4ff */
[----:B------:R-:W-:Y:S01]  /*6650*/  IADD3 R23, P1, R20, c[0x0][0x168], RZ ;  /* 0x00005a0014177a10 */ /* 0x000fe20007f3e0ff */
[----:B------:R-:W-:Y:S01]  /*6660*/  STL [R1+0x268], R26 ;  /* 0x0002681a01007387 */ /* 0x000fe20000100800 */
[----:B------:R-:W-:Y:S02]  /*6670*/  IADD3 R20, P2, R17, c[0x0][0x168], RZ ;  /* 0x00005a0011147a10 */ /* 0x000fe40007f5e0ff */
[----:B------:R-:W-:Y:S01]  /*6680*/  IADD3.X R17, R21, c[0x0][0x16c], RZ, P4, !PT ;  /* 0x00005b0015117a10 */ /* 0x000fe200027fe4ff */
[----:B------:R-:W-:Y:S01]  /*6690*/  STL [R1+0x244], R24 ;  /* 0x0002441801007387 */ /* 0x000fe20000100800 */
[----:B------:R-:W-:-:S03]  /*66a0*/  IADD3 R19, P4, R19, c[0x0][0x168], RZ ;  /* 0x00005a0013137a10 */ /* 0x000fc60007f9e0ff */
[----:B------:R-:W-:Y:S01]  /*66b0*/  STL [R1+0x270], R23 ;  /* 0x0002701701007387 */ /* 0x000fe20000100800 */
[----:B------:R-:W-:-:S03]  /*66c0*/  IADD3.X R18, R18, c[0x0][0x16c], RZ, P5, !PT ;  /* 0x00005b0012127a10 */ /* 0x000fc60002ffe4ff */
[----:B------:R-:W-:Y:S04]  /*66d0*/  STL [R1+0x24c], R22 ;  /* 0x00024c1601007387 */ /* 0x000fe80000100800 */
[----:B------:R-:W-:Y:S04]  /*66e0*/  STL [R1+0x278], R20 ;  /* 0x0002781401007387 */ /* 0x000fe80000100800 */
[----:B------:R1:W-:Y:S01]  /*66f0*/  STL [R1+0x254], R17 ;  /* 0x0002541101007387 */ /* 0x0003e20000100800 */
[----:B------:R-:W-:-:S03]  /*6700*/  IADD3.X R10, R10, c[0x0][0x16c], RZ, P3, !PT ;  /* 0x00005b000a0a7a10 */ /* 0x000fc60001ffe4ff */
[----:B------:R-:W-:Y:S01]  /*6710*/  STL [R1+0x280], R19 ;  /* 0x0002801301007387 */ /* 0x000fe20000100800 */
[----:B-1----:R-:W-:-:S03]  /*6720*/  IADD3 R17, P5, R11, c[0x0][0x168], RZ ;  /* 0x00005a000b117a10 */ /* 0x002fc60007fbe0ff */
[----:B------:R-:W-:Y:S04]  /*6730*/  STL [R1+0x25c], R18 ;  /* 0x00025c1201007387 */ /* 0x000fe80000100800 */
[----:B------:R-:W-:Y:S01]  /*6740*/  STL [R1+0x288], R17 ;  /* 0x0002881101007387 */ /* 0x000fe20000100800 */
[----:B--2---:R-:W-:-:S03]  /*6750*/  IADD3 R11, P3, R0, c[0x0][0x168], RZ ;  /* 0x00005a00000b7a10 */ /* 0x004fc60007f7e0ff */
[----:B------:R-:W2:Y:S04]  /*6760*/  LDL.LU R0, [R1+0x2bc] ;  /* 0x0002bc0001007983 */ /* 0x000ea80000300800 */
[----:B------:R1:W-:Y:S04]  /*6770*/  STL [R1+0x264], R10 ;  /* 0x0002640a01007387 */ /* 0x0003e80000100800 */
[----:B------:R-:W-:Y:S01]  /*6780*/  STL [R1+0x290], R11 ;  /* 0x0002900b01007387 */ /* 0x000fe20000100800 */
[----:B-1----:R-:W-:Y:S02]  /*6790*/  IADD3.X R10, R9, c[0x0][0x16c], RZ, P1, !PT ;  /* 0x00005b00090a7a10 */ /* 0x002fe40000ffe4ff */
[----:B------:R-:W-:-:S02]  /*67a0*/  IADD3 R9, P1, R8, c[0x0][0x168], RZ ;  /* 0x00005a0008097a10 */ /* 0x000fc40007f3e0ff */
[----:B----4-:R-:W-:Y:S01]  /*67b0*/  IADD3.X R8, R7, c[0x0][0x16c], RZ, P2, !PT ;  /* 0x00005b0007087a10 */ /* 0x010fe200017fe4ff */
[----:B------:R-:W-:Y:S01]  /*67c0*/  STL [R1+0x26c], R10 ;  /* 0x00026c0a01007387 */ /* 0x000fe20000100800 */
[----:B------:R-:W-:Y:S02]  /*67d0*/  IADD3 R7, P2, R4, c[0x0][0x168], RZ ;  /* 0x00005a0004077a10 */ /* 0x000fe40007f5e0ff */
[----:B---3--:R-:W-:Y:S01]  /*67e0*/  IADD3.X R4, R2, c[0x0][0x16c], RZ, P4, !PT ;  /* 0x00005b0002047a10 */ /* 0x008fe200027fe4ff */
[----:B------:R-:W-:Y:S04]  /*67f0*/  STL [R1+0x298], R9 ;  /* 0x0002980901007387 */ /* 0x000fe80000100800 */
[----:B------:R1:W-:Y:S04]  /*6800*/  STL [R1+0x274], R8 ;  /* 0x0002740801007387 */ /* 0x0003e80000100800 */
[----:B------:R3:W5:Y:S04]  /*6810*/  LDL.LU R2, [R1+0x2b8] ;  /* 0x0002b80001027983 */ /* 0x0007680000300800 */
[----:B------:R2:W-:Y:S01]  /*6820*/  STL [R1+0x2a0], R7 ;  /* 0x0002a00701007387 */ /* 0x0005e20000100800 */
[----:B-1----:R-:W-:-:S02]  /*6830*/  IADD3.X R8, R13, c[0x0][0x16c], RZ, P1, !PT ;  /* 0x00005b000d087a10 */ /* 0x002fc40000ffe4ff */
[----:B------:R-:W-:Y:S01]  /*6840*/  IADD3 R5, R5, -0x2, RZ ;  /* 0xfffffffe05057810 */ /* 0x000fe20007ffe0ff */
[----:B------:R-:W-:Y:S02]  /*6850*/  UIADD3 UR5, UR5, -0x40, URZ ;  /* 0xffffffc005057890 */ /* 0x000fe4000fffe03f */
[----:B------:R-:W-:Y:S01]  /*6860*/  UMOV UR4, URZ ;  /* 0x0000003f00047c82 */ /* 0x000fe20008000000 */
[----:B--2---:R-:W-:Y:S02]  /*6870*/  IADD3.X R7, R0, c[0x0][0x16c], RZ, P5, !PT ;  /* 0x00005b0000077a10 */ /* 0x004fe40002ffe4ff */
[----:B------:R3:W5:Y:S04]  /*6880*/  LDL.LU R0, [R1+0x2b4] ;  /* 0x0002b40001007983 */ /* 0x0007680000300800 */
[----:B------:R1:W-:Y:S04]  /*6890*/  STL [R1+0x27c], R4 ;  /* 0x00027c0401007387 */ /* 0x0003e80000100800 */
[----:B------:R2:W-:Y:S01]  /*68a0*/  STL [R1+0x284], R7 ;  /* 0x0002840701007387 */ /* 0x0005e20000100800 */
[----:B-1----:R-:W-:-:S02]  /*68b0*/  IADD3.X R4, R16, c[0x0][0x16c], RZ, P3, !PT ;  /* 0x00005b0010047a10 */ /* 0x002fc40001ffe4ff */
[----:B--2---:R-:W-:-:S03]  /*68c0*/  IADD3.X R7, R14, c[0x0][0x16c], RZ, P2, !PT ;  /* 0x00005b000e077a10 */ /* 0x004fc600017fe4ff */
[----:B------:R1:W-:Y:S04]  /*68d0*/  STL [R1+0x28c], R4 ;  /* 0x00028c0401007387 */ /* 0x0003e80000100800 */
[----:B------:R-:W-:Y:S01]  /*68e0*/  STL [R1+0x294], R8 ;  /* 0x0002940801007387 */ /* 0x000fe20000100800 */
[----:B-1----:R-:W-:-:S03]  /*68f0*/  IADD3.X R4, R6, c[0x0][0x164], RZ, P0, !PT ;  /* 0x0000590006047a10 */ /* 0x002fc600007fe4ff */
[----:B------:R-:W-:Y:S04]  /*6900*/  STL [R1+0x29c], R7 ;  /* 0x00029c0701007387 */ /* 0x000fe80000100800 */
[----:B------:R-:W-:Y:S04]  /*6910*/  STL [R1+0x11c], RZ ;  /* 0x00011cff01007387 */ /* 0x000fe80000100800 */
[----:B------:R1:W-:Y:S04]  /*6920*/  STL [R1+0x190], R4 ;  /* 0x0001900401007387 */ /* 0x0003e80000100800 */
        /* <DEDUP_REMOVED lines=8> */
[----:B-1----:R-:W-:-:S02]  /*69b0*/  LOP3.LUT R4, R12, 0x40, RZ, 0x3c, !PT ;  /* 0x000000400c047812 */ /* 0x002fc400078e3cff */
[C---:B------:R-:W-:Y:S02]  /*69c0*/  LOP3.LUT R7, R12.reuse, 0x20, RZ, 0x3c, !PT ;  /* 0x000000200c077812 */ /* 0x040fe400078e3cff */
[----:B------:R-:W-:Y:S02]  /*69d0*/  LOP3.LUT R6, R12, 0x60, RZ, 0x3c, !PT ;  /* 0x000000600c067812 */ /* 0x000fe400078e3cff */
[----:B------:R-:W-:-:S06]  /*69e0*/  LOP3.LUT R4, R15, 0x40, RZ, 0x3c, !PT ;  /* 0x000000400f047812 */ /* 0x000fcc00078e3cff */
.L_x_1:
[----:B------:R-:W2:Y:S01]  /*69f0*/  LDL.LU R4, [R1+0x188] ;  /* 0x0001880001047983 */ /* 0x000ea20000300800 */
[----:B------:R-:W-:-:S04]  /*6a00*/  DEPBAR.LE SB0, 0x2 ;  /* 0x000080800000791a */ /* 0x000fc80000000000 */
[----:B-1----:R-:W1:Y:S04]  /*6a10*/  S2R R7, SR_TID.X ;  /* 0x0000000000077919 */ /* 0x002e680000002100 */
[----:B------:R-:W4:Y:S04]  /*6a20*/  S2R R6, SR_TID.X ;  /* 0x0000000000067919 */ /* 0x000f280000002100 */
[----:B-----5:R3:W-:Y:S04]  /*6a30*/  STL [R1+0x36c], R0 ;  /* 0x00036c0001007387 */ /* 0x0207e80000100800 */
[----:B------:R1:W-:Y:S04]  /*6a40*/  STL [R1+0x368], R2 ;  /* 0x0003680201007387 */ /* 0x0003e80000100800 */
[----:B------:R-:W-:Y:S01]  /*6a50*/  STL [R1+0x358], R3 ;  /* 0x0003580301007387 */ /* 0x000fe20000100800 */
[----:B-1----:R-:W-:-:S02]  /*6a60*/  LOP3.LUT R8, R7, 0x1c, RZ, 0xc0, !PT ;  /* 0x0000001c07087812 */ /* 0x002fc400078ec0ff */
[C---:B------:R-:W-:Y:S02]  /*6a70*/  LOP3.LUT R9, R7.reuse, 0x1c, RZ, 0xc0, !PT ;  /* 0x0000001c07097812 */ /* 0x040fe400078ec0ff */
[C---:B------:R-:W-:Y:S02]  /*6a80*/  LOP3.LUT R5, R7.reuse, 0x3, RZ, 0xc0, !PT ;  /* 0x0000000307057812 */ /* 0x040fe400078ec0ff */
[----:B------:R-:W-:-:S03]  /*6a90*/  LOP3.LUT R7, R7, 0x3, RZ, 0xc0, !PT ;  /* 0x0000000307077812 */ /* 0x000fc600078ec0ff */
[----:B------:R-:W-:Y:S02]  /*6aa0*/  IMAD R5, R5, 0x120, R9 ;  /* 0x0000012005057824 */ /* 0x000fe400078e0209 */
[----:B------:R-:W-:Y:S02]  /*6ab0*/  IMAD R7, R7, 0x120, R8 ;  /* 0x0000012007077824 */ /* 0x000fe400078e0208 */
[----:B----4-:R-:W-:-:S03]  /*6ac0*/  IMAD.SHL.U32 R8, R6, 0x2, RZ ;  /* 0x0000000206087824 */ /* 0x010fc600078e00ff */
[----:B------:R-:W-:Y:S01]  /*6ad0*/  LOP3.LUT R7, R7, 0x20, RZ, 0x3c, !PT ;  /* 0x0000002007077812 */ /* 0x000fe200078e3cff */
[----:B------:R-:W-:Y:S01]  /*6ae0*/  BAR.SYNC.DEFER_BLOCKING 0x0 ;  /* 0x0000000000007b1d */ /* 0x000fe20000010000 */
[----:B--2---:R-:W-:-:S04]  /*6af0*/  IADD3 R4, R4, 0x1, RZ ;  /* 0x0000000104047810 */ /* 0x004fc80007ffe0ff */
[----:B------:R-:W-:-:S04]  /*6b00*/  ISETP.GT.AND P0, PT, R4, 0x1, PT ;  /* 0x000000010400780c */ /* 0x000fc80003f04270 */
[----:B------:R-:W-:-:S05]  /*6b10*/  SEL R28, R4, RZ, !P0 ;  /* 0x000000ff041c7207 */ /* 0x000fca0004000000 */
[----:B---3--:R-:W-:Y:S01]  /*6b20*/  IMAD R0, R28, 0x2000, R5 ;  /* 0x000020001c007824 */ /* 0x008fe200078e0205 */
[----:B------:R-:W-:Y:S01]  /*6b30*/  LOP3.LUT R5, R6, 0x7, RZ, 0xc0, !PT ;  /* 0x0000000706057812 */ /* 0x000fe200078ec0ff */
[----:B------:R-:W-:Y:S01]  /*6b40*/  IMAD R2, R28, 0x2000, R7 ;  /* 0x000020001c027824 */ /* 0x000fe200078e0207 */
[----:B------:R-:W-:Y:S01]  /*6b50*/  LOP3.LUT R7, R6, 0x1e0, RZ, 0xc0, !PT ;  /* 0x000001e006077812 */ /* 0x000fe200078ec0ff */
[----:B------:R-:W-:Y:S02]  /*6b60*/  STL [R1+0x188], R28 ;  /* 0x0001881c01007387 */ /* 0x000fe40000100800 */
[C---:B------:R-:W-:Y:S02]  /*6b70*/  IMAD.SHL.U32 R6, R5.reuse, 0x10, RZ ;  /* 0x0000001005067824 */ /* 0x040fe400078e00ff */
[----:B------:R-:W-:Y:S01]  /*6b80*/  IMAD R5, R5, 0x4, R7 ;  /* 0x0000000405057824 */ /* 0x000fe200078e0207 */
[----:B------:R-:W2:Y:S02]  /*6b90*/  LDL.LU.64 R24, [R1+0xe0] ;  /* 0x0000e00001187983 */ /* 0x000ea40000300a00 */
[----:B------:R-:W-:-:S02]  /*6ba0*/  LOP3.LUT R6, R6, 0x30, R8, 0x78, !PT ;  /* 0x0000003006067812 */ /* 0x000fc400078e7808 */
[----:B------:R-:W-:Y:S03]  /*6bb0*/  STL [R1+0x18c], R0 ;  /* 0x00018c0001007387 */ /* 0x000fe60000100800 */
[----:B------:R-:W-:Y:S01]  /*6bc0*/  IMAD.U32 R5, R5, 0x20, R6 ;  /* 0x0000002005057824 */ /* 0x000fe200078e0006 */
[----:B------:R-:W2:Y:S03]  /*6bd0*/  LDL.LU.64 R26, [R1+0xe8] ;  /* 0x0000e800011a7983 */ /* 0x000ea60000300a00 */
[----:B------:R-:W-:Y:S01]  /*6be0*/  IMAD R16, R28, 0x10000, R5 ;  /* 0x000100001c107824 */ /* 0x000fe200078e0205 */
[----:B------:R-:W-:Y:S04]  /*6bf0*/  STL [R1+0x184], R2 ;  /* 0x0001840201007387 */ /* 0x000fe80000100800 */
[----:B------:R-:W1:Y:S04]  /*6c00*/  LDSM.16.M88.4 R20, [R16+0x8000] ;  /* 0x008000001014783b */ /* 0x000e680000000200 */
[----:B------:R-:W-:Y:S04]  /*6c10*/  LDS R12, [R0+0x20000] ;  /* 0x02000000000c7984 */ /* 0x000fe80000000800 */
[----:B------:R3:W-:Y:S04]  /*6c20*/  LDS R14, [R0+0x20400] ;  /* 0x02040000000e7984 */ /* 0x0007e80000000800 */
[----:B------:R-:W4:Y:S04]  /*6c30*/  LDSM.16.M88.4 R8, [R16] ;  /* 0x000000001008783b */ /* 0x000f280000000200 */
[----:B------:R-:W-:Y:S04]  /*6c40*/  LDSM.16.M88.4 R4, [R16+0x4000] ;  /* 0x004000001004783b */ /* 0x000fe80000000200 */
[----:B------:R-:W-:Y:S04]  /*6c50*/  LDS R13, [R2+0x20000] ;  /* 0x02000000020d7984 */ /* 0x000fe80000000800 */
[----:B------:R-:W2:Y:S04]  /*6c60*/  LDS R15, [R2+0x20400] ;  /* 0x02040000020f7984 */ /* 0x000ea80000000800 */
[----:B-1----:R-:W-:Y:S01]  /*6c70*/  STL.64 [R1+0x30], R20 ;  /* 0x0000301401007387 */ /* 0x002fe20000100a00 */
[----:B------:R-:W-:-:S02]  /*6c80*/  IMAD.MOV.U32 R3, RZ, RZ, R20 ;  /* 0x000000ffff037224 */ /* 0x000fc400078e0014 */
[----:B---3--:R-:W-:Y:S01]  /*6c90*/  IMAD.MOV.U32 R0, RZ, RZ, R21 ;  /* 0x000000ffff007224 */ /* 0x008fe200078e0015 */
[----:B------:R-:W-:Y:S04]  /*6ca0*/  STL.64 [R1+0x38], R22 ;  /* 0x0000381601007387 */ /* 0x000fe80000100a00 */
[----:B------:R1:W3:Y:S04]  /*6cb0*/  LDSM.16.M88.4 R20, [R16+0xc000] ;  /* 0x00c000001014783b */ /* 0x0002e80000000200 */
[----:B-1----:R-:W2:Y:S04]  /*6cc0*/  LDL.LU.64 R16, [R1+0x120] ;  /* 0x0001200001107983 */ /* 0x002ea80000300a00 */
[----:B------:R-:W2:Y:S04]  /*6cd0*/  LDL.LU.64 R18, [R1+0x128] ;  /* 0x0001280001127983 */ /* 0x000ea80000300a00 */
[----:B----4-:R-:W-:Y:S04]  /*6ce0*/  STL.64 [R1+0x740], R10 ;  /* 0x0007400a01007387 */ /* 0x010fe80000100a00 */
[----:B------:R1:W-:Y:S01]  /*6cf0*/  STL.64 [R1+0x738], R8 ;  /* 0x0007380801007387 */ /* 0x0003e20000100a00 */
[----:B--2---:R-:W-:Y:S07]  /*6d00*/  HMMA.1688.F32.TF32 R16, R12, R8, R16 ;  /* 0x000000080c10723c */ /* 0x004fee0000081010 */
[----:B-1----:R-:W-:-:S02]  /*6d10*/  IMAD.MOV.U32 R8, RZ, RZ, R3 ;  /* 0x000000ffff087224 */ /* 0x002fc400078e0003 */
[----:B------:R-:W-:Y:S11]  /*6d20*/  IMAD.MOV.U32 R9, RZ, RZ, R0 ;  /* 0x000000ffff097224 */ /* 0x000ff600078e0000 */
[----:B------:R-:W-:Y:S03]  /*6d30*/  @!UPT UIADD3 URZ, URZ, URZ, URZ ;  /* 0x0000003f3f3ff290 */ /* 0x000fe6000fffe03f */
[----:B------:R-:W-:Y:S04]  /*6d40*/  STL.64 [R1+0xf0], R16 ;  /* 0x0000f01001007387 */ /* 0x000fe80000100a00 */
[----:B------:R1:W-:Y:S04]  /*6d50*/  STL.64 [R1+0xf8], R18 ;  /* 0x0000f81201007387 */ /* 0x0003e80000100a00 */
[----:B---3--:R-:W-:Y:S04]  /*6d60*/  STL.64 [R1], R20 ;  /* 0x0000001401007387 */ /* 0x008fe80000100a00 */
[----:B------:R-:W-:Y:S04]  /*6d70*/  STL.64 [R1+0x8], R22 ;  /* 0x0000081601007387 */ /* 0x000fe80000100a00 */
[----:B------:R2:W-:Y:S01]  /*6d80*/  STL.64 [R1+0x748], R20 ;  /* 0x0007481401007387 */ /* 0x0005e20000100a00 */
[C---:B-1----:R-:W-:Y:S03]  /*6d90*/  HMMA.1688.F32.TF32 R16, R12.reuse, R4, R24 ;  /* 0x000000040c10723c */ /* 0x042fe60000081018 */
[----:B--2---:R-:W2:Y:S04]  /*6da0*/  LDL.LU.64 R20, [R1+0xd0] ;  /* 0x0000d00001147983 */ /* 0x004ea80000300a00 */
[----:B------:R-:W2:Y:S04]  /*6db0*/  LDL.LU.64 R22, [R1+0xd8] ;  /* 0x0000d80001167983 */ /* 0x000ea80000300a00 */
[----:B------:R-:W-:Y:S11]  /*6dc0*/  STL.64 [R1+0x730], R6 ;  /* 0x0007300601007387 */ /* 0x000ff60000100a00 */
[----:B------:R-:W-:Y:S02]  /*6dd0*/  @!UPT UIADD3 URZ, URZ, URZ, URZ ;  /* 0x0000003f3f3ff290 */ /* 0x000fe4000fffe03f */
[----:B------:R-:W-:Y:S01]  /*6de0*/  IMAD.MOV.U32 R27, RZ, RZ, R16 ;  /* 0x000000ffff1b7224 */ /* 0x000fe200078e0010 */
[----:B------:R1:W-:Y:S01]  /*6df0*/  STL.64 [R1+0x728], R4 ;  /* 0x0007280401007387 */ /* 0x0003e20000100a00 */
[----:B------:R-:W-:Y:S02]  /*6e00*/  IMAD.MOV.U32 R24, RZ, RZ, R19 ;  /* 0x000000ffff187224 */ /* 0x000fe400078e0013 */
[----:B------:R-:W-:Y:S02]  /*6e10*/  IMAD.MOV.U32 R26, RZ, RZ, R17 ;  /* 0x000000ffff1a7224 */ /* 0x000fe400078e0011 */
[----:B------:R-:W-:Y:S01]  /*6e20*/  IMAD.MOV.U32 R25, RZ, RZ, R18 ;  /* 0x000000ffff197224 */ /* 0x000fe200078e0012 */
[----:B-1----:R-:W3:Y:S04]  /*6e30*/  LDL.LU.64 R4, [R1+0xb0] ;  /* 0x0000b00001047983 */ /* 0x002ee80000300a00 */
[----:B------:R-:W3:Y:S04]  /*6e40*/  LDL.LU.64 R6, [R1+0xb8] ;  /* 0x0000b80001067983 */ /* 0x000ee80000300a00 */
[----:B------:R1:W-:Y:S04]  /*6e50*/  STL [R1+0x688], R27 ;  /* 0x0006881b01007387 */ /* 0x0003e80000100800 */
[----:B-1----:R-:W4:Y:S01]  /*6e60*/  LDL R27, [R1+0x18c] ;  /* 0x00018c00011b7983 */ /* 0x002f220000100800 */
[----:B--2---:R-:W-:Y:S03]  /*6e70*/  HMMA.1688.F32.TF32 R8, R12, R8, R20 ;  /* 0x000000080c08723c */ /* 0x004fe60000081014 */
[----:B------:R-:W3:Y:S04]  /*6e80*/  LDL.LU.64 R20, [R1+0x748] ;  /* 0x0007480001147983 */ /* 0x000ee80000300a00 */
[----:B------:R-:W1:Y:S04]  /*6e90*/  S2R R19, SR_TID.X ;  /* 0x0000000000137919 */ /* 0x000e680000002100 */
[----:B------:R-:W-:Y:S01]  /*6ea0*/  LDS R23, [R2+0x20480] ;  /* 0x0204800002177984 */ /* 0x000fe20000000800 */
[----:B-1----:R-:W-:-:S02]  /*6eb0*/  LOP3.LUT R17, R19, 0x1c, RZ, 0xc0, !PT ;  /* 0x0000001c13117812 */ /* 0x002fc400078ec0ff */
[----:B------:R-:W-:-:S05]  /*6ec0*/  LOP3.LUT R0, R19, 0x3, RZ, 0xc0, !PT ;  /* 0x0000000313007812 */ /* 0x000fca00078ec0ff */
[----:B------:R-:W-:-:S04]  /*6ed0*/  IMAD R0, R0, 0x120, R17 ;  /* 0x0000012000007824 */ /* 0x000fc800078e0211 */
[----:B------:R-:W-:Y:S01]  /*6ee0*/  STL.64 [R1+0xd0], R8 ;  /* 0x0000d00801007387 */ /* 0x000fe20000100a00 */
[----:B------:R-:W-:-:S03]  /*6ef0*/  LOP3.LUT R0, R0, 0x60, RZ, 0x3c, !PT ;  /* 0x0000006000007812 */ /* 0x000fc600078e3cff */
[----:B------:R1:W-:Y:S02]  /*6f00*/  STL.64 [R1+0xd8], R10 ;  /* 0x0000d80a01007387 */ /* 0x0003e40000100a00 */
[----:B------:R-:W-:Y:S02]  /*6f10*/  IMAD R0, R28, 0x2000, R0 ;  /* 0x000020001c007824 */ /* 0x000fe400078e0200 */
[----:B----4-:R-:W2:Y:S01]  /*6f20*/  LDS R22, [R27+0x20480] ;  /* 0x020480001b167984 */ /* 0x010ea20000000800 */
[----:B---3--:R-:W-:Y:S03]  /*6f30*/  HMMA.1688.F32.TF32 R12, R12, R20, R4 ;  /* 0x000000140c0c723c */ /* 0x008fe60000081004 */
[----:B-1----:R-:W3:Y:S04]  /*6f40*/  LDL.LU.64 R10, [R1+0x740] ;  /* 0x00074000010a7983 */ /* 0x002ee80000300a00 */
[----:B------:R-:W4:Y:S01]  /*6f50*/  LDL.LU.64 R8, [R1+0x738] ;  /* 0x0007380001087983 */ /* 0x000f220000300a00 */
[----:B------:R-:W-:-:S03]  /*6f60*/  IMAD.MOV.U32 R4, RZ, RZ, R20 ;  /* 0x000000ffff047224 */ /* 0x000fc600078e0014 */
[----:B------:R-:W-:Y:S01]  /*6f70*/  LDS R20, [R27+0x20080] ;  /* 0x020080001b147984 */ /* 0x000fe20000000800 */
[----:B------:R-:W-:-:S03]  /*6f80*/  IMAD.MOV.U32 R3, RZ, RZ, R21 ;  /* 0x000000ffff037224 */ /* 0x000fc600078e0015 */
[----:B------:R-:W1:Y:S01]  /*6f90*/  LDS R21, [R2+0x20080] ;  /* 0x0200800002157984 */ /* 0x000e620000000800 */
[C---:B------:R-:W-:Y:S02]  /*6fa0*/  LOP3.LUT R18, R19.reuse, 0x1c, RZ, 0xc0, !PT ;  /* 0x0000001c13127812 */ /* 0x040fe400078ec0ff */
[----:B------:R-:W-:Y:S01]  /*6fb0*/  LOP3.LUT R16, R19, 0x3, RZ, 0xc0, !PT ;  /* 0x0000000313107812 */ /* 0x000fe200078ec0ff */
[----:B------:R-:W-:Y:S04]  /*6fc0*/  LDS R17, [R0+0x20000] ;  /* 0x0200000000117984 */ /* 0x000fe80000000800 */
[----:B------:R-:W-:Y:S04]  /*6fd0*/  STL.64 [R1+0xb0], R12 ;  /* 0x0000b00c01007387 */ /* 0x000fe80000100a00 */
[----:B------:R-:W-:Y:S04]  /*6fe0*/  STL.64 [R1+0xb8], R14 ;  /* 0x0000b80e01007387 */ /* 0x000fe80000100a00 */
[----:B------:R-:W-:Y:S04]  /*6ff0*/  STL [R1+0x180], R0 ;  /* 0x0001800001007387 */ /* 0x000fe80000100800 */
[----:B------:R-:W-:Y:S04]  /*7000*/  STL.64 [R1+0x698], R26 ;  /* 0x0006981a01007387 */ /* 0x000fe80000100a00 */
[----:B------:R2:W-:Y:S01]  /*7010*/  STL.64 [R1+0x690], R24 ;  /* 0x0006901801007387 */ /* 0x0005e20000100a00 */
[----:B------:R-:W-:-:S03]  /*7020*/  IMAD R16, R16, 0x120, R18 ;  /* 0x0000012010107824 */ /* 0x000fc600078e0212 */
[----:B------:R-:W-:Y:S04]  /*7030*/  LDS R15, [R0+0x20480] ;  /* 0x02048000000f7984 */ /* 0x000fe80000000800 */
[----:B------:R-:W-:Y:S04]  /*7040*/  LDS R13, [R0+0x20080] ;  /* 0x02008000000d7984 */ /* 0x000fe80000000800 */
[----:B--2---:R-:W2:Y:S04]  /*7050*/  LDL.LU.64 R24, [R1+0x20] ;  /* 0x0000200001187983 */ /* 0x004ea80000300a00 */
[----:B------:R-:W2:Y:S04]  /*7060*/  LDL.LU.64 R26, [R1+0x28] ;  /* 0x00002800011a7983 */ /* 0x000ea80000300a00 */
[----:B------:R-:W-:Y:S04]  /*7070*/  LDS R19, [R0+0x20400] ;  /* 0x0204000000137984 */ /* 0x000fe80000000800 */
[----:B--2---:R-:W-:Y:S04]  /*7080*/  STL.64 [R1+0x6a8], R26 ;  /* 0x0006a81a01007387 */ /* 0x004fe80000100a00 */
[----:B------:R2:W-:Y:S02]  /*7090*/  STL.64 [R1+0x6a0], R24 ;  /* 0x0006a01801007387 */ /* 0x0005e40000100a00 */
[----:B--2---:R-:W-:-:S02]  /*70a0*/  IMAD.MOV.U32 R24, RZ, RZ, R4 ;  /* 0x000000ffff187224 */ /* 0x004fc400078e0004 */
[----:B------:R-:W-:Y:S01]  /*70b0*/  IMAD.MOV.U32 R25, RZ, RZ, R3 ;  /* 0x000000ffff197224 */ /* 0x000fe200078e0003 */
[----:B------:R-:W4:Y:S04]  /*70c0*/  LDL.LU.64 R4, [R1+0xc0] ;  /* 0x0000c00001047983 */ /* 0x000f280000300a00 */
[----:B------:R-:W4:Y:S04]  /*70d0*/  LDL.LU.64 R6, [R1+0xc8] ;  /* 0x0000c80001067983 */ /* 0x000f280000300a00 */
[----:B------:R2:W-:Y:S04]  /*70e0*/  STL.64 [R1+0x710], R24 ;  /* 0x0007101801007387 */ /* 0x0005e80000100a00 */
[----:B--2---:R-:W2:Y:S04]  /*70f0*/  LDL.LU.64 R24, [R1+0x60] ;  /* 0x0000600001187983 */ /* 0x004ea80000300a00 */
[----:B------:R-:W2:Y:S01]  /*7100*/  LDL.LU.64 R26, [R1+0x68] ;  /* 0x00006800011a7983 */ /* 0x000ea20000300a00 */
[----:B------:R-:W-:-:S05]  /*7110*/  LOP3.LUT R16, R16, 0x40, RZ, 0x3c, !PT ;  /* 0x0000004010107812 */ /* 0x000fca00078e3cff */
[----:B------:R-:W-:-:S05]  /*7120*/  IMAD R29, R28, 0x2000, R16 ;  /* 0x000020001c1d7824 */ /* 0x000fca00078e0210 */
[----:B------:R-:W1:Y:S04]  /*7130*/  LDS R14, [R29+0x20480] ;  /* 0x020480001d0e7984 */ /* 0x000e680000000800 */
[----:B------:R-:W1:Y:S04]  /*7140*/  LDS R12, [R29+0x20080] ;  /* 0x020080001d0c7984 */ /* 0x000e680000000800 */
[----:B------:R-:W-:Y:S04]  /*7150*/  LDS R16, [R29+0x20000] ;  /* 0x020000001d107984 */ /* 0x000fe80000000800 */
[----:B------:R-:W4:Y:S04]  /*7160*/  LDS R18, [R29+0x20400] ;  /* 0x020400001d127984 */ /* 0x000f280000000800 */
[----:B--2---:R-:W-:Y:S04]  /*7170*/  STL.64 [R1+0x720], R26 ;  /* 0x0007201a01007387 */ /* 0x004fe80000100a00 */
[----:B------:R2:W-:Y:S04]  /*7180*/  STL.64 [R1+0x718], R24 ;  /* 0x0007181801007387 */ /* 0x0005e80000100a00 */
[----:B--2---:R-:W2:Y:S04]  /*7190*/  LDL.LU.64 R24, [R1+0x70] ;  /* 0x0000700001187983 */ /* 0x004ea80000300a00 */
[----:B------:R-:W2:Y:S04]  /*71a0*/  LDL.LU.64 R26, [R1+0x78] ;  /* 0x00007800011a7983 */ /* 0x000ea80000300a00 */
[----:B------:R-:W-:Y:S04]  /*71b0*/  STL.64 [R1+0x6f8], R22 ;  /* 0x0006f81601007387 */ /* 0x000fe80000100a00 */
[----:B-1----:R1:W-:Y:S04]  /*71c0*/  STL.64 [R1+0x6f0], R20 ;  /* 0x0006f01401007387 */ /* 0x0023e80000100a00 */
[----:B-1----:R-:W2:Y:S04]  /*71d0*/  LDL.LU.64 R20, [R1+0x50] ;  /* 0x0000500001147983 */ /* 0x002ea80000300a00 */
[----:B------:R-:W2:Y:S04]  /*71e0*/  LDL.LU.64 R22, [R1+0x58] ;  /* 0x0000580001167983 */ /* 0x000ea80000300a00 */
[----:B--2---:R-:W-:Y:S04]  /*71f0*/  STL.64 [R1+0x708], R22 ;  /* 0x0007081601007387 */ /* 0x004fe80000100a00 */
[----:B------:R1:W-:Y:S04]  /*7200*/  STL.64 [R1+0x700], R20 ;  /* 0x0007001401007387 */ /* 0x0003e80000100a00 */
[----:B-1----:R-:W2:Y:S04]  /*7210*/  LDL.LU.64 R20, [R1+0x30] ;  /* 0x0000300001147983 */ /* 0x002ea80000300a00 */
[----:B------:R-:W-:Y:S04]  /*7220*/  STL.64 [R1+0x6b8], R14 ;  /* 0x0006b80e01007387 */ /* 0x000fe80000100a00 */
[----:B------:R1:W-:Y:S04]  /*7230*/  STL.64 [R1+0x6b0], R12 ;  /* 0x0006b00c01007387 */ /* 0x0003e80000100a00 */
[----:B-1----:R-:W2:Y:S04]  /*7240*/  LDL.LU.64 R12, [R1+0x130] ;  /* 0x00013000010c7983 */ /* 0x002ea80000300a00 */
[----:B------:R-:W2:Y:S04]  /*7250*/  LDL.LU.64 R14, [R1+0x138] ;  /* 0x00013800010e7983 */ /* 0x000ea80000300a00 */
[----:B--2---:R-:W-:Y:S04]  /*7260*/  STL.64 [R1+0x6c8], R14 ;  /* 0x0006c80e01007387 */ /* 0x004fe80000100a00 */
[----:B------:R1:W-:Y:S04]  /*7270*/  STL.64 [R1+0x6c0], R12 ;  /* 0x0006c00c01007387 */ /* 0x0003e80000100a00 */
[----:B-1----:R-:W2:Y:S04]  /*7280*/  LDL.LU.64 R12, [R1+0x140] ;  /* 0x00014000010c7983 */ /* 0x002ea80000300a00 */
[----:B------:R-:W2:Y:S01]  /*7290*/  LDL.LU.64 R14, [R1+0x148] ;  /* 0x00014800010e7983 */ /* 0x000ea20000300a00 */
[C---:B----4-:R-:W-:Y:S03]  /*72a0*/  HMMA.1688.F32.TF32 R4, R16.reuse, R8, R4 ;  /* 0x000000081004723c */ /* 0x050fe60000081004 */
[----:B--2---:R-:W-:Y:S04]  /*72b0*/  STL.64 [R1+0x6d8], R14 ;  /* 0x0006d80e01007387 */ /* 0x004fe80000100a00 */
[----:B------:R1:W-:Y:S04]  /*72c0*/  STL.64 [R1+0x6d0], R12 ;  /* 0x0006d00c01007387 */ /* 0x0003e80000100a00 */
[----:B-1----:R-:W2:Y:S04]  /*72d0*/  LDL.LU.64 R12, [R1+0x150] ;  /* 0x00015000010c7983 */ /* 0x002ea80000300a00 */
[----:B------:R-:W4:Y:S04]  /*72e0*/  LDL.LU.64 R14, [R1+0x158] ;  /* 0x00015800010e7983 */ /* 0x000f280000300a00 */
[----:B----4-:R-:W-:Y:S04]  /*72f0*/  STL.64 [R1+0x6e8], R14 ;  /* 0x0006e80e01007387 */ /* 0x010fe80000100a00 */
[----:B--2---:R1:W-:Y:S04]  /*7300*/  STL.64 [R1+0x6e0], R12 ;  /* 0x0006e00c01007387 */ /* 0x0043e80000100a00 */
[----:B-1----:R-:W2:Y:S04]  /*7310*/  LDL.LU.64 R12, [R1+0x160] ;  /* 0x00016000010c7983 */ /* 0x002ea80000300a00 */
[----:B------:R-:W2:Y:S04]  /*7320*/  LDL.LU.64 R14, [R1+0x168] ;  /* 0x00016800010e7983 */ /* 0x000ea80000300a00 */
[----:B------:R-:W-:Y:S04]  /*7330*/  STL.64 [R1+0xa0], R4 ;  /* 0x0000a00401007387 */ /* 0x000fe80000100a00 */
[----:B------:R1:W-:Y:S04]  /*7340*/  STL.64 [R1+0xa8], R6 ;  /* 0x0000a80601007387 */ /* 0x0003e80000100a00 */
[----:B-1----:R-:W4:Y:S04]  /*7350*/  LDL.LU.64 R6, [R1+0x730] ;  /* 0x0007300001067983 */ /* 0x002f280000300a00 */
[----:B------:R-:W2:Y:S02]  /*7360*/  LDL.LU.64 R4, [R1+0x728] ;  /* 0x0007280001047983 */ /* 0x000ea40000300a00 */
[C---:B--2---:R-:W-:Y:S11]  /*7370*/  HMMA.1688.F32.TF32 R24, R16.reuse, R4, R24 ;  /* 0x000000041018723c */ /* 0x044ff60000081018 */
[----:B------:R-:W-:Y:S11]  /*7380*/  @!UPT UIADD3 URZ, URZ, URZ, URZ ;  /* 0x0000003f3f3ff290 */ /* 0x000ff6000fffe03f */
[----:B------:R-:W-:Y:S01]  /*7390*/  @!UPT UIADD3 URZ, URZ, URZ, URZ ;  /* 0x0000003f3f3ff290 */ /* 0x000fe2000fffe03f */
[----:B------:R-:W-:Y:S04]  /*73a0*/  STL.64 [R1+0xc0], R24 ;  /* 0x0000c01801007387 */ /* 0x000fe80000100a00 */
[----:B------:R1:W-:Y:S04]  /*73b0*/  STL.64 [R1+0xc8], R26 ;  /* 0x0000c81a01007387 */ /* 0x0003e80000100a00 */
[----:B-1----:R-:W2:Y:S04]  /*73c0*/  LDL.LU.64 R26, [R1+0x720] ;  /* 0x00072000011a7983 */ /* 0x002ea80000300a00 */
[----:B------:R-:W2:Y:S02]  /*73d0*/  LDL.LU.64 R24, [R1+0x718] ;  /* 0x0007180001187983 */ /* 0x000ea40000300a00 */
[----:B--2---:R-:W-:Y:S11]  /*73e0*/  HMMA.1688.F32.TF32 R24, R16, R20, R24 ;  /* 0x000000141018723c */ /* 0x004ff60000081018 */
[----:B------:R-:W-:Y:S11]  /*73f0*/  @!UPT UIADD3 URZ, URZ, URZ, URZ ;  /* 0x0000003f3f3ff290 */ /* 0x000ff6000fffe03f */
[----:B------:R-:W-:Y:S01]  /*7400*/  @!UPT UIADD3 URZ, URZ, URZ, URZ ;  /* 0x0000003f3f3ff290 */ /* 0x000fe2000fffe03f */
[----:B------:R1:W-:Y:S04]  /*7410*/  STL.64 [R1+0x120], R24 ;  /* 0x0001201801007387 */ /* 0x0003e80000100a00 */
[----:B------:R2:W-:Y:S04]  /*7420*/  STL.64 [R1+0x128], R26 ;  /* 0x0001281a01007387 */ /* 0x0005e80000100a00 */
[----:B-1----:R-:W3:Y:S01]  /*7430*/  LDL.LU.64 R24, [R1+0x710] ;  /* 0x0007100001187983 */ /* 0x002ee20000300a00 */
[----:B--2---:R-:W-:-:S03]  /*7440*/  IMAD.MOV.U32 R27, RZ, RZ, R20 ;  /* 0x000000ffff1b7224 */ /* 0x004fc600078e0014 */
[----:B------:R-:W3:Y:S01]  /*7450*/  LDL.LU.64 R22, [R1+0x708] ;  /* 0x0007080001167983 */ /* 0x000ee20000300a00 */
[----:B------:R-:W-:-:S03]  /*7460*/  IMAD.MOV.U32 R26, RZ, RZ, R21 ;  /* 0x000000ffff1a7224 */ /* 0x000fc600078e0015 */
[----:B------:R-:W3:Y:S02]  /*7470*/  LDL.LU.64 R20, [R1+0x700] ;  /* 0x0007000001147983 */ /* 0x000ee40000300a00 */
[----:B---3--:R-:W-:Y:S02]  /*7480*/  HMMA.1688.F32.TF32 R16, R16, R24, R20 ;  /* 0x000000181010723c */ /* 0x008fe40000081014 */
[----:B------:R-:W2:Y:S04]  /*7490*/  LDL.LU.64 R22, [R1+0x6f8] ;  /* 0x0006f80001167983 */ /* 0x000ea80000300a00 */
[----:B------:R-:W2:Y:S11]  /*74a0*/  LDL.LU.64 R20, [R1+0x6f0] ;  /* 0x0006f00001147983 */ /* 0x000eb60000300a00 */
[----:B------:R-:W-:Y:S07]  /*74b0*/  @!UPT UIADD3 URZ, URZ, URZ, URZ ;  /* 0x0000003f3f3ff290 */ /* 0x000fee000fffe03f */
[----:B------:R-:W-:Y:S01]  /*74c0*/  IMAD.MOV.U32 R3, RZ, RZ, R19 ;  /* 0x000000ffff037224 */ /* 0x000fe200078e0013 */
[----:B------:R-:W-:Y:S04]  /*74d0*/  STL.64 [R1+0x80], R16 ;  /* 0x0000801001007387 */ /* 0x000fe80000100a00 */
[----:B------:R-:W-:Y:S04]  /*74e0*/  STL [R1+0x88], R18 ;  /* 0x0000881201007387 */ /* 0x000fe80000100800 */
[----:B------:R-:W-:Y:S01]  /*74f0*/  STL [R1+0x5f8], R3 ;  /* 0x0005f80301007387 */ /* 0x000fe20000100800 */
[C---:B--2---:R-:W-:Y:S03]  /*7500*/  HMMA.1688.F32.TF32 R12, R20.reuse, R8, R12 ;  /* 0x00000008140c723c */ /* 0x044fe6000008100c */
[----:B------:R-:W-:Y:S11]  /*7510*/  LDS R19, [R2+0x20c00] ;  /* 0x020c000002137984 */ /* 0x000ff60000000800 */
[----:B------:R-:W-:Y:S09]  /*7520*/  @!UPT UIADD3 URZ, URZ, URZ, URZ ;  /* 0x0000003f3f3ff290 */ /* 0x000ff2000fffe03f */
[----:B------:R-:W-:Y:S04]  /*7530*/  STL.64 [R1+0x70], R12 ;  /* 0x0000700c01007387 */ /* 0x000fe80000100a00 */
[----:B------:R1:W-:Y:S04]  /*7540*/  STL.64 [R1+0x78], R14 ;  /* 0x0000780e01007387 */ /* 0x0003e80000100a00 */
[----:B-1----:R-:W2:Y:S04]  /*7550*/  LDL.LU.64 R14, [R1+0x6e8] ;  /* 0x0006e800010e7983 */ /* 0x002ea80000300a00 */
[----:B------:R-:W2:Y:S02]  /*7560*/  LDL.LU.64 R12, [R1+0x6e0] ;  /* 0x0006e000010c7983 */ /* 0x000ea40000300a00 */
[----:B--2---:R-:W-:Y:S11]  /*7570*/  HMMA.1688.F32.TF32 R12, R20, R4, R12 ;  /* 0x00000004140c723c */ /* 0x004ff6000008100c */
[----:B------:R-:W-:Y:S11]  /*7580*/  @!UPT UIADD3 URZ, URZ, URZ, URZ ;  /* 0x0000003f3f3ff290 */ /* 0x000ff6000fffe03f */
[----:B------:R-:W-:Y:S01]  /*7590*/  @!UPT UIADD3 URZ, URZ, URZ, URZ ;  /* 0x0000003f3f3ff290 */ /* 0x000fe2000fffe03f */
[----:B------:R-:W-:Y:S04]  /*75a0*/  STL.64 [R1+0x60], R12 ;  /* 0x0000600c01007387 */ /* 0x000fe80000100a00 */
[----:B------:R1:W-:Y:S04]  /*75b0*/  STL.64 [R1+0x68], R14 ;  /* 0x0000680e01007387 */ /* 0x0003e80000100a00 */
[----:B-1----:R-:W2:Y:S04]  /*75c0*/  LDL.LU.64 R14, [R1+0x6d8] ;  /* 0x0006d800010e7983 */ /* 0x002ea80000300a00 */
[----:B------:R-:W2:Y:S01]  /*75d0*/  LDL.LU.64 R12, [R1+0x6d0] ;  /* 0x0006d000010c7983 */ /* 0x000ea20000300a00 */
[----:B------:R-:W-:-:S02]  /*75e0*/  IMAD.MOV.U32 R16, RZ, RZ, R27 ;  /* 0x000000ffff107224 */ /* 0x000fc400078e001b */
[----:B------:R-:W-:-:S07]  /*75f0*/  IMAD.MOV.U32 R17, RZ, RZ, R26 ;  /* 0x000000ffff117224 */ /* 0x000fce00078e001a */
[C---:B--2---:R-:W-:Y:S11]  /*7600*/  HMMA.1688.F32.TF32 R12, R20.reuse, R16, R12 ;  /* 0x00000010140c723c */ /* 0x044ff6000008100c */
[----:B------:R-:W-:Y:S11]  /*7610*/  @!UPT UIADD3 URZ, URZ, URZ, URZ ;  /* 0x0000003f3f3ff290 */ /* 0x000ff6000fffe03f */
[----:B------:R-:W-:Y:S01]  /*7620*/  @!UPT UIADD3 URZ, URZ, URZ, URZ ;  /* 0x0000003f3f3ff290 */ /* 0x000fe2000fffe03f */
[----:B------:R-:W-:Y:S04]  /*7630*/  STL.64 [R1+0x50], R12 ;  /* 0x0000500c01007387 */ /* 0x000fe80000100a00 */
[----:B------:R1:W-:Y:S04]  /*7640*/  STL.64 [R1+0x58], R14 ;  /* 0x0000580e01007387 */ /* 0x0003e80000100a00 */
[----:B-1----:R-:W2:Y:S04]  /*7650*/  LDL.LU.64 R14, [R1+0x6c8] ;  /* 0x0006c800010e7983 */ /* 0x002ea80000300a00 */
[----:B------:R-:W2:Y:S02]  /*7660*/  LDL.LU.64 R12, [R1+0x6c0] ;  /* 0x0006c000010c7983 */ /* 0x000ea40000300a00 */
[----:B--2---:R-:W-:Y:S02]  /*7670*/  HMMA.1688.F32.TF32 R20, R20, R24, R12 ;  /* 0x000000181414723c */ /* 0x004fe4000008100c */
[----:B------:R-:W2:Y:S04]  /*7680*/  LDL.LU.64 R14, [R1+0x6b8] ;  /* 0x0006b800010e7983 */ /* 0x000ea80000300a00 */
[----:B------:R-:W2:Y:S04]  /*7690*/  LDL.LU.64 R12, [R1+0x6b0] ;  /* 0x0006b000010c7983 */ /* 0x000ea80000300a00 */
[----:B------:R-:W2:Y:S04]  /*76a0*/  LDL.LU.64 R26, [R1+0x6a8] ;  /* 0x0006a800011a7983 */ /* 0x000ea80000300a00 */
[----:B------:R-:W2:Y:S09]  /*76b0*/  LDL.LU.64 R24, [R1+0x6a0] ;  /* 0x0006a00001187983 */ /* 0x000eb20000300a00 */
[----:B------:R1:W-:Y:S04]  /*76c0*/  STL.64 [R1+0x40], R20 ;  /* 0x0000401401007387 */ /* 0x0003e80000100a00 */
[----:B------:R3:W-:Y:S04]  /*76d0*/  STL.64 [R1+0x48], R22 ;  /* 0x0000481601007387 */ /* 0x0007e80000100a00 */
[----:B-1----:R-:W4:Y:S04]  /*76e0*/  LDL.LU.64 R20, [R1+0x100] ;  /* 0x0001000001147983 */ /* 0x002f280000300a00 */
[----:B---3--:R-:W3:Y:S01]  /*76f0*/  LDL.LU.64 R22, [R1+0x108] ;  /* 0x0001080001167983 */ /* 0x008ee20000300a00 */
[----:B--2---:R-:W-:Y:S11]  /*7700*/  HMMA.1688.F32.TF32 R24, R12, R8, R24 ;  /* 0x000000080c18723c */ /* 0x004ff60000081018 */
[----:B------:R-:W-:Y:S11]  /*7710*/  @!UPT UIADD3 URZ, URZ, URZ, URZ ;  /* 0x0000003f3f3ff290 */ /* 0x000ff6000fffe03f */
[----:B------:R-:W-:Y:S01]  /*7720*/  @!UPT UIADD3 URZ, URZ, URZ, URZ ;  /* 0x0000003f3f3ff290 */ /* 0x000fe2000fffe03f */
[----:B------:R-:W-:Y:S01]  /*7730*/  STL.64 [R1+0x20], R24 ;  /* 0x0000201801007387 */ /* 0x000fe20000100a00 */
[----:B------:R-:W-:-:S03]  /*7740*/  IMAD.MOV.U32 R3, RZ, RZ, R26 ;  /* 0x000000ffff037224 */ /* 0x000fc600078e001a */
[----:B------:R1:W-:Y:S04]  /*7750*/  STL [R1+0x2c], R27 ;  /* 0x00002c1b01007387 */ /* 0x0003e80000100800 */
[----:B-1----:R-:W2:Y:S04]  /*7760*/  LDL.LU.64 R26, [R1+0x698] ;  /* 0x00069800011a7983 */ /* 0x002ea80000300a00 */
[----:B------:R-:W3:Y:S04]  /*7770*/  LDL.LU.64 R24, [R1+0x690] ;  /* 0x0006900001187983 */ /* 0x000ee80000300a00 */
[----:B------:R1:W-:Y:S04]  /*7780*/  STL.64 [R1+0x680], R10 ;  /* 0x0006800a01007387 */ /* 0x0003e80000100a00 */
[----:B------:R-:W3:Y:S04]  /*7790*/  LDL.LU.64 R8, [R1+0x110] ;  /* 0x0001100001087983 */ /* 0x000ee80000300a00 */
[----:B-1----:R-:W3:Y:S04]  /*77a0*/  LDL.LU.64 R10, [R1+0x118] ;  /* 0x00011800010a7983 */ /* 0x002ee80000300a00 */
[----:B----4-:R1:W-:Y:S04]  /*77b0*/  STL.64 [R1+0x678], R6 ;  /* 0x0006780601007387 */ /* 0x0103e80000100a00 */
[----:B--2---:R-:W-:Y:S01]  /*77c0*/  LDS R18, [R27+0x20c00] ;  /* 0x020c00001b127984 */ /* 0x004fe20000000800 */
[C---:B---3--:R-:W-:Y:S08]  /*77d0*/  HMMA.1688.F32.TF32 R8, R12.reuse, R4, R8 ;  /* 0x000000040c08723c */ /* 0x048ff00000081008 */
[----:B-1----:R-:W-:Y:S01]  /*77e0*/  HMMA.1688.F32.TF32 R4, R12, R16, R20 ;  /* 0x000000100c04723c */ /* 0x002fe20000081014 */
[----:B------:R-:W-:Y:S04]  /*77f0*/  LDS R22, [R27+0x20c80] ;  /* 0x020c80001b167984 */ /* 0x000fe80000000800 */
[----:B------:R-:W1:Y:S04]  /*7800*/  LDS R23, [R2+0x20c80] ;  /* 0x020c800002177984 */ /* 0x000e680000000800 */
[----:B------:R-:W-:Y:S04]  /*7810*/  LDS R20, [R27+0x20880] ;  /* 0x020880001b147984 */ /* 0x000fe80000000800 */
[----:B------:R-:W2:Y:S04]  /*7820*/  LDS R21, [R2+0x20880] ;  /* 0x0208800002157984 */ /* 0x000ea80000000800 */
[----:B------:R-:W-:Y:S04]  /*7830*/  STL.64 [R1+0x110], R8 ;  /* 0x0001100801007387 */ /* 0x000fe80000100a00 */
[----:B------:R-:W-:Y:S04]  /*7840*/  STL.64 [R1+0x118], R10 ;  /* 0x0001180a01007387 */ /* 0x000fe80000100a00 */
[----:B------:R-:W-:Y:S04]  /*7850*/  STL.64 [R1+0x130], R4 ;  /* 0x0001300401007387 */ /* 0x000fe80000100a00 */
[----:B------:R3:W-:Y:S04]  /*7860*/  LDS R16, [R27+0x20800] ;  /* 0x020800001b107984 */ /* 0x0007e80000000800 */
[----:B------:R-:W-:Y:S04]  /*7870*/  STL.64 [R1+0x138], R6 ;  /* 0x0001380601007387 */ /* 0x000fe80000100a00 */
[----:B---3--:R-:W3:Y:S04]  /*7880*/  LDL.LU R27, [R1+0x688] ;  /* 0x00068800011b7983 */ /* 0x008ee80000300800 */
[----:B------:R-:W4:Y:S04]  /*7890*/  LDL.LU.64 R8, [R1+0x90] ;  /* 0x0000900001087983 */ /* 0x000f280000300a00 */
[----:B------:R-:W4:Y:S04]  /*78a0*/  LDL.LU.64 R10, [R1+0x98] ;  /* 0x00009800010a7983 */ /* 0x000f280000300a00 */
[----:B------:R-:W-:Y:S04]  /*78b0*/  STL [R1+0x5a0], R28 ;  /* 0x0005a01c01007387 */ /* 0x000fe80000100800 */
[----:B-1----:R-:W-:Y:S04]  /*78c0*/  STL.64 [R1+0x660], R22 ;  /* 0x0006601601007387 */ /* 0x002fe80000100a00 */
[----:B--2---:R1:W-:Y:S04]  /*78d0*/  STL.64 [R1+0x658], R20 ;  /* 0x0006581401007387 */ /* 0x0043e80000100a00 */
[----:B------:R-:W-:Y:S04]  /*78e0*/  LDS R17, [R2+0x20800] ;  /* 0x0208000002117984 */ /* 0x000fe80000000800 */
[----:B------:R-:W-:Y:S04]  /*78f0*/  LDS R28, [R29+0x20880] ;  /* 0x020880001d1c7984 */ /* 0x000fe80000000800 */
[----:B-1----:R-:W2:Y:S04]  /*7900*/  LDL.LU R20, [R1+0xd0] ;  /* 0x0000d00001147983 */ /* 0x002ea80000300800 */
[----:B------:R-:W2:Y:S04]  /*7910*/  LDL.LU R21, [R1+0xd4] ;  /* 0x0000d40001157983 */ /* 0x000ea80000300800 */
[----:B------:R-:W2:Y:S04]  /*7920*/  LDL.LU R22, [R1+0xd8] ;  /* 0x0000d80001167983 */ /* 0x000ea80000300800 */
[----:B------:R-:W2:Y:S04]  /*7930*/  LDL.LU R23, [R1+0xdc] ;  /* 0x0000dc0001177983 */ /* 0x000ea80000300800 */
[----:B------:R-:W3:Y:S04]  /*7940*/  LDL.LU R4, [R1+0xf0] ;  /* 0x0000f00001047983 */ /* 0x000ee80000300800 */
[----:B------:R-:W3:Y:S04]  /*7950*/  LDL.LU R5, [R1+0xf4] ;  /* 0x0000f40001057983 */ /* 0x000ee80000300800 */
[----:B------:R-:W3:Y:S04]  /*7960*/  LDL.LU R6, [R1+0xf8] ;  /* 0x0000f80001067983 */ /* 0x000ee80000300800 */
[----:B------:R-:W3:Y:S04]  /*7970*/  LDL.LU R7, [R1+0xfc] ;  /* 0x0000fc0001077983 */ /* 0x000ee80000300800 */
[----:B--2---:R1:W-:Y:S04]  /*7980*/  STL.64 [R1+0x670], R22 ;  /* 0x0006701601007387 */ /* 0x0043e80000100a00 */
[----:B------:R3:W-:Y:S01]  /*7990*/  STL.64 [R1+0x668], R20 ;  /* 0x0006681401007387 */ /* 0x0007e20000100a00 */
[----:B-1----:R-:W-:-:S02]  /*79a0*/  IMAD.MOV.U32 R22, RZ, RZ, R25 ;  /* 0x000000ffff167224 */ /* 0x002fc400078e0019 */
[----:B------:R-:W-:Y:S01]  /*79b0*/  IMAD.MOV.U32 R23, RZ, RZ, R24 ;  /* 0x000000ffff177224 */ /* 0x000fe200078e0018 */
[----:B------:R-:W-:Y:S01]  /*79c0*/  LDS R25, [R0+0x20800] ;  /* 0x0208000000197984 */ /* 0x000fe20000000800 */
[----:B---3--:R-:W-:Y:S02]  /*79d0*/  IMAD.MOV.U32 R20, RZ, RZ, R27 ;  /* 0x000000ffff147224 */ /* 0x008fe400078e001b */
[----:B------:R-:W-:Y:S01]  /*79e0*/  IMAD.MOV.U32 R21, RZ, RZ, R26 ;  /* 0x000000ffff157224 */ /* 0x000fe200078e001a */
[----:B------:R-:W-:Y:S04]  /*79f0*/  LDS R27, [R0+0x20c00] ;  /* 0x020c0000001b7984 */ /* 0x000fe80000000800 */
[----:B------:R-:W1:Y:S04]  /*7a00*/  LDS R26, [R29+0x20c00] ;  /* 0x020c00001d1a7984 */ /* 0x000e680000000800 */
[----:B------:R-:W2:Y:S04]  /*7a10*/  LDS R24, [R29+0x20800] ;  /* 0x020800001d187984 */ /* 0x000ea80000000800 */
[----:B------:R-:W-:Y:S04]  /*7a20*/  STL [R1+0x5a4], R2 ;  /* 0x0005a40201007387 */ /* 0x000fe80000100800 */
[----:B------:R-:W3:Y:S04]  /*7a30*/  LDS R2, [R29+0x20c80] ;  /* 0x020c80001d027984 */ /* 0x000ee80000000800 */
[----:B-1----:R-:W-:Y:S04]  /*7a40*/  STL.64 [R1+0x618], R26 ;  /* 0x0006181a01007387 */ /* 0x002fe80000100a00 */
[----:B--2---:R1:W-:Y:S04]  /*7a50*/  STL.64 [R1+0x610], R24 ;  /* 0x0006101801007387 */ /* 0x0043e80000100a00 */
[----:B-1----:R-:W4:Y:S04]  /*7a60*/  LDL.LU R24, [R1] ;  /* 0x0000000001187983 */ /* 0x002f280000300800 */
[----:B------:R-:W4:Y:S04]  /*7a70*/  LDL.LU R25, [R1+0x4] ;  /* 0x0000040001197983 */ /* 0x000f280000300800 */
[----:B------:R-:W2:Y:S04]  /*7a80*/  LDL R26, [R1+0x8] ;  /* 0x00000800011a7983 */ /* 0x000ea80000100800 */
[----:B------:R-:W2:Y:S04]  /*7a90*/  LDL R27, [R1+0xc] ;  /* 0x00000c00011b7983 */ /* 0x000ea80000100800 */
[----:B------:R-:W-:Y:S04]  /*7aa0*/  STL [R1+0x5a8], R29 ;  /* 0x0005a81d01007387 */ /* 0x000fe80000100800 */
[----:B------:R-:W-:Y:S04]  /*7ab0*/  STL [R1+0x10], R28 ;  /* 0x0000101c01007387 */ /* 0x000fe80000100800 */
[----:B------:R-:W1:Y:S04]  /*7ac0*/  LDS R28, [R0+0x20880] ;  /* 0x02088000001c7984 */ /* 0x000e680000000800 */
[----:B---3--:R-:W-:Y:S04]  /*7ad0*/  STL [R1+0x18], R2 ;  /* 0x0000180201007387 */ /* 0x008fe80000100800 */
[----:B------:R-:W3:Y:S04]  /*7ae0*/  LDS R2, [R0+0x20c80] ;  /* 0x020c800000027984 */ /* 0x000ee80000000800 */
[----:B------:R-:W-:Y:S04]  /*7af0*/  STL [R1+0x5ac], R0 ;  /* 0x0005ac0001007387 */ /* 0x000fe80000100800 */
[----:B-1----:R-:W-:Y:S04]  /*7b00*/  STL [R1+0x14], R28 ;  /* 0x0000141c01007387 */ /* 0x002fe80000100800 */
[----:B---3--:R-:W-:Y:S01]  /*7b10*/  STL [R1+0x1c], R2 ;  /* 0x00001c0201007387 */ /* 0x008fe20000100800 */
[----:B----4-:R-:W-:Y:S11]  /*7b20*/  HMMA.1688.F32.TF32 R8, R12, R24, R8 ;  /* 0x000000180c08723c */ /* 0x010ff60000081008 */
[----:B------:R-:W-:Y:S11]  /*7b30*/  @!UPT UIADD3 URZ, URZ, URZ, URZ ;  /* 0x0000003f3f3ff290 */ /* 0x000ff6000fffe03f */
[----:B------:R-:W-:Y:S01]  /*7b40*/  @!UPT UIADD3 URZ, URZ, URZ, URZ ;  /* 0x0000003f3f3ff290 */ /* 0x000fe2000fffe03f */
[----:B------:R-:W-:Y:S01]  /*7b50*/  STL [R1+0x100], R8 ;  /* 0x0001000801007387 */ /* 0x000fe20000100800 */
[----:B------:R-:W-:Y:S02]  /*7b60*/  IMAD.MOV.U32 R13, RZ, RZ, R10 ;  /* 0x000000ffff0d7224 */ /* 0x000fe400078e000a */
[----:B------:R-:W-:Y:S02]  /*7b70*/  IMAD.MOV.U32 R12, RZ, RZ, R11 ;  /* 0x000000ffff0c7224 */ /* 0x000fe400078e000b */
[----:B------:R-:W3:Y:S01]  /*7b80*/  LDL.LU.64 R10, [R1+0x680] ;  /* 0x00068000010a7983 */ /* 0x000ee20000300a00 */
[----:B------:R-:W-:-:S03]  /*7b90*/  IMAD.MOV.U32 R14, RZ, RZ, R9 ;  /* 0x000000ffff0e7224 */ /* 0x000fc600078e0009 */
[----:B------:R1:W-:Y:S04]  /*7ba0*/  STL [R1+0x5b8], R12 ;  /* 0x0005b80c01007387 */ /* 0x0003e80000100800 */
[----:B------:R4:W-:Y:S04]  /*7bb0*/  STL [R1+0x5b4], R13 ;  /* 0x0005b40d01007387 */ /* 0x0009e80000100800 */
[----:B------:R2:W-:Y:S04]  /*7bc0*/  STL [R1+0x5b0], R14 ;  /* 0x0005b00e01007387 */ /* 0x0005e80000100800 */
[----:B-1----:R-:W3:Y:S04]  /*7bd0*/  LDL.LU R12, [R1+0xb0] ;  /* 0x0000b000010c7983 */ /* 0x002ee80000300800 */
[----:B----4-:R-:W4:Y:S04]  /*7be0*/  LDL.LU R13, [R1+0xb4] ;  /* 0x0000b400010d7983 */ /* 0x010f280000300800 */
[----:B--2---:R-:W4:Y:S04]  /*7bf0*/  LDL.LU R14, [R1+0xb8] ;  /* 0x0000b800010e7983 */ /* 0x004f280000300800 */
[----:B------:R-:W4:Y:S01]  /*7c00*/  LDL.LU R15, [R1+0xbc] ;  /* 0x0000bc00010f7983 */ /* 0x000f220000300800 */
[C---:B---3--:R-:W-:Y:S11]  /*7c10*/  HMMA.1688.F32.TF32 R4, R16.reuse, R10, R4 ;  /* 0x0000000a1004723c */ /* 0x048ff60000081004 */
[----:B------:R-:W-:Y:S11]  /*7c20*/  @!UPT UIADD3 URZ, URZ, URZ, URZ ;  /* 0x0000003f3f3ff290 */ /* 0x000ff6000fffe03f */
[----:B------:R-:W-:Y:S01]  /*7c30*/  @!UPT UIADD3 URZ, URZ, URZ, URZ ;  /* 0x0000003f3f3ff290 */ /* 0x000fe2000fffe03f */
[----:B------:R-:W-:Y:S01]  /*7c40*/  STL.64 [R1+0xf0], R4 ;  /* 0x0000f00401007387 */ /* 0x000fe20000100a00 */
[----:B------:R-:W-:Y:S02]  /*7c50*/  IMAD.MOV.U32 R0, RZ, RZ, R6 ;  /* 0x000000ffff007224 */ /* 0x000fe400078e0006 */
[----:B------:R-:W-:Y:S02]  /*7c60*/  IMAD.MOV.U32 R29, RZ, RZ, R7 ;  /* 0x000000ffff1d7224 */ /* 0x000fe400078e0007 */
[----:B------:R-:W2:Y:S04]  /*7c70*/  LDL.LU.64 R6, [R1+0x678] ;  /* 0x0006780001067983 */ /* 0x000ea80000300a00 */
[----:B------:R-:W-:Y:S01]  /*7c80*/  STL [R1+0x5bc], R0 ;  /* 0x0005bc0001007387 */ /* 0x000fe20000100800 */
[C---:B--2---:R-:W-:Y:S11]  /*7c90*/  HMMA.1688.F32.TF32 R20, R16.reuse, R6, R20 ;  /* 0x000000061014723c */ /* 0x044ff60000081014 */
[----:B------:R-:W-:Y:S11]  /*7ca0*/  @!UPT UIADD3 URZ, URZ, URZ, URZ ;  /* 0x0000003f3f3ff290 */ /* 0x000ff6000fffe03f */
[----:B------:R-:W-:Y:S01]  /*7cb0*/  @!UPT UIADD3 URZ, URZ, URZ, URZ ;  /* 0x0000003f3f3ff290 */ /* 0x000fe2000fffe03f */
[----:B------:R-:W-:Y:S04]  /*7cc0*/  STL.64 [R1+0xe0], R20 ;  /* 0x0000e01401007387 */ /* 0x000fe80000100a00 */
[----:B------:R1:W-:Y:S04]  /*7cd0*/  STL.64 [R1+0xe8], R22 ;  /* 0x0000e81601007387 */ /* 0x0003e80000100a00 */
[----:B-1----:R-:W2:Y:S04]  /*7ce0*/  LDL.LU.64 R22, [R1+0x670] ;  /* 0x0006700001167983 */ /* 0x002ea80000300a00 */
[----:B------:R-:W2:Y:S04]  /*7cf0*/  LDL.LU.64 R20, [R1+0x668] ;  /* 0x0006680001147983 */ /* 0x000ea80000300a00 */
[----:B------:R1:W-:Y:S04]  /*7d00*/  STL.64 [R1+0x650], R6 ;  /* 0x0006500601007387 */ /* 0x0003e80000100a00 */
[----:B-1----:R-:W2:Y:S02]  /*7d10*/  LDL.64 R6, [R1+0x38] ;  /* 0x0000380001067983 */ /* 0x002ea40000100a00 */
[----:B--2---:R-:W-:Y:S01]  /*7d20*/  HMMA.1688.F32.TF32 R20, R16, R6, R20 ;  /* 0x000000061014723c */ /* 0x004fe20000081014 */
[----:B------:R-:W-:-:S02]  /*7d30*/  IMAD.MOV.U32 R2, RZ, RZ, R6 ;  /* 0x000000ffff027224 */ /* 0x000fc400078e0006 */
[----:B------:R-:W-:-:S05]  /*7d40*/  IMAD.MOV.U32 R0, RZ, RZ, R7 ;  /* 0x000000ffff007224 */ /* 0x000fca00078e0007 */
[----:B----4-:R-:W-:Y:S11]  /*7d50*/  HMMA.1688.F32.TF32 R4, R16, R26, R12 ;  /* 0x0000001a1004723c */ /* 0x010ff6000008100c */
[----:B------:R-:W-:Y:S04]  /*7d60*/  @!UPT UIADD3 URZ, URZ, URZ, URZ ;  /* 0x0000003f3f3ff290 */ /* 0x000fe8000fffe03f */
[----:B------:R-:W-:Y:S04]  /*7d70*/  STL.64 [R1+0xd0], R20 ;  /* 0x0000d01401007387 */ /* 0x000fe80000100a00 */
[----:B------:R1:W-:Y:S04]  /*7d80*/  STL.64 [R1+0xd8], R22 ;  /* 0x0000d81601007387 */ /* 0x0003e80000100a00 */
[----:B-1----:R-:W2:Y:S04]  /*7d90*/  LDL.LU.64 R22, [R1+0x660] ;  /* 0x0006600001167983 */ /* 0x002ea80000300a00 */
[----:B------:R-:W2:Y:S04]  /*7da0*/  LDL.LU.64 R20, [R1+0x658] ;  /* 0x0006580001147983 */ /* 0x000ea80000300a00 */
[----:B------:R-:W2:Y:S04]  /*7db0*/  LDL.LU R12, [R1+0x70] ;  /* 0x00007000010c7983 */ /* 0x000ea80000300800 */
[----:B------:R-:W-:Y:S04]  /*7dc0*/  STL.64 [R1+0x140], R4 ;  /* 0x0001400401007387 */ /* 0x000fe80000100a00 */
[----:B------:R-:W-:Y:S04]  /*7dd0*/  STL.64 [R1+0x148], R6 ;  /* 0x0001480601007387 */ /* 0x000fe80000100a00 */
[----:B------:R-:W2:Y:S04]  /*7de0*/  LDL.LU R13, [R1+0x74] ;  /* 0x00007400010d7983 */ /* 0x000ea80000300800 */
[----:B------:R-:W2:Y:S04]  /*7df0*/  LDL.LU R14, [R1+0x78] ;  /* 0x00007800010e7983 */ /* 0x000ea80000300800 */
[----:B------:R-:W2:Y:S04]  /*7e00*/  LDL.LU R15, [R1+0x7c] ;  /* 0x00007c00010f7983 */ /* 0x000ea80000300800 */
[----:B------:R1:W-:Y:S02]  /*7e10*/  STL.64 [R1+0x630], R26 ;  /* 0x0006301a01007387 */ /* 0x0003e40000100a00 */
[----:B-1----:R-:W-:-:S02]  /*7e20*/  IMAD.MOV.U32 R26, RZ, RZ, R2 ;  /* 0x000000ffff1a7224 */ /* 0x002fc400078e0002 */
[----:B------:R-:W-:-:S05]  /*7e30*/  IMAD.MOV.U32 R27, RZ, RZ, R0 ;  /* 0x000000ffff1b7224 */ /* 0x000fca00078e0000 */
[----:B------:R1:W-:Y:S04]  /*7e40*/  STL.64 [R1+0x648], R26 ;  /* 0x0006481a01007387 */ /* 0x0003e80000100a00 */
[----:B------:R-:W3:Y:S04]  /*7e50*/  LDL.LU R24, [R1+0x60] ;  /* 0x0000600001187983 */ /* 0x000ee80000300800 */
[----:B------:R-:W3:Y:S04]  /*7e60*/  LDL.LU R25, [R1+0x64] ;  /* 0x0000640001197983 */ /* 0x000ee80000300800 */
[----:B-1----:R-:W3:Y:S04]  /*7e70*/  LDL.LU R26, [R1+0x68] ;  /* 0x00006800011a7983 */ /* 0x002ee80000300800 */
[----:B------:R-:W3:Y:S04]  /*7e80*/  LDL.LU R27, [R1+0x6c] ;  /* 0x00006c00011b7983 */ /* 0x000ee80000300800 */
[----:B------:R-:W4:Y:S04]  /*7e90*/  LDL.LU R16, [R1+0x120] ;  /* 0x0001200001107983 */ /* 0x000f280000300800 */
[----:B------:R-:W4:Y:S04]  /*7ea0*/  LDL.LU R17, [R1+0x124] ;  /* 0x0001240001117983 */ /* 0x000f280000300800 */
[----:B------:R-:W2:Y:S04]  /*7eb0*/  LDL.LU R18, [R1+0x128] ;  /* 0x0001280001127983 */ /* 0x000ea80000300800 */
[----:B------:R-:W2:Y:S04]  /*7ec0*/  LDL.LU R19, [R1+0x12c] ;  /* 0x00012c0001137983 */ /* 0x000ea80000300800 */
[----:B--2---:R-:W-:Y:S04]  /*7ed0*/  STL.64 [R1+0x608], R18 ;  /* 0x0006081201007387 */ /* 0x004fe80000100a00 */
[----:B----4-:R1:W-:Y:S04]  /*7ee0*/  STL.64 [R1+0x600], R16 ;  /* 0x0006001001007387 */ /* 0x0103e80000100a00 */
[----:B-1----:R-:W2:Y:S04]  /*7ef0*/  LDL.LU R16, [R1+0xa0] ;  /* 0x0000a00001107983 */ /* 0x002ea80000300800 */
[----:B------:R-:W2:Y:S04]  /*7f00*/  LDL.LU R17, [R1+0xa4] ;  /* 0x0000a40001117983 */ /* 0x000ea80000300800 */
[----:B------:R-:W4:Y:S04]  /*7f10*/  LDL.LU R18, [R1+0xa8] ;  /* 0x0000a80001127983 */ /* 0x000f280000300800 */
[----:B------:R-:W4:Y:S01]  /*7f20*/  LDL.LU R19, [R1+0xac] ;  /* 0x0000ac0001137983 */ /* 0x000f220000300800 */
[----:B------:R-:W-:Y:S03]  /*7f30*/  HMMA.1688.F32.TF32 R4, R20, R10, R12 ;  /* 0x0000000a1404723c */ /* 0x000fe6000008100c */
[----:B----4-:R-:W-:Y:S04]  /*7f40*/  STL.64 [R1+0x628], R18 ;  /* 0x0006281201007387 */ /* 0x010fe80000100a00 */
[----:B--2---:R1:W-:Y:S04]  /*7f50*/  STL.64 [R1+0x620], R16 ;  /* 0x0006201001007387 */ /* 0x0043e80000100a00 */
[----:B-1----:R-:W2:Y:S04]  /*7f60*/  LDL.LU R16, [R1+0x40] ;  /* 0x0000400001107983 */ /* 0x002ea80000300800 */
[----:B------:R-:W2:Y:S04]  /*7f70*/  LDL.LU R17, [R1+0x44] ;  /* 0x0000440001117983 */ /* 0x000ea80000300800 */
[----:B------:R-:W4:Y:S04]  /*7f80*/  LDL.LU R18, [R1+0x48] ;  /* 0x0000480001127983 */ /* 0x000f280000300800 */
[----:B------:R-:W4:Y:S01]  /*7f90*/  LDL.LU R19, [R1+0x4c] ;  /* 0x00004c0001137983 */ /* 0x000f220000300800 */
[----:B------:R-:W-:-:S02]  /*7fa0*/  IMAD.MOV.U32 R13, RZ, RZ, R6 ;  /* 0x000000ffff0d7224 */ /* 0x000fc400078e0006 */
[----:B------:R-:W-:Y:S01]  /*7fb0*/  IMAD.MOV.U32 R14, RZ, RZ, R7 ;  /* 0x000000ffff0e7224 */ /* 0x000fe200078e0007 */
[----:B----4-:R-:W-:Y:S04]  /*7fc0*/  STL.64 [R1+0x640], R18 ;  /* 0x0006401201007387 */ /* 0x010fe80000100a00 */
[----:B--2---:R1:W-:Y:S04]  /*7fd0*/  STL.64 [R1+0x638], R16 ;  /* 0x0006381001007387 */ /* 0x0043e80000100a00 */
[----:B-1----:R-:W2:Y:S04]  /*7fe0*/  LDL.LU R16, [R1+0x50] ;  /* 0x0000500001107983 */ /* 0x002ea80000300800 */
[----:B------:R-:W2:Y:S04]  /*7ff0*/  LDL.LU R17, [R1+0x54] ;  /* 0x0000540001117983 */ /* 0x000ea80000300800 */
[----:B------:R-:W2:Y:S04]  /*8000*/  LDL.LU R18, [R1+0x58] ;  /* 0x0000580001127983 */ /* 0x000ea80000300800 */
[----:B------:R-:W2:Y:S04]  /*8010*/  LDL.LU R19, [R1+0x5c] ;  /* 0x00005c0001137983 */ /* 0x000ea80000300800 */
[----:B------:R-:W3:Y:S02]  /*8020*/  LDL.LU.64 R6, [R1+0x650] ;  /* 0x0006500001067983 */ /* 0x000ee40000300a00 */
[C---:B---3--:R-:W-:Y:S11]  /*8030*/  HMMA.1688.F32.TF32 R24, R20.reuse, R6, R24 ;  /* 0x000000061418723c */ /* 0x048ff60000081018 */
[----:B------:R-:W-:Y:S11]  /*8040*/  @!UPT UIADD3 URZ, URZ, URZ, URZ ;  /* 0x0000003f3f3ff290 */ /* 0x000ff6000fffe03f */
[----:B------:R-:W-:Y:S01]  /*8050*/  @!UPT UIADD3 URZ, URZ, URZ, URZ ;  /* 0x0000003f3f3ff290 */ /* 0x000fe2000fffe03f */
[----:B------:R-:W-:Y:S04]  /*8060*/  STL.64 [R1+0x170], R24 ;  /* 0x0001701801007387 */ /* 0x000fe80000100a00 */
[----:B------:R1:W-:Y:S04]  /*8070*/  STL.64 [R1+0x178], R26 ;  /* 0x0001781a01007387 */ /* 0x0003e80000100a00 */
[----:B-1----:R-:W2:Y:S02]  /*8080*/  LDL.LU.64 R26, [R1+0x648] ;  /* 0x00064800011a7983 */ /* 0x002ea40000300a00 */
[C---:B--2---:R-:W-:Y:S02]  /*8090*/  HMMA.1688.F32.TF32 R24, R20.reuse, R26, R16 ;  /* 0x0000001a1418723c */ /* 0x044fe40000081010 */
[----:B------:R-:W2:Y:S04]  /*80a0*/  LDL.LU.64 R18, [R1+0x640] ;  /* 0x0006400001127983 */ /* 0x000ea80000300a00 */
[----:B------:R-:W2:Y:S11]  /*80b0*/  LDL.LU.64 R16, [R1+0x638] ;  /* 0x0006380001107983 */ /* 0x000eb60000300a00 */
[----:B------:R-:W-:Y:S06]  /*80c0*/  @!UPT UIADD3 URZ, URZ, URZ, URZ ;  /* 0x0000003f3f3ff290 */ /* 0x000fec000fffe03f */
[----:B------:R-:W-:Y:S04]  /*80d0*/  STL.64 [R1+0x160], R24 ;  /* 0x0001601801007387 */ /* 0x000fe80000100a00 */
[----:B------:R1:W-:Y:S04]  /*80e0*/  STL.64 [R1+0x168], R26 ;  /* 0x0001681a01007387 */ /* 0x0003e80000100a00 */
[----:B-1----:R-:W2:Y:S02]  /*80f0*/  LDL.LU.64 R26, [R1+0x630] ;  /* 0x00063000011a7983 */ /* 0x002ea40000300a00 */
[----:B--2---:R-:W-:Y:S02]  /*8100*/  HMMA.1688.F32.TF32 R20, R20, R26, R16 ;  /* 0x0000001a1414723c */ /* 0x004fe40000081010 */
[----:B------:R-:W2:Y:S04]  /*8110*/  LDL.LU.64 R18, [R1+0x628] ;  /* 0x0006280001127983 */ /* 0x000ea80000300a00 */
[----:B------:R-:W2:Y:S04]  /*8120*/  LDL.LU.64 R16, [R1+0x620] ;  /* 0x0006200001107983 */ /* 0x000ea80000300a00 */
[----:B------:R-:W2:Y:S04]  /*8130*/  LDL.LU.64 R26, [R1+0x618] ;  /* 0x00061800011a7983 */ /* 0x000ea80000300a00 */
[----:B------:R-:W2:Y:S09]  /*8140*/  LDL.LU.64 R24, [R1+0x610] ;  /* 0x0006100001187983 */ /* 0x000eb20000300a00 */
[----:B------:R1:W-:Y:S04]  /*8150*/  STL.64 [R1+0x150], R20 ;  /* 0x0001501401007387 */ /* 0x0003e80000100a00 */
[----:B------:R3:W-:Y:S01]  /*8160*/  STL.64 [R1+0x158], R22 ;  /* 0x0001581601007387 */ /* 0x0007e20000100a00 */
[----:B--2---:R-:W-:Y:S11]  /*8170*/  HMMA.1688.F32.TF32 R16, R24, R10, R16 ;  /* 0x0000000a1810723c */ /* 0x004ff60000081010 */
[----:B------:R-:W-:Y:S11]  /*8180*/  @!UPT UIADD3 URZ, URZ, URZ, URZ ;  /* 0x0000003f3f3ff290 */ /* 0x000ff6000fffe03f */
[----:B------:R-:W-:Y:S02]  /*8190*/  @!UPT UIADD3 URZ, URZ, URZ, URZ ;  /* 0x0000003f3f3ff290 */ /* 0x000fe4000fffe03f */
[----:B-1----:R-:W-:Y:S02]  /*81a0*/  IMAD.MOV.U32 R21, RZ, RZ, R18 ;  /* 0x000000ffff157224 */ /* 0x002fe400078e0012 */
[----:B---3--:R-:W-:Y:S02]  /*81b0*/  IMAD.MOV.U32 R22, RZ, RZ, R19 ;  /* 0x000000ffff167224 */ /* 0x008fe400078e0013 */
[----:B------:R-:W-:Y:S01]  /*81c0*/  IMAD.MOV.U32 R2, RZ, RZ, R16 ;  /* 0x000000ffff027224 */ /* 0x000fe200078e0010 */
[----:B------:R-:W2:Y:S01]  /*81d0*/  LDL.LU.64 R18, [R1+0x608] ;  /* 0x0006080001127983 */ /* 0x000ea20000300a00 */
[----:B------:R-:W-:-:S03]  /*81e0*/  IMAD.MOV.U32 R28, RZ, RZ, R17 ;  /* 0x000000ffff1c7224 */ /* 0x000fc600078e0011 */
[----:B------:R-:W2:Y:S04]  /*81f0*/  LDL.LU.64 R16, [R1+0x600] ;  /* 0x0006000001107983 */ /* 0x000ea80000300a00 */
[----:B------:R1:W-:Y:S04]  /*8200*/  STL.64 [R1+0x5c8], R10 ;  /* 0x0005c80a01007387 */ /* 0x0003e80000100a00 */
[----:B-1----:R-:W3:Y:S04]  /*8210*/  LDL.LU.64 R10, [R1+0x8] ;  /* 0x00000800010a7983 */ /* 0x002ee80000300a00 */
[----:B---3--:R1:W-:Y:S04]  /*8220*/  STL.64 [R1+0x5e0], R10 ;  /* 0x0005e00a01007387 */ /* 0x0083e80000100a00 */
[----:B------:R-:W3:Y:S04]  /*8230*/  LDL.LU R8, [R1+0xc0] ;  /* 0x0000c00001087983 */ /* 0x000ee80000300800 */
[----:B------:R-:W3:Y:S04]  /*8240*/  LDL.LU R9, [R1+0xc4] ;  /* 0x0000c40001097983 */ /* 0x000ee80000300800 */
[----:B-1----:R-:W3:Y:S04]  /*8250*/  LDL.LU R10, [R1+0xc8] ;  /* 0x0000c800010a7983 */ /* 0x002ee80000300800 */
[----:B------:R-:W3:Y:S04]  /*8260*/  LDL.LU R11, [R1+0xcc] ;  /* 0x0000cc00010b7983 */ /* 0x000ee80000300800 */
[----:B------:R1:W-:Y:S04]  /*8270*/  STL [R1+0x5c4], R22 ;  /* 0x0005c41601007387 */ /* 0x0003e80000100800 */
[----:B------:R4:W-:Y:S04]  /*8280*/  STL [R1+0x5c0], R21 ;  /* 0x0005c01501007387 */ /* 0x0009e80000100800 */
[----:B------:R-:W2:Y:S01]  /*8290*/  LDL.LU R20, [R1+0x20] ;  /* 0x0000200001147983 */ /* 0x000ea20000300800 */
[----:B-1----:R-:W-:-:S03]  /*82a0*/  IMAD.MOV.U32 R22, RZ, RZ, R3 ;  /* 0x000000ffff167224 */ /* 0x002fc600078e0003 */
[----:B----4-:R-:W2:Y:S04]  /*82b0*/  LDL.LU R21, [R1+0x24] ;  /* 0x0000240001157983 */ /* 0x010ea80000300800 */
[----:B------:R-:W4:Y:S04]  /*82c0*/  LDL.LU R3, [R1+0x5f8] ;  /* 0x0005f80001037983 */ /* 0x000f280000300800 */
[----:B------:R-:W2:Y:S04]  /*82d0*/  LDL.LU R23, [R1+0x2c] ;  /* 0x00002c0001177983 */ /* 0x000ea80000300800 */
[----:B--2---:R-:W-:Y:S04]  /*82e0*/  STL.64 [R1+0x5d8], R22 ;  /* 0x0005d81601007387 */ /* 0x004fe80000100a00 */
[----:B------:R1:W-:Y:S04]  /*82f0*/  STL.64 [R1+0x5d0], R20 ;  /* 0x0005d01401007387 */ /* 0x0003e80000100a00 */
[----:B-1----:R-:W2:Y:S04]  /*8300*/  LDL.LU R20, [R1+0x80] ;  /* 0x0000800001147983 */ /* 0x002ea80000300800 */
[----:B------:R-:W2:Y:S04]  /*8310*/  LDL.LU R21, [R1+0x84] ;  /* 0x0000840001157983 */ /* 0x000ea80000300800 */
[----:B------:R-:W2:Y:S01]  /*8320*/  LDL.LU R22, [R1+0x88] ;  /* 0x0000880001167983 */ /* 0x000ea20000300800 */
[----:B----4-:R-:W-:Y:S01]  /*8330*/  IMAD.MOV.U32 R23, RZ, RZ, R3 ;  /* 0x000000ffff177224 */ /* 0x010fe200078e0003 */
[C---:B---3--:R-:W-:Y:S04]  /*8340*/  HMMA.1688.F32.TF32 R8, R24.reuse, R6, R8 ;  /* 0x000000061808723c */ /* 0x048fe80000081008 */
[----:B--2---:R1:W-:Y:S04]  /*8350*/  STL.64 [R1+0x5f0], R22 ;  /* 0x0005f01601007387 */ /* 0x0043e80000100a00 */
[----:B------:R-:W-:Y:S04]  /*8360*/  STL.64 [R1+0x5e8], R20 ;  /* 0x0005e81401007387 */ /* 0x000fe80000100a00 */
[----:B-1----:R-:W2:Y:S04]  /*8370*/  LDL.LU.64 R22, [R1+0x38] ;  /* 0x0000380001167983 */ /* 0x002ea80000300a00 */
[----:B------:R-:W3:Y:S07]  /*8380*/  LDL R15, [R1+0x18c] ;  /* 0x00018c00010f7983 */ /* 0x000eee0000100800 */
[----:B------:R-:W-:Y:S04]  /*8390*/  STL.64 [R1+0x60], R8 ;  /* 0x0000600801007387 */ /* 0x000fe80000100a00 */
[----:B------:R2:W-:Y:S01]  /*83a0*/  STL.64 [R1+0x68], R10 ;  /* 0x0000680a01007387 */ /* 0x0005e20000100a00 */
[----:B------:R-:W-:Y:S01]  /*83b0*/  IMAD.MOV.U32 R0, RZ, RZ, R4 ;  /* 0x000000ffff007224 */ /* 0x000fe200078e0004 */
[----:B--2---:R-:W-:Y:S07]  /*83c0*/  HMMA.1688.F32.TF32 R8, R24, R22, R16 ;  /* 0x000000161808723c */ /* 0x004fee0000081010 */
[----:B------:R-:W-:-:S02]  /*83d0*/  IMAD.MOV.U32 R17, RZ, RZ, R22 ;  /* 0x000000ffff117224 */ /* 0x000fc400078e0016 */
[----:B------:R-:W-:Y:S02]  /*83e0*/  IMAD.MOV.U32 R16, RZ, RZ, R23 ;  /* 0x000000ffff107224 */ /* 0x000fe400078e0017 */
[----:B------:R-:W2:Y:S04]  /*83f0*/  LDL.LU.64 R22, [R1+0x5f0] ;  /* 0x0005f00001167983 */ /* 0x000ea80000300a00 */
[----:B------:R-:W2:Y:S08]  /*8400*/  LDL.LU.64 R20, [R1+0x5e8] ;  /* 0x0005e80001147983 */ /* 0x000eb00000300a00 */
[----:B------:R-:W-:Y:S01]  /*8410*/  STL [R1+0x70], R8 ;  /* 0x0000700801007387 */ /* 0x000fe20000100800 */
[----:B------:R-:W-:-:S02]  /*8420*/  IMAD.MOV.U32 R4, RZ, RZ, R10 ;  /* 0x000000ffff047224 */ /* 0x000fc400078e000a */
[----:B------:R-:W-:Y:S02]  /*8430*/  IMAD.MOV.U32 R3, RZ, RZ, R11 ;  /* 0x000000ffff037224 */ /* 0x000fe400078e000b */
[----:B------:R-:W2:Y:S02]  /*8440*/  LDL.LU.64 R10, [R1+0x5e0] ;  /* 0x0005e000010a7983 */ /* 0x000ea40000300a00 */
[----:B--2---:R-:W-:Y:S02]  /*8450*/  HMMA.1688.F32.TF32 R24, R24, R10, R20 ;  /* 0x0000000a1818723c */ /* 0x004fe40000081014 */
[----:B------:R-:W2:Y:S01]  /*8460*/  LDL.LU.64 R22, [R1+0x5d8] ;  /* 0x0005d80001167983 */ /* 0x000ea20000300a00 */
[----:B------:R-:W-:-:S03]  /*8470*/  IMAD.MOV.U32 R19, RZ, RZ, R10 ;  /* 0x000000ffff137224 */ /* 0x000fc600078e000a */
[----:B------:R-:W2:Y:S01]  /*8480*/  LDL.LU.64 R20, [R1+0x5d0] ;  /* 0x0005d00001147983 */ /* 0x000ea20000300a00 */
[----:B------:R-:W-:Y:S11]  /*8490*/  IMAD.MOV.U32 R18, RZ, RZ, R11 ;  /* 0x000000ffff127224 */ /* 0x000ff600078e000b */
[----:B------:R-:W-:Y:S05]  /*84a0*/  @!UPT UIADD3 URZ, URZ, URZ, URZ ;  /* 0x0000003f3f3ff290 */ /* 0x000fea000fffe03f */
[----:B------:R1:W-:Y:S04]  /*84b0*/  STL.64 [R1+0x50], R24 ;  /* 0x0000501801007387 */ /* 0x0003e80000100a00 */
[----:B------:R4:W-:Y:S04]  /*84c0*/  STL.64 [R1+0x58], R26 ;  /* 0x0000581a01007387 */ /* 0x0009e80000100a00 */
[----:B------:R-:W2:Y:S04]  /*84d0*/  LDL.LU.64 R10, [R1+0x5c8] ;  /* 0x0005c800010a7983 */ /* 0x000ea80000300a00 */
[----:B-1----:R-:W2:Y:S04]  /*84e0*/  LDL.LU.64 R24, [R1+0x10] ;  /* 0x0000100001187983 */ /* 0x002ea80000300a00 */
[----:B----4-:R-:W2:Y:S01]  /*84f0*/  LDL.LU.64 R26, [R1+0x18] ;  /* 0x00001800011a7983 */ /* 0x010ea20000300a00 */
[----:B------:R-:W-:-:S02]  /*8500*/  IMAD.MOV.U32 R12, RZ, RZ, R5 ;  /* 0x000000ffff0c7224 */ /* 0x000fc400078e0005 */
[----:B------:R-:W-:Y:S02]  /*8510*/  IMAD.MOV.U32 R5, RZ, RZ, R9 ;  /* 0x000000ffff057224 */ /* 0x000fe400078e0009 */
[C---:B--2---:R-:W-:Y:S01]  /*8520*/  HMMA.1688.F32.TF32 R8, R24.reuse, R10, R20 ;  /* 0x0000000a1808723c */ /* 0x044fe20000081014 */
[----:B------:R-:W2:Y:S04]  /*8530*/  LDL.LU R22, [R1+0x5c4] ;  /* 0x0005c40001167983 */ /* 0x000ea80000300800 */
[----:B------:R-:W4:Y:S11]  /*8540*/  LDL.LU R21, [R1+0x5c0] ;  /* 0x0005c00001157983 */ /* 0x000f360000300800 */
[----:B------:R-:W-:Y:S07]  /*8550*/  @!UPT UIADD3 URZ, URZ, URZ, URZ ;  /* 0x0000003f3f3ff290 */ /* 0x000fee000fffe03f */
[----:B------:R-:W-:Y:S04]  /*8560*/  STL.64 [R1+0x528], R10 ;  /* 0x0005280a01007387 */ /* 0x000fe80000100a00 */
[----:B------:R1:W-:Y:S04]  /*8570*/  STL.64 [R1+0x520], R8 ;  /* 0x0005200801007387 */ /* 0x0003e80000100a00 */
[----:B-1----:R-:W2:Y:S04]  /*8580*/  LDL.LU R8, [R1+0x110] ;  /* 0x0001100001087983 */ /* 0x002ea80000300800 */
[----:B------:R-:W2:Y:S04]  /*8590*/  LDL.LU R9, [R1+0x114] ;  /* 0x0001140001097983 */ /* 0x000ea80000300800 */
[----:B------:R-:W2:Y:S04]  /*85a0*/  LDL.LU R10, [R1+0x118] ;  /* 0x00011800010a7983 */ /* 0x000ea80000300800 */
[----:B------:R-:W2:Y:S02]  /*85b0*/  LDL.LU R11, [R1+0x11c] ;  /* 0x00011c00010b7983 */ /* 0x000ea40000300800 */
[----:B--2---:R-:W-:Y:S07]  /*85c0*/  HMMA.1688.F32.TF32 R8, R24, R6, R8 ;  /* 0x000000061808723c */ /* 0x004fee0000081008 */
[----:B------:R-:W-:-:S02]  /*85d0*/  IMAD.MOV.U32 R6, RZ, RZ, R13 ;  /* 0x000000ffff067224 */ /* 0x000fc400078e000d */
[----:B------:R-:W-:Y:S11]  /*85e0*/  IMAD.MOV.U32 R7, RZ, RZ, R14 ;  /* 0x000000ffff077224 */ /* 0x000ff600078e000e */
[----:B------:R-:W-:Y:S03]  /*85f0*/  @!UPT UIADD3 URZ, URZ, URZ, URZ ;  /* 0x0000003f3f3ff290 */ /* 0x000fe6000fffe03f */
[----:B------:R-:W-:Y:S04]  /*8600*/  STL.64 [R1+0xb0], R8 ;  /* 0x0000b00801007387 */ /* 0x000fe80000100a00 */
[----:B------:R-:W-:Y:S04]  /*8610*/  STL.64 [R1+0xb8], R10 ;  /* 0x0000b80a01007387 */ /* 0x000fe80000100a00 */
[----:B------:R1:W-:Y:S02]  /*8620*/  STL.64 [R1+0x540], R4 ;  /* 0x0005400401007387 */ /* 0x0003e40000100a00 */
[----:B-1----:R-:W-:-:S02]  /*8630*/  IMAD.MOV.U32 R4, RZ, RZ, R0 ;  /* 0x000000ffff047224 */ /* 0x002fc400078e0000 */
[----:B------:R-:W2:Y:S01]  /*8640*/  LDL.LU R0, [R1+0x5bc] ;  /* 0x0005bc0001007983 */ /* 0x000ea20000300800 */
[----:B------:R-:W-:-:S03]  /*8650*/  IMAD.MOV.U32 R5, RZ, RZ, R12 ;  /* 0x000000ffff057224 */ /* 0x000fc600078e000c */
[----:B------:R-:W4:Y:S04]  /*8660*/  LDL.LU R12, [R1+0x5b8] ;  /* 0x0005b800010c7983 */ /* 0x000f280000300800 */
[----:B------:R-:W4:Y:S04]  /*8670*/  LDL.LU R13, [R1+0x5b4] ;  /* 0x0005b400010d7983 */ /* 0x000f280000300800 */
[----:B------:R-:W4:Y:S04]  /*8680*/  LDL.LU R14, [R1+0x5b0] ;  /* 0x0005b000010e7983 */ /* 0x000f280000300800 */
[----:B------:R-:W-:Y:S04]  /*8690*/  STL.64 [R1+0x550], R6 ;  /* 0x0005500601007387 */ /* 0x000fe80000100a00 */
[----:B------:R1:W-:Y:S04]  /*86a0*/  STL.64 [R1+0x548], R4 ;  /* 0x0005480401007387 */ /* 0x0003e80000100a00 */
[----:B-1----:R-:W4:Y:S04]  /*86b0*/  LDL.LU R4, [R1+0xf0] ;  /* 0x0000f00001047983 */ /* 0x002f280000300800 */
[----:B------:R-:W4:Y:S01]  /*86c0*/  LDL.LU R5, [R1+0xf4] ;  /* 0x0000f40001057983 */ /* 0x000f220000300800 */
[----:B------:R-:W-:-:S02]  /*86d0*/  IMAD.MOV.U32 R7, RZ, RZ, R29 ;  /* 0x000000ffff077224 */ /* 0x000fc400078e001d */
[----:B------:R-:W-:Y:S02]  /*86e0*/  IMAD.MOV.U32 R8, RZ, RZ, R27 ;  /* 0x000000ffff087224 */ /* 0x000fe400078e001b */
[----:B------:R-:W-:Y:S01]  /*86f0*/  IMAD.MOV.U32 R9, RZ, RZ, R26 ;  /* 0x000000ffff097224 */ /* 0x000fe200078e001a */
[----:B------:R-:W1:Y:S01]  /*8700*/  S2R R20, SR_TID.X ;  /* 0x0000000000147919 */ /* 0x000e620000002100 */
[----:B------:R-:W-:Y:S02]  /*8710*/  IMAD.MOV.U32 R10, RZ, RZ, R25 ;  /* 0x000000ffff0a7224 */ /* 0x000fe400078e0019 */
[----:B------:R-:W-:Y:S01]  /*8720*/  IMAD.MOV.U32 R11, RZ, RZ, R24 ;  /* 0x000000ffff0b7224 */ /* 0x000fe200078e0018 */
[----:B---3--:R-:W-:Y:S04]  /*8730*/  LDS R26, [R15+0x21400] ;  /* 0x021400000f1a7984 */ /* 0x008fe80000000800 */
[----:B------:R-:W-:Y:S01]  /*8740*/  LDS R24, [R15+0x21000] ;  /* 0x021000000f187984 */ /* 0x000fe20000000800 */
[----:B--2---:R-:W-:-:S03]  /*8750*/  IMAD.MOV.U32 R6, RZ, RZ, R0 ;  /* 0x000000ffff067224 */ /* 0x004fc600078e0000 */
[----:B------:R-:W2:Y:S04]  /*8760*/  LDL.LU R0, [R1+0x5ac] ;  /* 0x0005ac0001007983 */ /* 0x000ea80000300800 */
[----:B------:R-:W3:Y:S04]  /*8770*/  LDL.LU R29, [R1+0x5a8] ;  /* 0x0005a800011d7983 */ /* 0x000ee80000300800 */
[----:B------:R1:W-:Y:S02]  /*8780*/  STL.64 [R1+0x560], R6 ;  /* 0x0005600601007387 */ /* 0x0003e40000100a00 */
[----:B-1----:R-:W-:-:S02]  /*8790*/  IMAD.MOV.U32 R7, RZ, RZ, R8 ;  /* 0x000000ffff077224 */ /* 0x002fc400078e0008 */
[----:B------:R-:W-:Y:S02]  /*87a0*/  IMAD.MOV.U32 R8, RZ, RZ, R2 ;  /* 0x000000ffff087224 */ /* 0x000fe400078e0002 */
[----:B------:R-:W-:Y:S02]  /*87b0*/  IMAD.MOV.U32 R6, RZ, RZ, R9 ;  /* 0x000000ffff067224 */ /* 0x000fe400078e0009 */
[----:B------:R-:W-:Y:S01]  /*87c0*/  IMAD.MOV.U32 R9, RZ, RZ, R28 ;  /* 0x000000ffff097224 */ /* 0x000fe200078e001c */
[----:B----4-:R1:W-:Y:S04]  /*87d0*/  STL.64 [R1+0x558], R4 ;  /* 0x0005580401007387 */ /* 0x0103e80000100a00 */
[----:B------:R-:W4:Y:S04]  /*87e0*/  LDL.LU R2, [R1+0x5a4] ;  /* 0x0005a40001027983 */ /* 0x000f280000300800 */
[----:B------:R-:W4:Y:S01]  /*87f0*/  LDL.LU R28, [R1+0x5a0] ;  /* 0x0005a000011c7983 */ /* 0x000f220000300800 */
[C---:B------:R-:W-:Y:S01]  /*8800*/  LOP3.LUT R23, R20.reuse, 0x7, RZ, 0xc0, !PT ;  /* 0x0000000714177812 */ /* 0x040fe200078ec0ff */
[----:B------:R-:W-:-:S02]  /*8810*/  IMAD.SHL.U32 R27, R20, 0x2, RZ ;  /* 0x00000002141b7824 */ /* 0x000fc400078e00ff */
[----:B-1----:R-:W-:Y:S02]  /*8820*/  IMAD.MOV.U32 R5, RZ, RZ, R10 ;  /* 0x000000ffff057224 */ /* 0x002fe400078e000a */
[----:B------:R-:W-:Y:S01]  /*8830*/  IMAD.MOV.U32 R10, RZ, RZ, R21 ;  /* 0x000000ffff0a7224 */ /* 0x000fe200078e0015 */
[----:B------:R-:W-:Y:S01]  /*8840*/  LOP3.LUT R20, R20, 0x1e0, RZ, 0xc0, !PT ;  /* 0x000001e014147812 */ /* 0x000fe200078ec0ff */
[----:B------:R-:W-:-:S04]  /*8850*/  IMAD.SHL.U32 R21, R23, 0x10, RZ ;  /* 0x0000001017157824 */ /* 0x000fc800078e00ff */
[----:B------:R-:W-:Y:S01]  /*8860*/  IMAD R20, R23, 0x4, R20 ;  /* 0x0000000417147824 */ /* 0x000fe200078e0214 */
[----:B------:R-:W-:-:S05]  /*8870*/  LOP3.LUT R21, R21, 0x30, R27, 0x78, !PT ;  /* 0x0000003015157812 */ /* 0x000fca00078e781b */
[----:B------:R-:W-:Y:S02]  /*8880*/  IMAD.U32 R20, R20, 0x20, R21 ;  /* 0x0000002014147824 */ /* 0x000fe400078e0015 */
[----:B------:R-:W-:-:S03]  /*8890*/  IMAD.MOV.U32 R4, RZ, RZ, R11 ;  /* 0x000000ffff047224 */ /* 0x000fc600078e000b */
[----:B------:R-:W-:Y:S01]  /*88a0*/  LOP3.LUT R20, R20, 0x40, RZ, 0x3c, !PT ;  /* 0x0000004014147812 */ /* 0x000fe200078e3cff */
[----:B------:R-:W-:-:S05]  /*88b0*/  IMAD.MOV.U32 R11, RZ, RZ, R22 ;  /* 0x000000ffff0b7224 */ /* 0x000fca00078e0016 */
[----:B------:R-:W-:Y:S04]  /*88c0*/  STL.64 [R1+0x538], R10 ;  /* 0x0005380a01007387 */ /* 0x000fe80000100a00 */
[----:B------:R-:W-:Y:S04]  /*88d0*/  STL.64 [R1+0x530], R8 ;  /* 0x0005300801007387 */ /* 0x000fe80000100a00 */
[----:B--2---:R-:W-:Y:S04]  /*88e0*/  LDS R23, [R0+0x21400] ;  /* 0x0214000000177984 */ /* 0x004fe80000000800 */
[----:B---3--:R-:W-:Y:S04]  /*88f0*/  LDS R22, [R29+0x21400] ;  /* 0x021400001d167984 */ /* 0x008fe80000000800 */
[----:B------:R-:W-:Y:S04]  /*8900*/  LDS R21, [R0+0x21000] ;  /* 0x0210000000157984 */ /* 0x000fe80000000800 */
[----:B----4-:R-:W1:Y:S04]  /*8910*/  LDS R27, [R2+0x21400] ;  /* 0x02140000021b7984 */ /* 0x010e680000000800 */
[----:B------:R-:W2:Y:S01]  /*8920*/  LDS R25, [R2+0x21000] ;  /* 0x0210000002197984 */ /* 0x000ea20000000800 */
[----:B------:R-:W-:-:S03]  /*8930*/  IMAD R28, R28, 0x10000, R20 ;  /* 0x000100001c1c7824 */ /* 0x000fc600078e0214 */
[----:B------:R-:W3:Y:S04]  /*8940*/  LDS R20, [R29+0x21000] ;  /* 0x021000001d147984 */ /* 0x000ee80000000800 */
[----:B------:R-:W4:Y:S04]  /*8950*/  LDSM.16.M88.4 R8, [R28] ;  /* 0x000000001c08783b */ /* 0x000f280000000200 */
[----:B-1----:R1:W-:Y:S04]  /*8960*/  STL.64 [R1+0x570], R26 ;  /* 0x0005701a01007387 */ /* 0x0023e80000100a00 */
[----:B--2---:R-:W-:Y:S01]  /*8970*/  STL.64 [R1+0x568], R24 ;  /* 0x0005681801007387 */ /* 0x004fe20000100a00 */
[----:B-1----:R-:W-:-:S02]  /*8980*/  IMAD.MOV.U32 R26, RZ, RZ, R19 ;  /* 0x000000ffff1a7224 */ /* 0x002fc400078e0013 */
[----:B------:R-:W-:Y:S01]  /*8990*/  IMAD.MOV.U32 R27, RZ, RZ, R18 ;  /* 0x000000ffff1b7224 */ /* 0x000fe200078e0012 */
[----:B------:R-:W-:Y:S04]  /*89a0*/  LDS R19, [R2+0x21480] ;  /* 0x0214800002137984 */ /* 0x000fe80000000800 */
[----:B------:R-:W-:Y:S04]  /*89b0*/  STL.64 [R1+0x588], R26 ;  /* 0x0005881a01007387 */ /* 0x000fe80000100a00 */
[----:B------:R-:W-:Y:S04]  /*89c0*/  STL.64 [R1+0x580], R22 ;  /* 0x0005801601007387 */ /* 0x000fe80000100a00 */
[----:B---3--:R1:W-:Y:S04]  /*89d0*/  STL.64 [R1+0x578], R20 ;  /* 0x0005781401007387 */ /* 0x0083e80000100a00 */
[----:B------:R-:W-:Y:S04]  /*89e0*/  LDS R18, [R15+0x21480] ;  /* 0x021480000f127984 */ /* 0x000fe80000000800 */
[----:B-1----:R-:W2:Y:S01]  /*89f0*/  LDL.LU R20, [R1+0x100] ;  /* 0x0001000001147983 */ /* 0x002ea20000300800 */
[----:B------:R-:W-:-:S02]  /*8a00*/  IMAD.MOV.U32 R22, RZ, RZ, R13 ;  /* 0x000000ffff167224 */ /* 0x000fc400078e000d */
[----:B------:R-:W-:Y:S01]  /*8a10*/  IMAD.MOV.U32 R23, RZ, RZ, R12 ;  /* 0x000000ffff177224 */ /* 0x000fe200078e000c */
[----:B------:R-:W-:Y:S01]  /*8a20*/  LDS R13, [R0+0x21080] ;  /* 0x02108000000d7984 */ /* 0x000fe20000000800 */
[----:B------:R-:W-:-:S03]  /*8a30*/  IMAD.MOV.U32 R21, RZ, RZ, R14 ;  /* 0x000000ffff157224 */ /* 0x000fc600078e000e */
[----:B------:R-:W-:Y:S01]  /*8a40*/  STL.64 [R1+0x598], R22 ;  /* 0x0005981601007387 */ /* 0x000fe20000100a00 */
[----:B------:R-:W-:Y:S02]  /*8a50*/  IMAD.MOV.U32 R26, RZ, RZ, R17 ;  /* 0x000000ffff1a7224 */ /* 0x000fe400078e0011 */
[----:B------:R-:W-:Y:S01]  /*8a60*/  IMAD.MOV.U32 R27, RZ, RZ, R16 ;  /* 0x000000ffff1b7224 */ /* 0x000fe200078e0010 */
[----:B------:R-:W-:Y:S04]  /*8a70*/  LDS R17, [R2+0x21080] ;  /* 0x0210800002117984 */ /* 0x000fe80000000800 */
[----:B------:R-:W1:Y:S04]  /*8a80*/  LDS R16, [R15+0x21080] ;  /* 0x021080000f107984 */ /* 0x000e680000000800 */
[----:B------:R-:W-:Y:S04]  /*8a90*/  LDS R15, [R0+0x21480] ;  /* 0x02148000000f7984 */ /* 0x000fe80000000800 */
[----:B------:R-:W-:Y:S04]  /*8aa0*/  LDS R12, [R29+0x21080] ;  /* 0x021080001d0c7984 */ /* 0x000fe80000000800 */
[----:B------:R-:W3:Y:S04]  /*8ab0*/  LDS R14, [R29+0x21480] ;  /* 0x021480001d0e7984 */ /* 0x000ee80000000800 */
[----:B--2---:R2:W-:Y:S04]  /*8ac0*/  STL.64 [R1+0x590], R20 ;  /* 0x0005901401007387 */ /* 0x0045e80000100a00 */
[----:B--2---:R-:W2:Y:S04]  /*8ad0*/  LDL.LU R20, [R1+0x130] ;  /* 0x0001300001147983 */ /* 0x004ea80000300800 */
[----:B------:R-:W2:Y:S04]  /*8ae0*/  LDL.LU R21, [R1+0x134] ;  /* 0x0001340001157983 */ /* 0x000ea80000300800 */
[----:B------:R-:W2:Y:S04]  /*8af0*/  LDL.LU R22, [R1+0x138] ;  /* 0x0001380001167983 */ /* 0x000ea80000300800 */
[----:B------:R-:W2:Y:S04]  /*8b00*/  LDL.LU R23, [R1+0x13c] ;  /* 0x00013c0001177983 */ /* 0x000ea80000300800 */
[----:B------:R-:W-:Y:S01]  /*8b10*/  STL [R1+0x488], R29 ;  /* 0x0004881d01007387 */ /* 0x000fe20000100800 */
[C---:B--2---:R-:W-:Y:S03]  /*8b20*/  HMMA.1688.F32.TF32 R24, R4.reuse, R26, R20 ;  /* 0x0000001a0418723c */ /* 0x044fe60000081014 */
[----:B------:R-:W2:Y:S04]  /*8b30*/  LDL.LU.64 R22, [R1+0x598] ;  /* 0x0005980001167983 */ /* 0x000ea80000300a00 */
[----:B------:R-:W2:Y:S11]  /*8b40*/  LDL.LU.64 R20, [R1+0x590] ;  /* 0x0005900001147983 */ /* 0x000eb60000300a00 */
[----:B------:R-:W-:Y:S05]  /*8b50*/  @!UPT UIADD3 URZ, URZ, URZ, URZ ;  /* 0x0000003f3f3ff290 */ /* 0x000fea000fffe03f */
        /* <DEDUP_REMOVED lines=8> */
[----:B------:R1:W-:Y:S01]  /*8be0*/  STL [R1+0x10], R4 ;  /* 0x0000100401007387 */ /* 0x0003e20000100800 */
[----:B------:R-:W-:-:S02]  /*8bf0*/  IMAD.MOV.U32 R2, RZ, RZ, R6 ;  /* 0x000000ffff027224 */ /* 0x000fc400078e0006 */
[----:B------:R-:W-:Y:S02]  /*8c00*/  IMAD.MOV.U32 R0, RZ, RZ, R7 ;  /* 0x000000ffff007224 */ /* 0x000fe400078e0007 */
[----:B------:R-:W-:Y:S01]  /*8c10*/  IMAD.MOV.U32 R29, RZ, RZ, R5 ;  /* 0x000000ffff1d7224 */ /* 0x000fe200078e0005 */
[----:B------:R-:W2:Y:S04]  /*8c20*/  LDL.LU.64 R6, [R1+0x560] ;  /* 0x0005600001067983 */ /* 0x000ea80000300a00 */
[----:B-1----:R-:W2:Y:S04]  /*8c30*/  LDL.LU.64 R4, [R1+0x558] ;  /* 0x0005580001047983 */ /* 0x002ea80000300a00 */
[----:B----4-:R-:W-:Y:S01]  /*8c40*/  STL.64 [R1+0x28], R10 ;  /* 0x0000280a01007387 */ /* 0x010fe20000100a00 */
[-C--:B--2---:R-:W-:Y:S11]  /*8c50*/  HMMA.1688.F32.TF32 R4, R24, R8.reuse, R4 ;  /* 0x000000081804723c */ /* 0x084ff60000081004 */
        /* <DEDUP_REMOVED lines=11> */
[----:B-1----:R-:W4:Y:S01]  /*8d10*/  LDL.LU.64 R4, [R1+0x540] ;  /* 0x0005400001047983 */ /* 0x002f220000300a00 */
[----:B--2---:R-:W-:-:S03]  /*8d20*/  IMAD.MOV.U32 R7, RZ, RZ, R8 ;  /* 0x000000ffff077224 */ /* 0x004fc600078e0008 */
[----:B------:R-:W2:Y:S01]  /*8d30*/  LDL.LU.64 R10, [R1+0x538] ;  /* 0x00053800010a7983 */ /* 0x000ea20000300a00 */
[----:B------:R-:W-:-:S03]  /*8d40*/  IMAD.MOV.U32 R6, RZ, RZ, R9 ;  /* 0x000000ffff067224 */ /* 0x000fc600078e0009 */
[----:B------:R-:W2:Y:S04]  /*8d50*/  LDL.LU.64 R8, [R1+0x530] ;  /* 0x0005300001087983 */ /* 0x000ea80000300a00 */
[----:B------:R-:W-:Y:S04]  /*8d60*/  STL.64 [R1+0x4c8], R18 ;  /* 0x0004c81201007387 */ /* 0x000fe80000100a00 */
[----:B------:R1:W-:Y:S02]  /*8d70*/  STL.64 [R1+0x4c0], R16 ;  /* 0x0004c01001007387 */ /* 0x0003e40000100a00 */
[----:B-1----:R-:W-:-:S02]  /*8d80*/  IMAD.MOV.U32 R16, RZ, RZ, R7 ;  /* 0x000000ffff107224 */ /* 0x002fc400078e0007 */
[----:B------:R-:W-:-:S07]  /*8d90*/  IMAD.MOV.U32 R17, RZ, RZ, R6 ;  /* 0x000000ffff117224 */ /* 0x000fce00078e0006 */
[-C--:B--2---:R-:W-:Y:S11]  /*8da0*/  HMMA.1688.F32.TF32 R8, R20, R16.reuse, R8 ;  /* 0x000000101408723c */ /* 0x084ff60000081008 */
[----:B------:R-:W-:Y:S11]  /*8db0*/  @!UPT UIADD3 URZ, URZ, URZ, URZ ;  /* 0x0000003f3f3ff290 */ /* 0x000ff6000fffe03f */
[----:B------:R-:W-:Y:S01]  /*8dc0*/  @!UPT UIADD3 URZ, URZ, URZ, URZ ;  /* 0x0000003f3f3ff290 */ /* 0x000fe2000fffe03f */
[----:B------:R-:W-:Y:S04]  /*8dd0*/  STL.64 [R1+0x100], R8 ;  /* 0x0001000801007387 */ /* 0x000fe80000100a00 */
[----:B------:R1:W-:Y:S04]  /*8de0*/  STL.64 [R1+0x108], R10 ;  /* 0x0001080a01007387 */ /* 0x0003e80000100a00 */
[----:B-1----:R-:W3:Y:S04]  /*8df0*/  LDL.LU.64 R10, [R1+0x528] ;  /* 0x00052800010a7983 */ /* 0x002ee80000300a00 */
[----:B------:R-:W3:Y:S04]  /*8e00*/  LDL.LU.64 R8, [R1+0x520] ;  /* 0x0005200001087983 */ /* 0x000ee80000300a00 */
[----:B------:R-:W-:Y:S04]  /*8e10*/  STL.64 [R1+0x4f8], R22 ;  /* 0x0004f81601007387 */ /* 0x000fe80000100a00 */
[----:B------:R1:W-:Y:S04]  /*8e20*/  STL.64 [R1+0x4f0], R20 ;  /* 0x0004f01401007387 */ /* 0x0003e80000100a00 */
[----:B-1----:R-:W2:Y:S04]  /*8e30*/  LDL.LU R20, [R1+0x140] ;  /* 0x0001400001147983 */ /* 0x002ea80000300800 */
[----:B------:R-:W2:Y:S04]  /*8e40*/  LDL.LU R21, [R1+0x144] ;  /* 0x0001440001157983 */ /* 0x000ea80000300800 */
[----:B------:R-:W2:Y:S04]  /*8e50*/  LDL.LU R22, [R1+0x148] ;  /* 0x0001480001167983 */ /* 0x000ea80000300800 */
[----:B------:R-:W2:Y:S04]  /*8e60*/  LDL.LU R23, [R1+0x14c] ;  /* 0x00014c0001177983 */ /* 0x000ea80000300800 */
[----:B--2---:R-:W-:Y:S04]  /*8e70*/  STL.64 [R1+0x508], R22 ;  /* 0x0005081601007387 */ /* 0x004fe80000100a00 */
[----:B------:R1:W-:Y:S04]  /*8e80*/  STL.64 [R1+0x500], R20 ;  /* 0x0005001401007387 */ /* 0x0003e80000100a00 */
[----:B-1----:R-:W2:Y:S04]  /*8e90*/  LDL.LU R20, [R1+0xd0] ;  /* 0x0000d00001147983 */ /* 0x002ea80000300800 */
[----:B------:R-:W2:Y:S04]  /*8ea0*/  LDL.LU R21, [R1+0xd4] ;  /* 0x0000d40001157983 */ /* 0x000ea80000300800 */
[----:B------:R-:W2:Y:S04]  /*8eb0*/  LDL.LU R22, [R1+0xd8] ;  /* 0x0000d80001167983 */ /* 0x000ea80000300800 */
[----:B------:R-:W2:Y:S01]  /*8ec0*/  LDL.LU R23, [R1+0xdc] ;  /* 0x0000dc0001177983 */ /* 0x000ea20000300800 */
[----:B---3--:R-:W-:Y:S03]  /*8ed0*/  HMMA.1688.F32.TF32 R8, R12, R16, R8 ;  /* 0x000000100c08723c */ /* 0x008fe60000081008 */
[----:B--2---:R-:W-:Y:S04]  /*8ee0*/  STL.64 [R1+0x518], R22 ;  /* 0x0005181601007387 */ /* 0x004fe80000100a00 */
[----:B------:R1:W-:Y:S04]  /*8ef0*/  STL.64 [R1+0x510], R20 ;  /* 0x0005101401007387 */ /* 0x0003e80000100a00 */
[----:B-1----:R-:W2:Y:S04]  /*8f00*/  LDL.LU R20, [R1+0xe0] ;  /* 0x0000e00001147983 */ /* 0x002ea80000300800 */
[----:B------:R-:W2:Y:S04]  /*8f10*/  LDL.LU R21, [R1+0xe4] ;  /* 0x0000e40001157983 */ /* 0x000ea80000300800 */
[----:B------:R-:W2:Y:S04]  /*8f20*/  LDL.LU R22, [R1+0xe8] ;  /* 0x0000e80001167983 */ /* 0x000ea80000300800 */
[----:B------:R-:W2:Y:S04]  /*8f30*/  LDL.LU R23, [R1+0xec] ;  /* 0x0000ec0001177983 */ /* 0x000ea80000300800 */
[----:B------:R-:W3:Y:S04]  /*8f40*/  LDL.LU R16, [R1+0x50] ;  /* 0x0000500001107983 */ /* 0x000ee80000300800 */
[----:B------:R-:W-:Y:S04]  /*8f50*/  STL.64 [R1+0xf0], R8 ;  /* 0x0000f00801007387 */ /* 0x000fe80000100a00 */
[----:B------:R-:W-:Y:S04]  /*8f60*/  STL.64 [R1+0xf8], R10 ;  /* 0x0000f80a01007387 */ /* 0x000fe80000100a00 */
[----:B------:R-:W3:Y:S04]  /*8f70*/  LDL.LU R17, [R1+0x54] ;  /* 0x0000540001117983 */ /* 0x000ee80000300800 */
[----:B------:R-:W2:Y:S04]  /*8f80*/  LDL.LU R18, [R1+0x58] ;  /* 0x0000580001127983 */ /* 0x000ea80000300800 */
[----:B------:R-:W2:Y:S04]  /*8f90*/  LDL.LU R19, [R1+0x5c] ;  /* 0x00005c0001137983 */ /* 0x000ea80000300800 */
[----:B------:R-:W-:Y:S04]  /*8fa0*/  LDSM.16.M88.4 R8, [R28+0xc000] ;  /* 0x00c000001c08783b */ /* 0x000fe80000000200 */
[----:B--2---:R-:W-:Y:S04]  /*8fb0*/  STL.64 [R1+0x4d8], R18 ;  /* 0x0004d81201007387 */ /* 0x004fe80000100a00 */
[----:B---3--:R1:W-:Y:S04]  /*8fc0*/  STL.64 [R1+0x4d0], R16 ;  /* 0x0004d01001007387 */ /* 0x0083e80000100a00 */
[----:B-1----:R-:W2:Y:S04]  /*8fd0*/  LDL.LU R16, [R1+0x60] ;  /* 0x0000600001107983 */ /* 0x002ea80000300800 */
[----:B------:R-:W2:Y:S04]  /*8fe0*/  LDL.LU R17, [R1+0x64] ;  /* 0x0000640001117983 */ /* 0x000ea80000300800 */
[----:B------:R-:W2:Y:S04]  /*8ff0*/  LDL.LU R18, [R1+0x68] ;  /* 0x0000680001127983 */ /* 0x000ea80000300800 */
[----:B------:R-:W2:Y:S04]  /*9000*/  LDL.LU R19, [R1+0x6c] ;  /* 0x00006c0001137983 */ /* 0x000ea80000300800 */
[----:B------:R-:W-:Y:S04]  /*9010*/  STL.64 [R1+0x498], R14 ;  /* 0x0004980e01007387 */ /* 0x000fe80000100a00 */
[----:B------:R1:W-:Y:S04]  /*9020*/  STL.64 [R1+0x490], R12 ;  /* 0x0004900c01007387 */ /* 0x0003e80000100a00 */
[----:B-1----:R-:W3:Y:S01]  /*9030*/  LDL.LU R12, [R1+0x70] ;  /* 0x00007000010c7983 */ /* 0x002ee20000300800 */
[----:B----4-:R-:W-:-:S02]  /*9040*/  IMAD.MOV.U32 R14, RZ, RZ, R4 ;  /* 0x000000ffff0e7224 */ /* 0x010fc400078e0004 */
[----:B------:R-:W-:Y:S02]  /*9050*/  IMAD.MOV.U32 R15, RZ, RZ, R3 ;  /* 0x000000ffff0f7224 */ /* 0x000fe400078e0003 */
[----:B------:R-:W-:Y:S02]  /*9060*/  IMAD.MOV.U32 R13, RZ, RZ, R5 ;  /* 0x000000ffff0d7224 */ /* 0x000fe400078e0005 */
[----:B------:R-:W-:Y:S04]  /*9070*/  LDSM.16.M88.4 R4, [R28+0x8000] ;  /* 0x008000001c04783b */ /* 0x000fe80000000200 */
[----:B------:R-:W-:Y:S04]  /*9080*/  STL.64 [R1+0x4e8], R14 ;  /* 0x0004e80e01007387 */ /* 0x000fe80000100a00 */
[----:B---3--:R-:W-:Y:S04]  /*9090*/  STL.64 [R1+0x4e0], R12 ;  /* 0x0004e00c01007387 */ /* 0x008fe80000100a00 */
[----:B------:R-:W1:Y:S02]  /*90a0*/  LDSM.16.M88.4 R12, [R28+0x4000] ;  /* 0x004000001c0c783b */ /* 0x000e640000000200 */
[C---:B-1----:R-:W-:Y:S02]  /*90b0*/  HMMA.1688.F32.TF32 R20, R24.reuse, R12, R20 ;  /* 0x0000000c1814723c */ /* 0x042fe40000081014 */
[----:B------:R-:W-:Y:S11]  /*90c0*/  STL.64 [R1+0x8], R14 ;  /* 0x0000080e01007387 */ /* 0x000ff60000100a00 */
[----:B------:R-:W-:Y:S10]  /*90d0*/  @!UPT UIADD3 URZ, URZ, URZ, URZ ;  /* 0x0000003f3f3ff290 */ /* 0x000ff4000fffe03f */
[----:B------:R-:W-:Y:S04]  /*90e0*/  STL.64 [R1+0xe0], R20 ;  /* 0x0000e01401007387 */ /* 0x000fe80000100a00 */
[----:B------:R1:W-:Y:S04]  /*90f0*/  STL.64 [R1+0xe8], R22 ;  /* 0x0000e81601007387 */ /* 0x0003e80000100a00 */
[----:B-1----:R-:W3:Y:S04]  /*9100*/  LDL.LU.64 R22, [R1+0x518] ;  /* 0x0005180001167983 */ /* 0x002ee80000300a00 */
[----:B------:R-:W3:Y:S02]  /*9110*/  LDL.LU.64 R20, [R1+0x510] ;  /* 0x0005100001147983 */ /* 0x000ee40000300a00 */
[C---:B---3--:R-:W-:Y:S11]  /*9120*/  HMMA.1688.F32.TF32 R20, R24.reuse, R4, R20 ;  /* 0x000000041814723c */ /* 0x048ff60000081014 */
[----:B------:R-:W-:Y:S11]  /*9130*/  @!UPT UIADD3 URZ, URZ, URZ, URZ ;  /* 0x0000003f3f3ff290 */ /* 0x000ff6000fffe03f */
[----:B------:R-:W-:Y:S01]  /*9140*/  @!UPT UIADD3 URZ, URZ, URZ, URZ ;  /* 0x0000003f3f3ff290 */ /* 0x000fe2000fffe03f */
[----:B------:R-:W-:Y:S04]  /*9150*/  STL.64 [R1+0xd0], R20 ;  /* 0x0000d01401007387 */ /* 0x000fe80000100a00 */
[----:B------:R1:W-:Y:S04]  /*9160*/  STL.64 [R1+0xd8], R22 ;  /* 0x0000d81601007387 */ /* 0x0003e80000100a00 */
[----:B-1----:R-:W3:Y:S04]  /*9170*/  LDL.LU.64 R22, [R1+0x508] ;  /* 0x0005080001167983 */ /* 0x002ee80000300a00 */
[----:B------:R-:W3:Y:S02]  /*9180*/  LDL.LU.64 R20, [R1+0x500] ;  /* 0x0005000001147983 */ /* 0x000ee40000300a00 */
[----:B---3--:R-:W-:Y:S02]  /*9190*/  HMMA.1688.F32.TF32 R24, R24, R8, R20 ;  /* 0x000000081818723c */ /* 0x008fe40000081014 */
[----:B------:R-:W2:Y:S04]  /*91a0*/  LDL.LU.64 R22, [R1+0x4f8] ;  /* 0x0004f80001167983 */ /* 0x000ea80000300a00 */
[----:B------:R-:W2:Y:S11]  /*91b0*/  LDL.LU.64 R20, [R1+0x4f0] ;  /* 0x0004f00001147983 */ /* 0x000eb60000300a00 */
[----:B------:R-:W-:Y:S06]  /*91c0*/  @!UPT UIADD3 URZ, URZ, URZ, URZ ;  /* 0x0000003f3f3ff290 */ /* 0x000fec000fffe03f */
[----:B------:R1:W-:Y:S04]  /*91d0*/  STL.64 [R1+0xc0], R24 ;  /* 0x0000c01801007387 */ /* 0x0003e80000100a00 */
[----:B------:R3:W-:Y:S01]  /*91e0*/  STL.64 [R1+0xc8], R26 ;  /* 0x0000c81a01007387 */ /* 0x0007e20000100a00 */
[----:B-1----:R-:W-:Y:S02]  /*91f0*/  IMAD.MOV.U32 R25, RZ, RZ, R12 ;  /* 0x000000ffff197224 */ /* 0x002fe400078e000c */
[----:B------:R-:W-:Y:S01]  /*9200*/  IMAD.MOV.U32 R24, RZ, RZ, R13 ;  /* 0x000000ffff187224 */ /* 0x000fe200078e000d */
[----:B---3--:R-:W3:Y:S04]  /*9210*/  LDL.LU R27, [R1+0x180] ;  /* 0x00018000011b7983 */ /* 0x008ee80000300800 */
[----:B------:R-:W4:Y:S01]  /*9220*/  LDL.LU.64 R14, [R1+0x4e8] ;  /* 0x0004e800010e7983 */ /* 0x000f220000300a00 */
[C---:B--2---:R-:W-:Y:S03]  /*9230*/  HMMA.1688.F32.TF32 R16, R20.reuse, R12, R16 ;  /* 0x0000000c1410723c */ /* 0x044fe60000081010 */
[----:B------:R-:W4:Y:S11]  /*9240*/  LDL.LU.64 R12, [R1+0x4e0] ;  /* 0x0004e000010c7983 */ /* 0x000f360000300a00 */
[----:B------:R-:W-:Y:S09]  /*9250*/  @!UPT UIADD3 URZ, URZ, URZ, URZ ;  /* 0x0000003f3f3ff290 */ /* 0x000ff2000fffe03f */
[----:B------:R1:W-:Y:S01]  /*9260*/  STL.64 [R1+0xa0], R16 ;  /* 0x0000a01001007387 */ /* 0x0003e20000100a00 */
[----:B------:R-:W-:Y:S02]  /*9270*/  IMAD.MOV.U32 R28, RZ, RZ, R18 ;  /* 0x000000ffff1c7224 */ /* 0x000fe400078e0012 */
[----:B------:R-:W-:Y:S02]  /*9280*/  IMAD.MOV.U32 R3, RZ, RZ, R19 ;  /* 0x000000ffff037224 */ /* 0x000fe400078e0013 */
[----:B------:R-:W2:Y:S04]  /*9290*/  LDL.LU.64 R18, [R1+0x4d8] ;  /* 0x0004d80001127983 */ /* 0x000ea80000300a00 */
[----:B-1----:R-:W2:Y:S04]  /*92a0*/  LDL.LU.64 R16, [R1+0x4d0] ;  /* 0x0004d00001107983 */ /* 0x002ea80000300a00 */
[----:B------:R-:W-:Y:S04]  /*92b0*/  STL [R1+0x434], R3 ;  /* 0x0004340301007387 */ /* 0x000fe80000100800 */
[----:B------:R-:W-:Y:S04]  /*92c0*/  STL [R1+0x430], R28 ;  /* 0x0004301c01007387 */ /* 0x000fe80000100800 */
[----:B------:R-:W-:Y:S04]  /*92d0*/  STL.64 [R1+0x4b8], R6 ;  /* 0x0004b80601007387 */ /* 0x000fe80000100a00 */
[----:B------:R1:W-:Y:S01]  /*92e0*/  STL.64 [R1+0x4b0], R4 ;  /* 0x0004b00401007387 */ /* 0x0003e20000100a00 */
[C---:B----4-:R-:W-:Y:S11]  /*92f0*/  HMMA.1688.F32.TF32 R12, R20.reuse, R4, R12 ;  /* 0x00000004140c723c */ /* 0x050ff6000008100c */
[----:B------:R-:W-:Y:S11]  /*9300*/  @!UPT UIADD3 URZ, URZ, URZ, URZ ;  /* 0x0000003f3f3ff290 */ /* 0x000ff6000fffe03f */
[----:B------:R-:W-:Y:S01]  /*9310*/  @!UPT UIADD3 URZ, URZ, URZ, URZ ;  /* 0x0000003f3f3ff290 */ /* 0x000fe2000fffe03f */
[----:B------:R4:W-:Y:S04]  /*9320*/  STL.64 [R1+0x90], R12 ;  /* 0x0000900c01007387 */ /* 0x0009e80000100a00 */
[----:B------:R2:W-:Y:S04]  /*9330*/  STL.64 [R1+0x98], R14 ;  /* 0x0000980e01007387 */ /* 0x0005e80000100a00 */
[----:B-1----:R-:W3:Y:S04]  /*9340*/  LDL.LU R4, [R1+0x170] ;  /* 0x0001700001047983 */ /* 0x002ee80000300800 */
[----:B------:R-:W3:Y:S04]  /*9350*/  LDL.LU R5, [R1+0x174] ;  /* 0x0001740001057983 */ /* 0x000ee80000300800 */
[----:B------:R-:W3:Y:S04]  /*9360*/  LDL.LU R6, [R1+0x178] ;  /* 0x0001780001067983 */ /* 0x000ee80000300800 */
[----:B------:R-:W3:Y:S04]  /*9370*/  LDL.LU R7, [R1+0x17c] ;  /* 0x00017c0001077983 */ /* 0x000ee80000300800 */
[----:B----4-:R-:W4:Y:S04]  /*9380*/  LDL.LU R12, [R1+0x150] ;  /* 0x00015000010c7983 */ /* 0x010f280000300800 */
[----:B------:R-:W4:Y:S04]  /*9390*/  LDL.LU R13, [R1+0x154] ;  /* 0x00015400010d7983 */ /* 0x000f280000300800 */
[----:B--2---:R-:W2:Y:S04]  /*93a0*/  LDL.LU R14, [R1+0x158] ;  /* 0x00015800010e7983 */ /* 0x004ea80000300800 */
[----:B------:R-:W2:Y:S01]  /*93b0*/  LDL.LU R15, [R1+0x15c] ;  /* 0x00015c00010f7983 */ /* 0x000ea20000300800 */
[----:B------:R-:W-:Y:S11]  /*93c0*/  HMMA.1688.F32.TF32 R20, R20, R8, R16 ;  /* 0x000000081414723c */ /* 0x000ff60000081010 */
[----:B------:R-:W-:Y:S11]  /*93d0*/  @!UPT UIADD3 URZ, URZ, URZ, URZ ;  /* 0x0000003f3f3ff290 */ /* 0x000ff6000fffe03f */
[----:B------:R-:W-:Y:S02]  /*93e0*/  @!UPT UIADD3 URZ, URZ, URZ, URZ ;  /* 0x0000003f3f3ff290 */ /* 0x000fe4000fffe03f */
[----:B------:R-:W-:Y:S02]  /*93f0*/  IMAD.MOV.U32 R3, RZ, RZ, R22 ;  /* 0x000000ffff037224 */ /* 0x000fe400078e0016 */
[----:B------:R-:W-:Y:S01]  /*9400*/  IMAD.MOV.U32 R28, RZ, RZ, R23 ;  /* 0x000000ffff1c7224 */ /* 0x000fe200078e0017 */
[----:B--2---:R-:W-:Y:S04]  /*9410*/  STL.64 [R1+0x4a8], R14 ;  /* 0x0004a80e01007387 */ /* 0x004fe80000100a00 */
[----:B----4-:R1:W-:Y:S04]  /*9420*/  STL.64 [R1+0x4a0], R12 ;  /* 0x0004a00c01007387 */ /* 0x0103e80000100a00 */
[----:B-1----:R-:W2:Y:S04]  /*9430*/  LDL.LU R12, [R1+0x160] ;  /* 0x00016000010c7983 */ /* 0x002ea80000300800 */
[----:B------:R-:W2:Y:S04]  /*9440*/  LDL.LU R13, [R1+0x164] ;  /* 0x00016400010d7983 */ /* 0x000ea80000300800 */
[----:B------:R-:W2:Y:S04]  /*9450*/  LDL.LU R14, [R1+0x168] ;  /* 0x00016800010e7983 */ /* 0x000ea80000300800 */
[----:B------:R-:W2:Y:S04]  /*9460*/  LDL.LU R15, [R1+0x16c] ;  /* 0x00016c00010f7983 */ /* 0x000ea80000300800 */
[----:B------:R-:W3:Y:S04]  /*9470*/  LDL.LU.64 R18, [R1+0x4c8] ;  /* 0x0004c80001127983 */ /* 0x000ee80000300a00 */
[----:B------:R-:W3:Y:S04]  /*9480*/  LDL.LU.64 R16, [R1+0x4c0] ;  /* 0x0004c00001107983 */ /* 0x000ee80000300a00 */
[----:B------:R1:W-:Y:S04]  /*9490*/  STL.64 [R1+0x80], R20 ;  /* 0x0000801401007387 */ /* 0x0003e80000100a00 */
[----:B------:R-:W4:Y:S04]  /*94a0*/  LDL.LU R22, [R1+0x18c] ;  /* 0x00018c0001167983 */ /* 0x000f280000300800 */
[----:B------:R-:W4:Y:S04]  /*94b0*/  LDL.LU R23, [R1+0x184] ;  /* 0x0001840001177983 */ /* 0x000f280000300800 */
[----:B----4-:R4:W-:Y:S04]  /*94c0*/  STL.64 [R1+0x460], R22 ;  /* 0x0004601601007387 */ /* 0x0109e80000100a00 */
[----:B-1----:R-:W2:Y:S04]  /*94d0*/  LDL.LU R20, [R1+0x30] ;  /* 0x0000300001147983 */ /* 0x002ea80000300800 */
[----:B------:R-:W2:Y:S04]  /*94e0*/  LDL.LU R21, [R1+0x34] ;  /* 0x0000340001157983 */ /* 0x000ea80000300800 */
[----:B----4-:R-:W4:Y:S04]  /*94f0*/  LDL.LU R22, [R1+0x38] ;  /* 0x0000380001167983 */ /* 0x010f280000300800 */
[----:B------:R-:W4:Y:S04]  /*9500*/  LDL.LU R23, [R1+0x3c] ;  /* 0x00003c0001177983 */ /* 0x000f280000300800 */
[----:B----4-:R-:W-:Y:S04]  /*9510*/  STL.64 [R1+0x470], R22 ;  /* 0x0004701601007387 */ /* 0x010fe80000100a00 */
[----:B--2---:R1:W-:Y:S02]  /*9520*/  STL.64 [R1+0x468], R20 ;  /* 0x0004681401007387 */ /* 0x0043e40000100a00 */
[----:B-1----:R-:W-:-:S02]  /*9530*/  IMAD.MOV.U32 R20, RZ, RZ, R25 ;  /* 0x000000ffff147224 */ /* 0x002fc400078e0019 */
[----:B------:R-:W-:-:S07]  /*9540*/  IMAD.MOV.U32 R21, RZ, RZ, R24 ;  /* 0x000000ffff157224 */ /* 0x000fce00078e0018 */
[C---:B---3--:R-:W-:Y:S01]  /*9550*/  HMMA.1688.F32.TF32 R4, R16.reuse, R20, R4 ;  /* 0x000000141004723c */ /* 0x048fe20000081004 */
[----:B------:R-:W-:Y:S04]  /*9560*/  STL [R1+0x44c], R28 ;  /* 0x00044c1c01007387 */ /* 0x000fe80000100800 */
[----:B------:R-:W-:Y:S11]  /*9570*/  STL [R1+0x448], R3 ;  /* 0x0004480301007387 */ /* 0x000ff60000100800 */
[----:B------:R-:W-:Y:S07]  /*9580*/  @!UPT UIADD3 URZ, URZ, URZ, URZ ;  /* 0x0000003f3f3ff290 */ /* 0x000fee000fffe03f */
[----:B------:R1:W-:Y:S01]  /*9590*/  STL [R1+0x70], R4 ;  /* 0x0000700401007387 */ /* 0x0003e20000100800 */
[----:B------:R-:W-:Y:S02]  /*95a0*/  IMAD.MOV.U32 R25, RZ, RZ, R6 ;  /* 0x000000ffff197224 */ /* 0x000fe400078e0006 */
[----:B------:R-:W-:Y:S02]  /*95b0*/  IMAD.MOV.U32 R24, RZ, RZ, R7 ;  /* 0x000000ffff187224 */ /* 0x000fe400078e0007 */
[----:B------:R-:W-:Y:S01]  /*95c0*/  IMAD.MOV.U32 R26, RZ, RZ, R5 ;  /* 0x000000ffff1a7224 */ /* 0x000fe200078e0005 */
[----:B------:R-:W2:Y:S04]  /*95d0*/  LDL.LU.64 R6, [R1+0x4b8] ;  /* 0x0004b80001067983 */ /* 0x000ea80000300a00 */
[----:B-1----:R-:W3:Y:S04]  /*95e0*/  LDL.LU.64 R4, [R1+0x4b0] ;  /* 0x0004b00001047983 */ /* 0x002ee80000300a00 */
[----:B------:R-:W-:Y:S04]  /*95f0*/  STL [R1+0x458], R24 ;  /* 0x0004581801007387 */ /* 0x000fe80000100800 */
[----:B------:R-:W-:Y:S04]  /*9600*/  STL [R1+0x454], R25 ;  /* 0x0004541901007387 */ /* 0x000fe80000100800 */
[----:B------:R-:W-:Y:S01]  /*9610*/  STL [R1+0x450], R26 ;  /* 0x0004501a01007387 */ /* 0x000fe20000100800 */
[C---:B---3--:R-:W-:Y:S11]  /*9620*/  HMMA.1688.F32.TF32 R12, R16.reuse, R4, R12 ;  /* 0x00000004100c723c */ /* 0x048ff6000008100c */
[----:B------:R-:W-:Y:S11]  /*9630*/  @!UPT UIADD3 URZ, URZ, URZ, URZ ;  /* 0x0000003f3f3ff290 */ /* 0x000ff6000fffe03f */
[----:B------:R-:W-:Y:S01]  /*9640*/  @!UPT UIADD3 URZ, URZ, URZ, URZ ;  /* 0x0000003f3f3ff290 */ /* 0x000fe2000fffe03f */
[----:B------:R1:W-:Y:S01]  /*9650*/  STL.64 [R1+0x60], R12 ;  /* 0x0000600c01007387 */ /* 0x0003e20000100a00 */
[----:B------:R-:W-:Y:S02]  /*9660*/  IMAD.MOV.U32 R28, RZ, RZ, R14 ;  /* 0x000000ffff1c7224 */ /* 0x000fe400078e000e */
[----:B------:R-:W-:Y:S02]  /*9670*/  IMAD.MOV.U32 R3, RZ, RZ, R15 ;  /* 0x000000ffff037224 */ /* 0x000fe400078e000f */
[----:B------:R-:W3:Y:S04]  /*9680*/  LDL.LU.64 R14, [R1+0x4a8] ;  /* 0x0004a800010e7983 */ /* 0x000ee80000300a00 */
[----:B-1----:R-:W3:Y:S04]  /*9690*/  LDL.LU.64 R12, [R1+0x4a0] ;  /* 0x0004a000010c7983 */ /* 0x002ee80000300a00 */
[----:B--2---:R-:W-:Y:S04]  /*96a0*/  STL.64 [R1+0x480], R6 ;  /* 0x0004800601007387 */ /* 0x004fe80000100a00 */
[----:B------:R1:W-:Y:S04]  /*96b0*/  STL.64 [R1+0x478], R4 ;  /* 0x0004780401007387 */ /* 0x0003e80000100a00 */
[----:B-1----:R-:W2:Y:S04]  /*96c0*/  LDL.LU R4, [R1+0xb0] ;  /* 0x0000b00001047983 */ /* 0x002ea80000300800 */
[----:B------:R-:W2:Y:S04]  /*96d0*/  LDL.LU R5, [R1+0xb4] ;  /* 0x0000b40001057983 */ /* 0x000ea80000300800 */
[----:B------:R-:W2:Y:S04]  /*96e0*/  LDL.LU R6, [R1+0xb8] ;  /* 0x0000b80001067983 */ /* 0x000ea80000300800 */
[----:B------:R-:W2:Y:S01]  /*96f0*/  LDL.LU R7, [R1+0xbc] ;  /* 0x0000bc0001077983 */ /* 0x000ea20000300800 */
[----:B---3--:R-:W-:Y:S03]  /*9700*/  HMMA.1688.F32.TF32 R16, R16, R8, R12 ;  /* 0x000000081010723c */ /* 0x008fe6000008100c */
[----:B------:R-:W2:Y:S04]  /*9710*/  LDL.LU.64 R14, [R1+0x498] ;  /* 0x00049800010e7983 */ /* 0x000ea80000300a00 */
[----:B------:R-:W2:Y:S11]  /*9720*/  LDL.LU.64 R12, [R1+0x490] ;  /* 0x00049000010c7983 */ /* 0x000eb60000300a00 */
[----:B------:R-:W-:Y:S05]  /*9730*/  @!UPT UIADD3 URZ, URZ, URZ, URZ ;  /* 0x0000003f3f3ff290 */ /* 0x000fea000fffe03f */
[----:B------:R1:W-:Y:S01]  /*9740*/  STL [R1+0x50], R16 ;  /* 0x0000501001007387 */ /* 0x0003e20000100800 */
[----:B------:R-:W-:Y:S02]  /*9750*/  IMAD.MOV.U32 R24, RZ, RZ, R17 ;  /* 0x000000ffff187224 */ /* 0x000fe400078e0011 */
[----:B------:R-:W-:Y:S01]  /*9760*/  IMAD.MOV.U32 R17, RZ, RZ, R29 ;  /* 0x000000ffff117224 */ /* 0x000fe200078e001d */
[----:B-1----:R-:W3:Y:S04]  /*9770*/  LDL.LU R16, [R1+0x10] ;  /* 0x0000100001107983 */ /* 0x002ee80000300800 */
[----:B------:R-:W4:Y:S01]  /*9780*/  LDL.LU R29, [R1+0x488] ;  /* 0x00048800011d7983 */ /* 0x000f220000300800 */
[----:B--2---:R-:W-:Y:S03]  /*9790*/  HMMA.1688.F32.TF32 R20, R12, R20, R4 ;  /* 0x000000140c14723c */ /* 0x004fe60000081004 */
[----:B------:R-:W2:Y:S04]  /*97a0*/  LDL.LU.64 R6, [R1+0x480] ;  /* 0x0004800001067983 */ /* 0x000ea80000300a00 */
[----:B------:R-:W2:Y:S11]  /*97b0*/  LDL.LU.64 R4, [R1+0x478] ;  /* 0x0004780001047983 */ /* 0x000eb60000300a00 */
[----:B------:R-:W-:Y:S05]  /*97c0*/  @!UPT UIADD3 URZ, URZ, URZ, URZ ;  /* 0x0000003f3f3ff290 */ /* 0x000fea000fffe03f */
[----:B------:R-:W-:Y:S04]  /*97d0*/  STL.64 [R1+0x40], R20 ;  /* 0x0000401401007387 */ /* 0x000fe80000100a00 */
[----:B------:R1:W-:Y:S04]  /*97e0*/  STL.64 [R1+0x48], R22 ;  /* 0x0000481601007387 */ /* 0x0003e80000100a00 */
[----:B-1----:R-:W2:Y:S04]  /*97f0*/  LDL.LU.64 R22, [R1+0x470] ;  /* 0x0004700001167983 */ /* 0x002ea80000300a00 */
[----:B------:R-:W2:Y:S01]  /*9800*/  LDL.LU.64 R20, [R1+0x468] ;  /* 0x0004680001147983 */ /* 0x000ea20000300a00 */
[----:B------:R-:W-:-:S02]  /*9810*/  IMAD.MOV.U32 R25, RZ, RZ, R18 ;  /* 0x000000ffff197224 */ /* 0x000fc400078e0012 */
[----:B------:R-:W-:Y:S02]  /*9820*/  IMAD.MOV.U32 R26, RZ, RZ, R19 ;  /* 0x000000ffff1a7224 */ /* 0x000fe400078e0013 */
[----:B------:R-:W-:Y:S02]  /*9830*/  IMAD.MOV.U32 R18, RZ, RZ, R2 ;  /* 0x000000ffff127224 */ /* 0x000fe400078e0002 */
[----:B------:R-:W-:Y:S01]  /*9840*/  IMAD.MOV.U32 R19, RZ, RZ, R0 ;  /* 0x000000ffff137224 */ /* 0x000fe200078e0000 */
[C---:B--2---:R-:W-:Y:S11]  /*9850*/  HMMA.1688.F32.TF32 R20, R12.reuse, R4, R20 ;  /* 0x000000040c14723c */ /* 0x044ff60000081014 */
[----:B------:R-:W-:Y:S11]  /*9860*/  @!UPT UIADD3 URZ, URZ, URZ, URZ ;  /* 0x0000003f3f3ff290 */ /* 0x000ff6000fffe03f */
[----:B------:R-:W-:Y:S01]  /*9870*/  @!UPT UIADD3 URZ, URZ, URZ, URZ ;  /* 0x0000003f3f3ff290 */ /* 0x000fe2000fffe03f */
[----:B------:R-:W-:Y:S04]  /*9880*/  STL.64 [R1+0x30], R20 ;  /* 0x0000301401007387 */ /* 0x000fe80000100a00 */
[----:B------:R1:W-:Y:S01]  /*9890*/  STL.64 [R1+0x38], R22 ;  /* 0x0000381601007387 */ /* 0x0003e20000100a00 */
[----:B---3--:R-:W-:Y:S03]  /*98a0*/  HMMA.1688.F32.TF32 R16, R12, R8, R16 ;  /* 0x000000080c10723c */ /* 0x008fe60000081010 */
[----:B----4-:R-:W-:Y:S04]  /*98b0*/  LDS R20, [R29+0x21800] ;  /* 0x021800001d147984 */ /* 0x010fe80000000800 */
[----:B------:R-:W-:Y:S04]  /*98c0*/  LDS R21, [R27+0x21800] ;  /* 0x021800001b157984 */ /* 0x000fe80000000800 */
[----:B-1----:R-:W2:Y:S04]  /*98d0*/  LDL.LU.64 R22, [R1+0x460] ;  /* 0x0004600001167983 */ /* 0x002ea80000300a00 */
[----:B------:R-:W-:Y:S08]  /*98e0*/  STL.64 [R1+0x428], R6 ;  /* 0x0004280601007387 */ /* 0x000ff00000100a00 */
[----:B------:R-:W-:Y:S01]  /*98f0*/  STL.64 [R1+0x10], R16 ;  /* 0x0000101001007387 */ /* 0x000fe20000100a00 */
[----:B------:R-:W-:-:S02]  /*9900*/  IMAD.MOV.U32 R0, RZ, RZ, R18 ;  /* 0x000000ffff007224 */ /* 0x000fc400078e0012 */
[----:B------:R-:W-:Y:S01]  /*9910*/  IMAD.MOV.U32 R2, RZ, RZ, R19 ;  /* 0x000000ffff027224 */ /* 0x000fe200078e0013 */
[----:B------:R-:W-:Y:S04]  /*9920*/  STL.64 [R1+0x420], R10 ;  /* 0x0004200a01007387 */ /* 0x000fe80000100a00 */
[----:B--2---:R-:W-:Y:S04]  /*9930*/  LDS R18, [R22+0x21c80] ;  /* 0x021c800016127984 */ /* 0x004fe80000000800 */
[----:B------:R-:W1:Y:S04]  /*9940*/  LDS R19, [R23+0x21c80] ;  /* 0x021c800017137984 */ /* 0x000e680000000800 */
[----:B------:R-:W-:Y:S04]  /*9950*/  LDS R12, [R22+0x21800] ;  /* 0x02180000160c7984 */ /* 0x000fe80000000800 */
[----:B------:R-:W-:Y:S04]  /*9960*/  LDS R14, [R22+0x21c00] ;  /* 0x021c0000160e7984 */ /* 0x000fe80000000800 */
[----:B------:R-:W-:Y:S04]  /*9970*/  LDS R13, [R23+0x21800] ;  /* 0x02180000170d7984 */ /* 0x000fe80000000800 */
[----:B------:R-:W-:Y:S04]  /*9980*/  LDS R15, [R23+0x21c00] ;  /* 0x021c0000170f7984 */ /* 0x000fe80000000800 */
[----:B------:R-:W-:Y:S04]  /*9990*/  LDS R16, [R22+0x21880] ;  /* 0x0218800016107984 */ /* 0x000fe80000000800 */
[----:B------:R-:W2:Y:S04]  /*99a0*/  LDS R17, [R23+0x21880] ;  /* 0x0218800017117984 */ /* 0x000ea80000000800 */
[----:B------:R-:W-:Y:S04]  /*99b0*/  LDS R22, [R29+0x21c00] ;  /* 0x021c00001d167984 */ /* 0x000fe80000000800 */
[----:B------:R-:W3:Y:S04]  /*99c0*/  LDS R23, [R27+0x21c00] ;  /* 0x021c00001b177984 */ /* 0x000ee80000000800 */
[----:B-1----:R-:W-:Y:S04]  /*99d0*/  STL.64 [R1+0x418], R18 ;  /* 0x0004181201007387 */ /* 0x002fe80000100a00 */
[----:B--2---:R-:W-:Y:S04]  /*99e0*/  STL.64 [R1+0x410], R16 ;  /* 0x0004101001007387 */ /* 0x004fe80000100a00 */
[----:B---3--:R-:W-:Y:S04]  /*99f0*/  STL.64 [R1+0x3d8], R22 ;  /* 0x0003d81601007387 */ /* 0x008fe80000100a00 */
[----:B------:R1:W-:Y:S04]  /*9a00*/  STL.64 [R1+0x3d0], R20 ;  /* 0x0003d01401007387 */ /* 0x0003e80000100a00 */
[----:B-1----:R-:W2:Y:S01]  /*9a10*/  LDL.LU R20, [R1+0x50] ;  /* 0x0000500001147983 */ /* 0x002ea20000300800 */
[----:B------:R-:W-:-:S02]  /*9a20*/  IMAD.MOV.U32 R22, RZ, RZ, R25 ;  /* 0x000000ffff167224 */ /* 0x000fc400078e0019 */
[----:B------:R-:W-:Y:S02]  /*9a30*/  IMAD.MOV.U32 R23, RZ, RZ, R26 ;  /* 0x000000ffff177224 */ /* 0x000fe400078e001a */
[----:B------:R-:W-:Y:S02]  /*9a40*/  IMAD.MOV.U32 R21, RZ, RZ, R24 ;  /* 0x000000ffff157224 */ /* 0x000fe400078e0018 */
[----:B------:R-:W3:Y:S04]  /*9a50*/  LDL.LU R24, [R1+0x458] ;  /* 0x0004580001187983 */ /* 0x000ee80000300800 */
[----:B------:R-:W4:Y:S04]  /*9a60*/  LDL.LU R25, [R1+0x454] ;  /* 0x0004540001197983 */ /* 0x000f280000300800 */
[----:B------:R-:W3:Y:S04]  /*9a70*/  LDL.LU R26, [R1+0x450] ;  /* 0x00045000011a7983 */ /* 0x000ee80000300800 */
[----:B------:R1:W-:Y:S02]  /*9a80*/  STL.64 [R1+0x3e8], R22 ;  /* 0x0003e81601007387 */ /* 0x0003e40000100a00 */
[----:B-1----:R-:W-:-:S02]  /*9a90*/  IMAD.MOV.U32 R22, RZ, RZ, R28 ;  /* 0x000000ffff167224 */ /* 0x002fc400078e001c */
[----:B------:R-:W-:Y:S01]  /*9aa0*/  IMAD.MOV.U32 R23, RZ, RZ, R3 ;  /* 0x000000ffff177224 */ /* 0x000fe200078e0003 */
[----:B--2---:R1:W-:Y:S04]  /*9ab0*/  STL.64 [R1+0x3e0], R20 ;  /* 0x0003e01401007387 */ /* 0x0043e80000100a00 */
[----:B-1----:R-:W2:Y:S04]  /*9ac0*/  LDL.LU R20, [R1+0x60] ;  /* 0x0000600001147983 */ /* 0x002ea80000300800 */
[----:B------:R-:W2:Y:S04]  /*9ad0*/  LDL.LU R21, [R1+0x64] ;  /* 0x0000640001157983 */ /* 0x000ea80000300800 */
[----:B------:R-:W2:Y:S04]  /*9ae0*/  LDL.LU R28, [R1+0x44c] ;  /* 0x00044c00011c7983 */ /* 0x000ea80000300800 */
[----:B------:R-:W2:Y:S04]  /*9af0*/  LDL.LU R3, [R1+0x448] ;  /* 0x0004480001037983 */ /* 0x000ea80000300800 */
[----:B------:R-:W2:Y:S04]  /*9b00*/  LDL.LU R16, [R1+0xc0] ;  /* 0x0000c00001107983 */ /* 0x000ea80000300800 */
        /* <DEDUP_REMOVED lines=17> */
[----:B------:R-:W-:Y:S04]  /*9c20*/  STL.64 [R1+0x3f8], R22 ;  /* 0x0003f81601007387 */ /* 0x000fe80000100a00 */
[----:B------:R1:W-:Y:S04]  /*9c30*/  STL.64 [R1+0x3f0], R20 ;  /* 0x0003f01401007387 */ /* 0x0003e80000100a00 */
[----:B-1----:R-:W2:Y:S01]  /*9c40*/  LDL.LU R20, [R1+0x70] ;  /* 0x0000700001147983 */ /* 0x002ea20000300800 */
[----:B----4-:R-:W-:-:S02]  /*9c50*/  IMAD.MOV.U32 R22, RZ, RZ, R25 ;  /* 0x000000ffff167224 */ /* 0x010fc400078e0019 */
[----:B---3--:R-:W-:Y:S01]  /*9c60*/  IMAD.MOV.U32 R21, RZ, RZ, R26 ;  /* 0x000000ffff157224 */ /* 0x008fe200078e001a */
[----:B------:R-:W-:Y:S01]  /*9c70*/  LDS R25, [R27+0x21880] ;  /* 0x021880001b197984 */ /* 0x000fe20000000800 */
[----:B------:R-:W-:-:S03]  /*9c80*/  IMAD.MOV.U32 R23, RZ, RZ, R24 ;  /* 0x000000ffff177224 */ /* 0x000fc600078e0018 */
[----:B------:R-:W-:Y:S04]  /*9c90*/  LDS R26, [R29+0x21c80] ;  /* 0x021c80001d1a7984 */ /* 0x000fe80000000800 */
[----:B------:R-:W1:Y:S04]  /*9ca0*/  LDS R27, [R27+0x21c80] ;  /* 0x021c80001b1b7984 */ /* 0x000e680000000800 */
[----:B------:R3:W4:Y:S04]  /*9cb0*/  LDS R24, [R29+0x21880] ;  /* 0x021880001d187984 */ /* 0x0007280000000800 */
[----:B------:R-:W-:Y:S04]  /*9cc0*/  STL.64 [R1+0x408], R22 ;  /* 0x0004081601007387 */ /* 0x000fe80000100a00 */
[----:B---3--:R-:W3:Y:S04]  /*9cd0*/  S2R R29, SR_TID.X ;  /* 0x00000000001d7919 */ /* 0x008ee80000002100 */
[----:B------:R-:W-:Y:S06]  /*9ce0*/  BAR.SYNC.DEFER_BLOCKING 0x0 ;  /* 0x0000000000007b1d */ /* 0x000fec0000010000 */
[----:B--2---:R2:W-:Y:S04]  /*9cf0*/  STL.64 [R1+0x400], R20 ;  /* 0x0004001401007387 */ /* 0x0045e80000100a00 */
[----:B--2---:R-:W2:Y:S04]  /*9d00*/  LDL.LU R20, [R1+0x110] ;  /* 0x0001100001147983 */ /* 0x004ea80000300800 */
[----:B------:R-:W2:Y:S04]  /*9d10*/  LDL.LU R21, [R1+0x114] ;  /* 0x0001140001157983 */ /* 0x000ea80000300800 */
[----:B------:R-:W2:Y:S04]  /*9d20*/  LDL.LU R22, [R1+0x118] ;  /* 0x0001180001167983 */ /* 0x000ea80000300800 */
[----:B------:R-:W2:Y:S04]  /*9d30*/  LDL.LU R23, [R1+0x11c] ;  /* 0x00011c0001177983 */ /* 0x000ea80000300800 */
[----:B-1----:R1:W-:Y:S04]  /*9d40*/  STL.64 [R1+0x390], R26 ;  /* 0x0003901a01007387 */ /* 0x0023e80000100a00 */
[----:B----4-:R4:W-:Y:S04]  /*9d50*/  STL.64 [R1+0x388], R24 ;  /* 0x0003881801007387 */ /* 0x0109e80000100a00 */
[----:B-1----:R-:W4:Y:S04]  /*9d60*/  LDL R26, [R1+0x28] ;  /* 0x00002800011a7983 */ /* 0x002f280000100800 */
[----:B------:R-:W4:Y:S02]  /*9d70*/  LDL R27, [R1+0x2c] ;  /* 0x00002c00011b7983 */ /* 0x000f240000100800 */
[----:B----4-:R-:W-:Y:S02]  /*9d80*/  HMMA.1688.F32.TF32 R24, R12, R26, R16 ;  /* 0x0000001a0c18723c */ /* 0x010fe40000081010 */
[----:B------:R-:W4:Y:S04]  /*9d90*/  LDL.LU.64 R18, [R1+0x440] ;  /* 0x0004400001127983 */ /* 0x000f280000300a00 */
[----:B------:R-:W4:Y:S11]  /*9da0*/  LDL.LU.64 R16, [R1+0x438] ;  /* 0x0004380001107983 */ /* 0x000f360000300a00 */
[----:B------:R-:W-:Y:S06]  /*9db0*/  @!UPT UIADD3 URZ, URZ, URZ, URZ ;  /* 0x0000003f3f3ff290 */ /* 0x000fec000fffe03f */
[----:B------:R1:W-:Y:S04]  /*9dc0*/  STL.64 [R1+0x120], R24 ;  /* 0x0001201801007387 */ /* 0x0003e80000100a00 */
[----:B------:R2:W-:Y:S04]  /*9dd0*/  STL.64 [R1+0x128], R26 ;  /* 0x0001281a01007387 */ /* 0x0005e80000100a00 */
[----:B-1----:R-:W3:Y:S04]  /*9de0*/  LDL.LU R24, [R1+0x80] ;  /* 0x0000800001187983 */ /* 0x002ee80000300800 */
[----:B------:R-:W3:Y:S01]  /*9df0*/  LDL.LU R25, [R1+0x84] ;  /* 0x0000840001197983 */ /* 0x000ee20000300800 */
[----:B--2---:R-:W-:-:S02]  /*9e00*/  IMAD.MOV.U32 R26, RZ, RZ, R3 ;  /* 0x000000ffff1a7224 */ /* 0x004fc400078e0003 */
[----:B------:R-:W-:Y:S01]  /*9e10*/  IMAD.MOV.U32 R27, RZ, RZ, R28 ;  /* 0x000000ffff1b7224 */ /* 0x000fe200078e001c */
[----:B------:R-:W2:Y:S04]  /*9e20*/  LDL.LU R3, [R1+0x434] ;  /* 0x0004340001037983 */ /* 0x000ea80000300800 */
[----:B------:R-:W2:Y:S04]  /*9e30*/  LDL.LU R28, [R1+0x430] ;  /* 0x00043000011c7983 */ /* 0x000ea80000300800 */
[----:B------:R-:W-:Y:S04]  /*9e40*/  STL.64 [R1+0x3a0], R26 ;  /* 0x0003a01a01007387 */ /* 0x000fe80000100a00 */
[----:B---3--:R1:W-:Y:S04]  /*9e50*/  STL.64 [R1+0x398], R24 ;  /* 0x0003981801007387 */ /* 0x0083e80000100a00 */
[----:B-1----:R-:W3:Y:S04]  /*9e60*/  LDL.LU R24, [R1+0x90] ;  /* 0x0000900001187983 */ /* 0x002ee80000300800 */
[----:B------:R-:W3:Y:S04]  /*9e70*/  LDL.LU R25, [R1+0x94] ;  /* 0x0000940001197983 */ /* 0x000ee80000300800 */
[----:B------:R-:W2:Y:S04]  /*9e80*/  LDL.LU R26, [R1+0x98] ;  /* 0x00009800011a7983 */ /* 0x000ea80000300800 */
[----:B------:R-:W2:Y:S04]  /*9e90*/  LDL.LU R27, [R1+0x9c] ;  /* 0x00009c00011b7983 */ /* 0x000ea80000300800 */
[----:B--2---:R1:W-:Y:S04]  /*9ea0*/  STL.64 [R1+0x3b0], R26 ;  /* 0x0003b01a01007387 */ /* 0x0043e80000100a00 */
[----:B---3--:R-:W-:Y:S04]  /*9eb0*/  STL.64 [R1+0x3a8], R24 ;  /* 0x0003a81801007387 */ /* 0x008fe80000100a00 */
[----:B-1----:R-:W2:Y:S02]  /*9ec0*/  LDL.LU.64 R26, [R1+0x8] ;  /* 0x00000800011a7983 */ /* 0x002ea40000300a00 */
[C---:B--2---:R-:W-:Y:S11]  /*9ed0*/  HMMA.1688.F32.TF32 R4, R12.reuse, R26, R4 ;  /* 0x0000001a0c04723c */ /* 0x044ff60000081004 */
[----:B------:R-:W-:Y:S11]  /*9ee0*/  @!UPT UIADD3 URZ, URZ, URZ, URZ ;  /* 0x0000003f3f3ff290 */ /* 0x000ff6000fffe03f */
[----:B------:R-:W-:Y:S01]  /*9ef0*/  @!UPT UIADD3 URZ, URZ, URZ, URZ ;  /* 0x0000003f3f3ff290 */ /* 0x000fe2000fffe03f */
[----:B------:R-:W-:Y:S04]  /*9f00*/  STL.64 [R1+0xe0], R4 ;  /* 0x0000e00401007387 */ /* 0x000fe80000100a00 */
[----:B------:R1:W-:Y:S04]  /*9f10*/  STL.64 [R1+0xe8], R6 ;  /* 0x0000e80601007387 */ /* 0x0003e80000100a00 */
[----:B-1----:R-:W2:Y:S02]  /*9f20*/  LDL.LU.64 R6, [R1+0x428] ;  /* 0x0004280001067983 */ /* 0x002ea40000300a00 */
[C---:B--2---:R-:W-:Y:S11]  /*9f30*/  HMMA.1688.F32.TF32 R8, R12.reuse, R6, R8 ;  /* 0x000000060c08723c */ /* 0x044ff60000081008 */
[----:B------:R-:W-:Y:S11]  /*9f40*/  @!UPT UIADD3 URZ, URZ, URZ, URZ ;  /* 0x0000003f3f3ff290 */ /* 0x000ff6000fffe03f */
[----:B------:R-:W-:Y:S01]  /*9f50*/  @!UPT UIADD3 URZ, URZ, URZ, URZ ;  /* 0x0000003f3f3ff290 */ /* 0x000fe2000fffe03f */
[----:B------:R-:W-:Y:S04]  /*9f60*/  STL.64 [R1+0xd0], R8 ;  /* 0x0000d00801007387 */ /* 0x000fe80000100a00 */
[----:B------:R1:W-:Y:S04]  /*9f70*/  STL.64 [R1+0xd8], R10 ;  /* 0x0000d80a01007387 */ /* 0x0003e80000100a00 */
[----:B-1----:R-:W4:Y:S02]  /*9f80*/  LDL.LU.64 R10, [R1+0x420] ;  /* 0x00042000010a7983 */ /* 0x002f240000300a00 */
[----:B----4-:R-:W-:Y:S02]  /*9f90*/  HMMA.1688.F32.TF32 R12, R12, R10, R16 ;  /* 0x0000000a0c0c723c */ /* 0x010fe40000081010 */
[----:B------:R-:W2:Y:S04]  /*9fa0*/  LDL.LU.64 R18, [R1+0x418] ;  /* 0x0004180001127983 */ /* 0x000ea80000300a00 */
[----:B------:R-:W2:Y:S11]  /*9fb0*/  LDL.LU.64 R16, [R1+0x410] ;  /* 0x0004100001107983 */ /* 0x000eb60000300a00 */
[----:B------:R-:W-:Y:S06]  /*9fc0*/  @!UPT UIADD3 URZ, URZ, URZ, URZ ;  /* 0x0000003f3f3ff290 */ /* 0x000fec000fffe03f */
        /* <DEDUP_REMOVED lines=8> */
[----:B-1----:R-:W2:Y:S04]  /*a050*/  LDL.LU.64 R22, [R1+0x408] ;  /* 0x0004080001167983 */ /* 0x002ea80000300a00 */
[----:B------:R-:W2:Y:S02]  /*a060*/  LDL.LU.64 R20, [R1+0x400] ;  /* 0x0004000001147983 */ /* 0x000ea40000300a00 */
        /* <DEDUP_REMOVED lines=8> */
[----:B------:R-:W3:Y:S04]  /*a0f0*/  LDL.LU R24, [R1+0x100] ;  /* 0x0001000001187983 */ /* 0x000ee80000300800 */
[----:B------:R-:W3:Y:S04]  /*a100*/  LDL.LU R25, [R1+0x104] ;  /* 0x0001040001197983 */ /* 0x000ee80000300800 */
[----:B-1----:R-:W3:Y:S04]  /*a110*/  LDL.LU R26, [R1+0x108] ;  /* 0x00010800011a7983 */ /* 0x002ee80000300800 */
[----:B------:R-:W3:Y:S01]  /*a120*/  LDL.LU R27, [R1+0x10c] ;  /* 0x00010c00011b7983 */ /* 0x000ee20000300800 */
        /* <DEDUP_REMOVED lines=8> */
[----:B------:R-:W3:Y:S04]  /*a1b0*/  LDL.LU.64 R22, [R1+0x3d8] ;  /* 0x0003d80001167983 */ /* 0x000ee80000300a00 */
[----:B------:R-:W3:Y:S11]  /*a1c0*/  LDL.LU.64 R20, [R1+0x3d0] ;  /* 0x0003d00001147983 */ /* 0x000ef60000300a00 */
[----:B------:R-:W-:Y:S06]  /*a1d0*/  @!UPT UIADD3 URZ, URZ, URZ, URZ ;  /* 0x0000003f3f3ff290 */ /* 0x000fec000fffe03f */
[----:B------:R-:W-:Y:S04]  /*a1e0*/  STL.64 [R1+0x130], R16 ;  /* 0x0001301001007387 */ /* 0x000fe80000100a00 */
[----:B------:R1:W-:Y:S02]  /*a1f0*/  STL.64 [R1+0x138], R18 ;  /* 0x0001381201007387 */ /* 0x0003e40000100a00 */
[----:B-1----:R-:W-:-:S04]  /*a200*/  SHF.R.U32.HI R18, RZ, 0x6, R29 ;  /* 0x00000006ff127819 */ /* 0x002fc8000001161d */
[----:B------:R-:W-:-:S05]  /*a210*/  SGXT.U32 R18, R18, 0x3 ;  /* 0x000000031212781a */ /* 0x000fca0000000000 */
[----:B------:R-:W-:Y:S04]  /*a220*/  STL [R1+0x3c0], R18 ;  /* 0x0003c01201007387 */ /* 0x000fe80000100800 */
[----:B------:R-:W2:Y:S04]  /*a230*/  LDL.LU R16, [R1+0xa0] ;  /* 0x0000a00001107983 */ /* 0x000ea80000300800 */
[----:B------:R-:W2:Y:S01]  /*a240*/  LDL.LU R17, [R1+0xa4] ;  /* 0x0000a40001117983 */ /* 0x000ea20000300800 */
[----:B---3--:R-:W-:Y:S11]  /*a250*/  HMMA.1688.F32.TF32 R24, R20, R14, R24 ;  /* 0x0000000e1418723c */ /* 0x008ff60000081018 */
[----:B------:R-:W-:Y:S11]  /*a260*/  @!UPT UIADD3 URZ, URZ, URZ, URZ ;  /* 0x0000003f3f3ff290 */ /* 0x000ff6000fffe03f */
[----:B------:R-:W-:Y:S01]  /*a270*/  @!UPT UIADD3 URZ, URZ, URZ, URZ ;  /* 0x0000003f3f3ff290 */ /* 0x000fe2000fffe03f */
[----:B------:R-:W-:Y:S04]  /*a280*/  STL.64 [R1+0xc0], R24 ;  /* 0x0000c01801007387 */ /* 0x000fe80000100a00 */
[----:B------:R1:W-:Y:S04]  /*a290*/  STL.64 [R1+0xc8], R26 ;  /* 0x0000c81a01007387 */ /* 0x0003e80000100a00 */
[----:B-1----:R-:W2:Y:S01]  /*a2a0*/  LDL.LU.64 R26, [R1+0x3c8] ;  /* 0x0003c800011a7983 */ /* 0x002ea20000300a00 */
[----:B------:R-:W-:Y:S02]  /*a2b0*/  IMAD.MOV.U32 R18, RZ, RZ, R28 ;  /* 0x000000ffff127224 */ /* 0x000fe400078e001c */
[----:B------:R-:W-:-:S07]  /*a2c0*/  IMAD.MOV.U32 R19, RZ, RZ, R3 ;  /* 0x000000ffff137224 */ /* 0x000fce00078e0003 */
[C---:B--2---:R-:W-:Y:S01]  /*a2d0*/  HMMA.1688.F32.TF32 R16, R20.reuse, R26, R16 ;  /* 0x0000001a1410723c */ /* 0x044fe20000081010 */
[----:B------:R-:W-:Y:S02]  /*a2e0*/  IMAD.MOV.U32 R4, RZ, RZ, R26 ;  /* 0x000000ffff047224 */ /* 0x000fe400078e001a */
[----:B------:R-:W-:Y:S11]  /*a2f0*/  IMAD.MOV.U32 R3, RZ, RZ, R27 ;  /* 0x000000ffff037224 */ /* 0x000ff600078e001b */
[----:B------:R-:W-:Y:S09]  /*a300*/  @!UPT UIADD3 URZ, URZ, URZ, URZ ;  /* 0x0000003f3f3ff290 */ /* 0x000ff2000fffe03f */
[----:B------:R-:W-:Y:S04]  /*a310*/  STL.64 [R1+0x70], R16 ;  /* 0x0000701001007387 */ /* 0x000fe80000100a00 */
[----:B------:R1:W-:Y:S04]  /*a320*/  STL.64 [R1+0x78], R18 ;  /* 0x0000781201007387 */ /* 0x0003e80000100a00 */
[----:B-1----:R-:W2:Y:S04]  /*a330*/  LDL.LU R18, [R1+0x3c0] ;  /* 0x0003c00001127983 */ /* 0x002ea80000300800 */
[----:B------:R-:W3:Y:S04]  /*a340*/  LDL.LU.64 R26, [R1+0x3b0] ;  /* 0x0003b000011a7983 */ /* 0x000ee80000300a00 */
[----:B------:R-:W3:Y:S02]  /*a350*/  LDL.LU.64 R24, [R1+0x3a8] ;  /* 0x0003a80001187983 */ /* 0x000ee40000300a00 */
[----:B---3--:R-:W-:Y:S11]  /*a360*/  HMMA.1688.F32.TF32 R24, R20, R6, R24 ;  /* 0x000000061418723c */ /* 0x008ff60000081018 */
[----:B------:R-:W-:Y:S11]  /*a370*/  @!UPT UIADD3 URZ, URZ, URZ, URZ ;  /* 0x0000003f3f3ff290 */ /* 0x000ff6000fffe03f */
[----:B------:R-:W-:Y:S01]  /*a380*/  @!UPT UIADD3 URZ, URZ, URZ, URZ ;  /* 0x0000003f3f3ff290 */ /* 0x000fe2000fffe03f */
[----:B------:R-:W-:Y:S04]  /*a390*/  STL.64 [R1+0x60], R24 ;  /* 0x0000601801007387 */ /* 0x000fe80000100a00 */
[----:B------:R1:W-:Y:S04]  /*a3a0*/  STL.64 [R1+0x68], R26 ;  /* 0x0000681a01007387 */ /* 0x0003e80000100a00 */
[----:B-1----:R-:W3:Y:S04]  /*a3b0*/  LDL.LU.64 R26, [R1+0x3a0] ;  /* 0x0003a000011a7983 */ /* 0x002ee80000300a00 */
[----:B------:R-:W3:Y:S01]  /*a3c0*/  LDL.LU.64 R24, [R1+0x398] ;  /* 0x0003980001187983 */ /* 0x000ee20000300a00 */
[----:B--2---:R-:W-:Y:S01]  /*a3d0*/  ISETP.GE.AND P0, PT, R18, UR5, PT ;  /* 0x0000000512007c0c */ /* 0x004fe2000bf06270 */
[----:B------:R-:W-:-:S02]  /*a3e0*/  IMAD.MOV.U32 R19, RZ, RZ, R3 ;  /* 0x000000ffff137224 */ /* 0x000fc400078e0003 */
[----:B------:R1:W-:Y:S02]  /*a3f0*/  STL [R1+0x378], R18 ;  /* 0x0003781201007387 */ /* 0x0003e40000100800 */
[----:B-1----:R-:W-:-:S05]  /*a400*/  IMAD.MOV.U32 R18, RZ, RZ, R4 ;  /* 0x000000ffff127224 */ /* 0x002fca00078e0004 */
[----:B------:R1:W-:Y:S04]  /*a410*/  STL.64 [R1+0x380], R18 ;  /* 0x0003801201007387 */ /* 0x0003e80000100a00 */
[----:B------:R-:W2:Y:S04]  /*a420*/  LDL.LU R16, [R1+0xf0] ;  /* 0x0000f00001107983 */ /* 0x000ea80000300800 */
[----:B------:R-:W2:Y:S04]  /*a430*/  LDL.LU R17, [R1+0xf4] ;  /* 0x0000f40001117983 */ /* 0x000ea80000300800 */
[----:B-1----:R-:W2:Y:S04]  /*a440*/  LDL.LU R18, [R1+0xf8] ;  /* 0x0000f80001127983 */ /* 0x002ea80000300800 */
[----:B------:R-:W2:Y:S01]  /*a450*/  LDL.LU R19, [R1+0xfc] ;  /* 0x0000fc0001137983 */ /* 0x000ea20000300800 */
[----:B---3--:R-:W-:Y:S03]  /*a460*/  HMMA.1688.F32.TF32 R20, R20, R10, R24 ;  /* 0x0000000a1414723c */ /* 0x008fe60000081018 */
[----:B------:R-:W2:Y:S04]  /*a470*/  LDL.LU.64 R26, [R1+0x390] ;  /* 0x00039000011a7983 */ /* 0x000ea80000300a00 */
[----:B------:R-:W2:Y:S01]  /*a480*/  LDL.LU.64 R24, [R1+0x388] ;  /* 0x0003880001187983 */ /* 0x000ea20000300a00 */
[----:B------:R-:W-:-:S05]  /*a490*/  IMAD.MOV.U32 R3, RZ, RZ, 0x1f ;  /* 0x0000001fff037424 */ /* 0x000fca00078e00ff */
[----:B------:R-:W-:-:S04]  /*a4a0*/  IADD3 R3, R3, c[0x0][0x180], RZ ;  /* 0x0000600003037a10 */ /* 0x000fc80007ffe0ff */
[----:B------:R-:W-:-:S04]  /*a4b0*/  SHF.R.S32.HI R4, RZ, 0x1f, R3 ;  /* 0x0000001fff047819 */ /* 0x000fc80000011403 */
[----:B------:R-:W-:Y:S02]  /*a4c0*/  LEA.HI R4, R4, R3, RZ, 0x5 ;  /* 0x0000000304047211 */ /* 0x000fe400078f28ff */
[----:B------:R-:W1:Y:S01]  /*a4d0*/  S2R R3, SR_TID.X ;  /* 0x0000000000037919 */ /* 0x000e620000002100 */
[----:B------:R-:W-:Y:S02]  /*a4e0*/  IMAD.MOV.U32 R8, RZ, RZ, R14 ;  /* 0x000000ffff087224 */ /* 0x000fe400078e000e */
[----:B------:R-:W-:Y:S01]  /*a4f0*/  IMAD.MOV.U32 R5, RZ, RZ, R15 ;  /* 0x000000ffff057224 */ /* 0x000fe200078e000f */
[----:B------:R-:W-:Y:S04]  /*a500*/  STL.64 [R1+0x50], R20 ;  /* 0x0000501401007387 */ /* 0x000fe80000100a00 */
[----:B------:R3:W-:Y:S02]  /*a510*/  STL.64 [R1+0x58], R22 ;  /* 0x0000581601007387 */ /* 0x0007e40000100a00 */
[----:B---3--:R-:W-:-:S02]  /*a520*/  IMAD.MOV.U32 R22, RZ, RZ, R8 ;  /* 0x000000ffff167224 */ /* 0x008fc400078e0008 */
[----:B------:R-:W-:Y:S01]  /*a530*/  IMAD.MOV.U32 R23, RZ, RZ, R5 ;  /* 0x000000ffff177224 */ /* 0x000fe200078e0005 */
[----:B-1----:R-:W-:-:S04]  /*a540*/  SHF.R.U32.HI R3, RZ, 0x6, R3 ;  /* 0x00000006ff037819 */ /* 0x002fc80000011603 */
[----:B------:R-:W-:-:S04]  /*a550*/  SGXT.U32 R3, R3, 0x3 ;  /* 0x000000030303781a */ /* 0x000fc80000000000 */
[----:B------:R-:W-:-:S04]  /*a560*/  LOP3.LUT R3, R3, 0x10, RZ, 0xfc, !PT ;  /* 0x0000001003037812 */ /* 0x000fc800078efcff */
[----:B------:R-:W-:Y:S01]  /*a570*/  ISETP.GE.AND P1, PT, R3, UR5, PT ;  /* 0x0000000503007c0c */ /* 0x000fe2000bf26270 */
[C---:B--2---:R-:W-:Y:S01]  /*a580*/  HMMA.1688.F32.TF32 R20, R24.reuse, R22, R16 ;  /* 0x000000161814723c */ /* 0x044fe20000081010 */
[----:B------:R-:W2:Y:S04]  /*a590*/  LDL.LU.64 R18, [R1+0x380] ;  /* 0x0003800001127983 */ /* 0x000ea80000300a00 */
[----:B------:R-:W3:Y:S11]  /*a5a0*/  LDL.LU R3, [R1+0x198] ;  /* 0x0001980001037983 */ /* 0x000ef60000300800 */
[----:B------:R-:W-:Y:S07]  /*a5b0*/  @!UPT UIADD3 URZ, URZ, URZ, URZ ;  /* 0x0000003f3f3ff290 */ /* 0x000fee000fffe03f */
[----:B------:R1:W-:Y:S04]  /*a5c0*/  STL.64 [R1+0x20], R20 ;  /* 0x0000201401007387 */ /* 0x0003e80000100a00 */
[----:B------:R-:W-:Y:S04]  /*a5d0*/  STL.64 [R1+0x28], R22 ;  /* 0x0000281601007387 */ /* 0x000fe80000100a00 */
[----:B-1----:R-:W4:Y:S04]  /*a5e0*/  LDL.LU R21, [R1+0x194] ;  /* 0x0001940001157983 */ /* 0x002f280000300800 */
[----:B----4-:R1:W-:Y:S04]  /*a5f0*/  STL [R1+0x37c], R21 ;  /* 0x00037c1501007387 */ /* 0x0103e80000100800 */
[----:B------:R-:W2:Y:S04]  /*a600*/  LDL.LU R20, [R1+0x40] ;  /* 0x0000400001147983 */ /* 0x000ea80000300800 */
[----:B-1----:R-:W2:Y:S04]  /*a610*/  LDL.LU R21, [R1+0x44] ;  /* 0x0000440001157983 */ /* 0x002ea80000300800 */
[----:B------:R-:W2:Y:S04]  /*a620*/  LDL.LU R22, [R1+0x48] ;  /* 0x0000480001167983 */ /* 0x000ea80000300800 */
[----:B------:R-:W2:Y:S04]  /*a630*/  LDL.LU R23, [R1+0x4c] ;  /* 0x00004c0001177983 */ /* 0x000ea80000300800 */
[----:B------:R-:W4:Y:S04]  /*a640*/  LDL.LU R14, [R1+0x190] ;  /* 0x00019000010e7983 */ /* 0x000f280000300800 */
[----:B------:R-:W1:Y:S04]  /*a650*/  S2R R15, SR_TID.X ;  /* 0x00000000000f7919 */ /* 0x000e680000002100 */
[----:B------:R-:W1:Y:S01]  /*a660*/  S2R R9, SR_TID.X ;  /* 0x0000000000097919 */ /* 0x000e620000002100 */
[----:B------:R-:W-:Y:S01]  /*a670*/  SHF.R.S32.HI R4, RZ, 0x5, R4 ;  /* 0x00000005ff047819 */ /* 0x000fe20000011404 */
[----:B--2---:R-:W-:Y:S02]  /*a680*/  HMMA.1688.F32.TF32 R16, R24, R18, R20 ;  /* 0x000000121810723c */ /* 0x004fe40000081014 */
[----:B------:R-:W2:Y:S11]  /*a690*/  LDL.LU R21, [R1+0x37c] ;  /* 0x00037c0001157983 */ /* 0x000eb60000300800 */
[----:B------:R-:W-:Y:S10]  /*a6a0*/  @!UPT UIADD3 URZ, URZ, URZ, URZ ;  /* 0x0000003f3f3ff290 */ /* 0x000ff4000fffe03f */
[----:B------:R-:W-:Y:S04]  /*a6b0*/  STL.64 [R1+0x110], R16 ;  /* 0x0001101001007387 */ /* 0x000fe80000100a00 */
[----:B------:R1:W-:Y:S04]  /*a6c0*/  STL.64 [R1+0x118], R18 ;  /* 0x0001181201007387 */ /* 0x0003e80000100a00 */
[----:B-1----:R-:W4:Y:S04]  /*a6d0*/  LDL.LU R18, [R1+0x378] ;  /* 0x0003780001127983 */ /* 0x002f280000300800 */
[----:B------:R-:W4:Y:S01]  /*a6e0*/  LDL.LU R23, [R1+0x2a0] ;  /* 0x0002a00001177983 */ /* 0x000f220000300800 */
[----:B------:R-:W-:-:S02]  /*a6f0*/  IADD3 R4, R4, -0x2, RZ ;  /* 0xfffffffe04047810 */ /* 0x000fc40007ffe0ff */
[----:B------:R-:W-:Y:S02]  /*a700*/  LEA.HI R28, R15, 0x8, RZ, 0x1a ;  /* 0x000000080f1c7811 */ /* 0x000fe400078fd0ff */
[----:B------:R-:W-:Y:S02]  /*a710*/  ISETP.LE.AND P3, PT, R4, UR4, PT ;  /* 0x0000000404007c0c */ /* 0x000fe4000bf63270 */
[----:B------:R-:W-:Y:S02]  /*a720*/  SEL R4, RZ, 0x4, P0 ;  /* 0x00000004ff047807 */ /* 0x000fe40000000000 */
[----:B------:R-:W-:Y:S02]  /*a730*/  ISETP.GE.AND P0, PT, R28, UR5, PT ;  /* 0x000000051c007c0c */ /* 0x000fe4000bf06270 */
[----:B------:R-:W-:Y:S02]  /*a740*/  SEL R4, R4, RZ, !P3 ;  /* 0x000000ff04047207 */ /* 0x000fe40005800000 */
[----:B------:R-:W-:-:S02]  /*a750*/  SEL R5, RZ, 0x4, P0 ;  /* 0x00000004ff057807 */ /* 0x000fc40000000000 */
[----:B------:R-:W-:Y:S02]  /*a760*/  ISETP.NE.U32.AND P0, PT, R4, RZ, PT ;  /* 0x000000ff0400720c */ /* 0x000fe40003f05070 */
[----:B------:R-:W-:Y:S02]  /*a770*/  LEA.HI R13, R29, 0x18, RZ, 0x1a ;  /* 0x000000181d0d7811 */ /* 0x000fe400078fd0ff */
[----:B------:R-:W-:Y:S02]  /*a780*/  SEL R4, RZ, 0x4, P1 ;  /* 0x00000004ff047807 */ /* 0x000fe40000800000 */
[----:B------:R-:W-:Y:S02]  /*a790*/  LOP3.LUT R8, R9, 0x1f, RZ, 0xc0, !PT ;  /* 0x0000001f09087812 */ /* 0x000fe400078ec0ff */
[----:B------:R-:W-:Y:S02]  /*a7a0*/  ISETP.GE.AND P2, PT, R13, UR5, PT ;  /* 0x000000050d007c0c */ /* 0x000fe4000bf46270 */
[----:B------:R-:W-:-:S02]  /*a7b0*/  SEL R4, R4, RZ, !P3 ;  /* 0x000000ff04047207 */ /* 0x000fc40005800000 */
[----:B------:R-:W-:Y:S02]  /*a7c0*/  ISETP.GE.AND P4, PT, R8, UR5, PT ;  /* 0x0000000508007c0c */ /* 0x000fe4000bf86270 */
[----:B------:R-:W-:Y:S02]  /*a7d0*/  SEL R8, RZ, 0x4, P2 ;  /* 0x00000004ff087807 */ /* 0x000fe40001000000 */
[----:B------:R-:W-:Y:S02]  /*a7e0*/  ISETP.NE.U32.AND P2, PT, R4, RZ, PT ;  /* 0x000000ff0400720c */ /* 0x000fe40003f45070 */
[----:B---3--:R-:W-:Y:S02]  /*a7f0*/  IADD3 R4, R3, 0x1, RZ ;  /* 0x0000000103047810 */ /* 0x008fe40007ffe0ff */
[----:B------:R-:W-:Y:S02]  /*a800*/  SHF.R.U32.HI R3, RZ, 0x6, R9 ;  /* 0x00000006ff037819 */ /* 0x000fe40000011609 */
[----:B------:R-:W-:-:S02]  /*a810*/  LEA.HI R9, R9, 0x8, RZ, 0x1a ;  /* 0x0000000809097811 */ /* 0x000fc400078fd0ff */
[----:B------:R-:W-:Y:S02]  /*a820*/  SGXT.U32 R3, R3, 0x3 ;  /* 0x000000030303781a */ /* 0x000fe40000000000 */
[----:B------:R-:W-:Y:S01]  /*a830*/  SEL R5, R5, RZ, !P3 ;  /* 0x000000ff05057207 */ /* 0x000fe20005800000 */
[----:B------:R-:W-:Y:S02]  /*a840*/  IMAD R9, R9, c[0x0][0x188], RZ ;  /* 0x0000620009097a24 */ /* 0x000fe400078e02ff */
[----:B------:R-:W-:Y:S01]  /*a850*/  IMAD R3, R3, c[0x0][0x188], RZ ;  /* 0x0000620003037a24 */ /* 0x000fe200078e02ff */
[----:B------:R-:W-:Y:S01]  /*a860*/  SEL R8, R8, RZ, !P3 ;  /* 0x000000ff08087207 */ /* 0x000fe20005800000 */
[----:B------:R-:W-:Y:S02]  /*a870*/  IMAD.SHL.U32 R12, R9, 0x4, RZ ;  /* 0x00000004090c7824 */ /* 0x000fe400078e00ff */
[----:B------:R-:W-:Y:S01]  /*a880*/  IMAD.SHL.U32 R3, R3, 0x4, RZ ;  /* 0x0000000403037824 */ /* 0x000fe200078e00ff */
[----:B------:R-:W-:-:S02]  /*a890*/  ISETP.NE.U32.AND P1, PT, R5, RZ, PT ;  /* 0x000000ff0500720c */ /* 0x000fc40003f25070 */
[----:B------:R-:W-:Y:S02]  /*a8a0*/  ISETP.GT.AND P5, PT, R4, 0x1, PT ;  /* 0x000000010400780c */ /* 0x000fe40003fa4270 */
[----:B------:R-:W-:Y:S02]  /*a8b0*/  SEL R5, RZ, 0x4, P4 ;  /* 0x00000004ff057807 */ /* 0x000fe40002000000 */
[----:B------:R-:W-:Y:S02]  /*a8c0*/  ISETP.NE.U32.AND P4, PT, R8, RZ, PT ;  /* 0x000000ff0800720c */ /* 0x000fe40003f85070 */
[-C--:B--2---:R-:W-:Y:S02]  /*a8d0*/  IADD3 R8, P6, R3, R21.reuse, RZ ;  /* 0x0000001503087210 */ /* 0x084fe40007fde0ff */
[----:B------:R-:W-:Y:S02]  /*a8e0*/  SEL R3, R4, RZ, !P5 ;  /* 0x000000ff04037207 */ /* 0x000fe40006800000 */
[----:B------:R-:W-:Y:S01]  /*a8f0*/  IADD3 R4, P5, R12, R21, RZ ;  /* 0x000000150c047210 */ /* 0x000fe20007fbe0ff */
[----:B----4-:R-:W-:Y:S04]  /*a900*/  STL [R1+0x374], R23 ;  /* 0x0003741701007387 */ /* 0x010fe80000100800 */
[----:B------:R1:W-:Y:S04]  /*a910*/  STL [R1+0x370], R21 ;  /* 0x0003701501007387 */ /* 0x0003e80000100800 */
[----:B------:R-:W2:Y:S04]  /*a920*/  LDL.LU R20, [R1+0x30] ;  /* 0x0000300001147983 */ /* 0x000ea80000300800 */
[----:B-1----:R-:W2:Y:S04]  /*a930*/  LDL.LU R21, [R1+0x34] ;  /* 0x0000340001157983 */ /* 0x002ea80000300800 */
[----:B------:R-:W2:Y:S04]  /*a940*/  LDL.LU R22, [R1+0x38] ;  /* 0x0000380001167983 */ /* 0x000ea80000300800 */
[----:B------:R-:W2:Y:S01]  /*a950*/  LDL.LU R23, [R1+0x3c] ;  /* 0x00003c0001177983 */ /* 0x000ea20000300800 */
[----:B------:R-:W-:-:S04]  /*a960*/  SHF.R.U32.HI R15, RZ, 0x6, R15 ;  /* 0x00000006ff0f7819 */ /* 0x000fc8000001160f */
[----:B------:R-:W-:-:S05]  /*a970*/  SGXT.U32 R15, R15, 0x3 ;  /* 0x000000030f0f781a */ /* 0x000fca0000000000 */
[C---:B------:R-:W-:Y:S02]  /*a980*/  IMAD R17, R15.reuse, c[0x0][0x188], RZ ;  /* 0x000062000f117a24 */ /* 0x040fe400078e02ff */
[----:B------:R-:W-:Y:S02]  /*a990*/  IMAD R16, R15, c[0x0][0x188], RZ ;  /* 0x000062000f107a24 */ /* 0x000fe400078e02ff */
[----:B------:R-:W3:Y:S04]  /*a9a0*/  LDL.LU R15, [R1+0x29c] ;  /* 0x00029c00010f7983 */ /* 0x000ee80000300800 */
[----:B------:R-:W-:Y:S01]  /*a9b0*/  STL [R1+0x198], R3 ;  /* 0x0001980301007387 */ /* 0x000fe20000100800 */
[----:B--2---:R-:W-:Y:S11]  /*a9c0*/  HMMA.1688.F32.TF32 R20, R24, R6, R20 ;  /* 0x000000061814723c */ /* 0x004ff60000081014 */
[----:B------:R-:W-:Y:S11]  /*a9d0*/  @!UPT UIADD3 URZ, URZ, URZ, URZ ;  /* 0x0000003f3f3ff290 */ /* 0x000ff6000fffe03f */
[----:B------:R-:W-:Y:S01]  /*a9e0*/  @!UPT UIADD3 URZ, URZ, URZ, URZ ;  /* 0x0000003f3f3ff290 */ /* 0x000fe2000fffe03f */
[----:B------:R-:W-:Y:S04]  /*a9f0*/  STL.64 [R1+0x100], R20 ;  /* 0x0001001401007387 */ /* 0x000fe80000100a00 */
[----:B------:R1:W-:Y:S04]  /*aa00*/  STL.64 [R1+0x108], R22 ;  /* 0x0001081601007387 */ /* 0x0003e80000100a00 */
[----:B-1----:R-:W2:Y:S04]  /*aa10*/  LDL.LU R23, [R1+0x374] ;  /* 0x0003740001177983 */ /* 0x002ea80000300800 */
[----:B------:R-:W4:Y:S04]  /*aa20*/  LDL.LU R21, [R1+0x370] ;  /* 0x0003700001157983 */ /* 0x000f280000300800 */
[----:B------:R-:W1:Y:S01]  /*aa30*/  S2R R12, SR_TID.X ;  /* 0x00000000000c7919 */ /* 0x000e620000002100 */
[----:B------:R-:W-:-:S04]  /*aa40*/  SHF.R.S32.HI R17, RZ, 0x1f, R17 ;  /* 0x0000001fff117819 */ /* 0x000fc80000011411 */
[----:B------:R-:W-:Y:S01]  /*aa50*/  SHF.L.U64.HI R16, R16, 0x2, R17 ;  /* 0x0000000210107819 */ /* 0x000fe20000010211 */
[----:B------:R-:W-:-:S04]  /*aa60*/  IMAD.MOV.U32 R19, RZ, RZ, c[0x0][0x188] ;  /* 0x00006200ff137624 */ /* 0x000fc800078e00ff */
[----:B------:R-:W-:Y:S02]  /*aa70*/  IMAD.X R9, R14, 0x1, R16, P6 ;  /* 0x000000010e097824 */ /* 0x000fe400030e0610 */
[----:B------:R-:W-:Y:S01]  /*aa80*/  IMAD R28, R28, c[0x0][0x188], RZ ;  /* 0x000062001c1c7a24 */ /* 0x000fe200078e02ff */
[----:B-1----:R-:W-:Y:S01]  /*aa90*/  SHF.R.U32.HI R17, RZ, 0x6, R12 ;  /* 0x00000006ff117819 */ /* 0x002fe2000001160c */
[----:B------:R-:W-:-:S03]  /*aaa0*/  IMAD.SHL.U32 R12, R12, 0x4, RZ ;  /* 0x000000040c0c7824 */ /* 0x000fc600078e00ff */
[----:B------:R-:W-:Y:S02]  /*aab0*/  SGXT.U32 R17, R17, 0x3 ;  /* 0x000000031111781a */ /* 0x000fe40000000000 */
[----:B------:R-:W-:-:S03]  /*aac0*/  LOP3.LUT R12, R12, 0x7fc, RZ, 0xc0, !PT ;  /* 0x000007fc0c0c7812 */ /* 0x000fc600078ec0ff */
[----:B------:R-:W-:Y:S01]  /*aad0*/  IMAD R16, R17, c[0x0][0x188], RZ ;  /* 0x0000620011107a24 */ /* 0x000fe200078e02ff */
[----:B------:R-:W-:Y:S02]  /*aae0*/  SHF.R.U32.HI R17, RZ, 0x1, R29 ;  /* 0x00000001ff117819 */ /* 0x000fe4000001161d */
[----:B------:R-:W-:Y:S01]  /*aaf0*/  LEA.HI R29, R29, 0x18, RZ, 0x1a ;  /* 0x000000181d1d7811 */ /* 0x000fe200078fd0ff */
[----:B------:R-:W-:Y:S01]  /*ab00*/  IMAD R16, R19, 0x10, R16 ;  /* 0x0000001013107824 */ /* 0x000fe200078e0210 */
[----:B------:R-:W-:Y:S02]  /*ab10*/  LOP3.LUT R12, R12, 0x60, R17, 0x78, !PT ;  /* 0x000000600c0c7812 */ /* 0x000fe400078e7811 */
[----:B------:R-:W-:Y:S01]  /*ab20*/  SHF.R.S32.HI R19, RZ, 0x1f, R28 ;  /* 0x0000001fff137819 */ /* 0x000fe2000001141c */
[----:B------:R-:W-:Y:S02]  /*ab30*/  IMAD.SHL.U32 R16, R16, 0x4, RZ ;  /* 0x0000000410107824 */ /* 0x000fe400078e00ff */
[----:B------:R-:W-:Y:S01]  /*ab40*/  IMAD R29, R29, c[0x0][0x188], RZ ;  /* 0x000062001d1d7a24 */ /* 0x000fe200078e02ff */
[----:B------:R-:W-:Y:S01]  /*ab50*/  SHF.L.U64.HI R19, R28, 0x2, R19 ;  /* 0x000000021c137819 */ /* 0x000fe20000010213 */
[----:B------:R-:W-:Y:S01]  /*ab60*/  IMAD R12, R3, 0x2000, R12 ;  /* 0x00002000030c7824 */ /* 0x000fe200078e020c */
[----:B------:R-:W3:Y:S01]  /*ab70*/  LDL.LU R28, [R1+0x298] ;  /* 0x00029800011c7983 */ /* 0x000ee20000300800 */
[----:B------:R-:W-:-:S03]  /*ab80*/  IMAD.SHL.U32 R17, R29, 0x4, RZ ;  /* 0x000000041d117824 */ /* 0x000fc600078e00ff */
[----:B------:R-:W-:Y:S01]  /*ab90*/  @!PT LDS RZ, [RZ] ;  /* 0x00000000fffff984 */ /* 0x000fe20000000800 */
[----:B------:R-:W-:Y:S01]  /*aba0*/  @!PT LDS RZ, [RZ] ;  /* 0x00000000fffff984 */ /* 0x000fe20000000800 */
[----:B------:R-:W-:Y:S01]  /*abb0*/  @!PT LDS RZ, [RZ] ;  /* 0x00000000fffff984 */ /* 0x000fe20000000800 */
[----:B------:R1:W-:Y:S01]  /*abc0*/  LDGSTS.E [R12+0x20000], [R8.64], P0 ;  /* 0x20000000080c7fae */ /* 0x0003e20008121846 */
[----:B----4-:R-:W-:-:S03]  /*abd0*/  IADD3 R6, P6, R16, R21, RZ ;  /* 0x0000001510067210 */ /* 0x010fc60007fde0ff */
[----:B------:R-:W4:Y:S01]  /*abe0*/  LDL.LU R16, [R1+0x294] ;  /* 0x0002940001107983 */ /* 0x000f220000300800 */
[----:B-1----:R-:W-:-:S03]  /*abf0*/  IADD3 R8, P0, R17, R21, RZ ;  /* 0x0000001511087210 */ /* 0x002fc60007f1e0ff */
[----:B------:R1:W-:Y:S04]  /*ac00*/  STL [R1+0x2b4], R21 ;  /* 0x0002b41501007387 */ /* 0x0003e80000100800 */
[----:B--2---:R2:W-:Y:S04]  /*ac10*/  STL [R1+0x364], R23 ;  /* 0x0003641701007387 */ /* 0x0045e80000100800 */
[----:B------:R-:W3:Y:S04]  /*ac20*/  LDL.LU R20, [R1+0x10] ;  /* 0x0000100001147983 */ /* 0x000ee80000300800 */
[----:B-1----:R-:W3:Y:S01]  /*ac30*/  LDL.LU R21, [R1+0x14] ;  /* 0x0000140001157983 */ /* 0x002ee20000300800 */
[----:B------:R-:W-:Y:S01]  /*ac40*/  SEL R5, R5, RZ, !P3 ;  /* 0x000000ff05057207 */ /* 0x000fe20005800000 */
[----:B------:R-:W-:-:S02]  /*ac50*/  IMAD.MOV.U32 R22, RZ, RZ, R0 ;  /* 0x000000ffff167224 */ /* 0x000fc400078e0000 */
[----:B--2---:R-:W-:Y:S01]  /*ac60*/  IMAD.MOV.U32 R23, RZ, RZ, R2 ;  /* 0x000000ffff177224 */ /* 0x004fe200078e0002 */
[----:B------:R-:W-:Y:S01]  /*ac70*/  ISETP.NE.U32.AND P3, PT, R5, RZ, PT ;  /* 0x000000ff0500720c */ /* 0x000fe20003f65070 */
[----:B------:R-:W-:Y:S01]  /*ac80*/  IMAD.X R5, R14, 0x1, R19, P5 ;  /* 0x000000010e057824 */ /* 0x000fe200028e0613 */
[----:B------:R-:W2:Y:S01]  /*ac90*/  LDL.LU R0, [R1+0x36c] ;  /* 0x00036c0001007983 */ /* 0x000ea20000300800 */
[----:B------:R-:W-:Y:S02]  /*aca0*/  IMAD.MOV.U32 R29, RZ, RZ, c[0x0][0x188] ;  /* 0x00006200ff1d7624 */ /* 0x000fe400078e00ff */
[C---:B------:R-:W-:Y:S01]  /*acb0*/  IMAD R19, R18.reuse, c[0x0][0x188], RZ ;  /* 0x0000620012137a24 */ /* 0x040fe200078e02ff */
[----:B------:R-:W2:Y:S01]  /*acc0*/  LDL.LU R2, [R1+0x368] ;  /* 0x0003680001027983 */ /* 0x000ea20000300800 */
[----:B------:R-:W-:Y:S02]  /*acd0*/  IMAD R18, R18, c[0x0][0x188], RZ ;  /* 0x0000620012127a24 */ /* 0x000fe400078e02ff */
[C---:B------:R-:W-:Y:S01]  /*ace0*/  IMAD R19, R29.reuse, 0x10, R19 ;  /* 0x000000101d137824 */ /* 0x040fe200078e0213 */
[----:B------:R-:W2:Y:S01]  /*acf0*/  LDL.LU R17, [R1+0x28c] ;  /* 0x00028c0001117983 */ /* 0x000ea20000300800 */
[----:B------:R-:W-:-:S03]  /*ad00*/  IMAD R18, R29, 0x10, R18 ;  /* 0x000000101d127824 */ /* 0x000fc600078e0212 */
[----:B------:R-:W2:Y:S01]  /*ad10*/  LDL.LU R29, [R1+0x290] ;  /* 0x00029000011d7983 */ /* 0x000ea20000300800 */
[----:B------:R-:W-:-:S03]  /*ad20*/  SHF.R.S32.HI R19, RZ, 0x1f, R19 ;  /* 0x0000001fff137819 */ /* 0x000fc60000011413 */
[----:B------:R1:W-:Y:S01]  /*ad30*/  LDGSTS.E [R12+0x20800], [R4.64], P1 ;  /* 0x20800000040c7fae */ /* 0x0003e20008921846 */
[----:B---3--:R-:W-:Y:S03]  /*ad40*/  HMMA.1688.F32.TF32 R24, R24, R10, R20 ;  /* 0x0000000a1818723c */ /* 0x008fe60000081014 */
[----:B------:R-:W3:Y:S04]  /*ad50*/  LDL.LU R23, [R1+0x364] ;  /* 0x0003640001177983 */ /* 0x000ee80000300800 */
[----:B------:R-:W1:Y:S01]  /*ad60*/  S2R R22, SR_TID.X ;  /* 0x0000000000167919 */ /* 0x000e620000002100 */
[----:B------:R-:W-:Y:S01]  /*ad70*/  SHF.L.U64.HI R18, R18, 0x2, R19 ;  /* 0x0000000212127819 */ /* 0x000fe20000010213 */
[----:B------:R-:W-:-:S05]  /*ad80*/  IMAD R19, R13, c[0x0][0x188], RZ ;  /* 0x000062000d137a24 */ /* 0x000fca00078e02ff */
[----:B------:R-:W-:-:S04]  /*ad90*/  SHF.R.S32.HI R13, RZ, 0x1f, R19 ;  /* 0x0000001fff0d7819 */ /* 0x000fc80000011413 */
[----:B------:R-:W-:Y:S01]  /*ada0*/  SHF.L.U64.HI R13, R19, 0x2, R13 ;  /* 0x00000002130d7819 */ /* 0x000fe2000001020d */
[----:B------:R-:W-:-:S04]  /*adb0*/  IMAD.X R7, R14, 0x1, R18, P6 ;  /* 0x000000010e077824 */ /* 0x000fc800030e0612 */
[----:B------:R-:W-:Y:S01]  /*adc0*/  IMAD.X R9, R14, 0x1, R13, P0 ;  /* 0x000000010e097824 */ /* 0x000fe200000e060d */
[----:B------:R2:W-:Y:S04]  /*add0*/  LDGSTS.E [R12+0x21000], [R6.64], P2 ;  /* 0x21000000060c7fae */ /* 0x0005e80009121846 */
[----:B------:R-:W-:Y:S01]  /*ade0*/  STL.64 [R1+0x90], R24 ;  /* 0x0000901801007387 */ /* 0x000fe20000100a00 */
[----:B-1----:R-:W-:-:S03]  /*adf0*/  IMAD.SHL.U32 R13, R22, 0x4, RZ ;  /* 0x00000004160d7824 */ /* 0x002fc600078e00ff */
[----:B------:R-:W-:Y:S01]  /*ae00*/  STL.64 [R1+0x98], R26 ;  /* 0x0000981a01007387 */ /* 0x000fe20000100a00 */
[----:B------:R-:W-:-:S03]  /*ae10*/  SHF.R.U32.HI R21, RZ, 0x1, R22 ;  /* 0x00000001ff157819 */ /* 0x000fc60000011616 */
[----:B------:R-:W4:Y:S01]  /*ae20*/  LDL.LU R18, [R1+0x284] ;  /* 0x0002840001127983 */ /* 0x000f220000300800 */
[----:B------:R-:W-:Y:S02]  /*ae30*/  LOP3.LUT R13, R13, 0x7fc, RZ, 0xc0, !PT ;  /* 0x000007fc0d0d7812 */ /* 0x000fe400078ec0ff */
[----:B--2---:R-:W-:Y:S01]  /*ae40*/  IADD3 R6, P0, R0, R28, RZ ;  /* 0x0000001c00067210 */ /* 0x004fe20007f1e0ff */
[----:B------:R1:W-:Y:S01]  /*ae50*/  LDGSTS.E [R12+0x21800], [R8.64], P4 ;  /* 0x21800000080c7fae */ /* 0x0003e2000a121846 */
[----:B------:R-:W-:-:S03]  /*ae60*/  LOP3.LUT R13, R13, 0x70, R21, 0x78, !PT ;  /* 0x000000700d0d7812 */ /* 0x000fc600078e7815 */
[----:B------:R-:W0:Y:S02]  /*ae70*/  LDGDEPBAR ;  /* 0x00000000000079af */ /* 0x000e240000000000 */
[----:B------:R-:W-:Y:S02]  /*ae80*/  IMAD R4, R3, 0x10000, R13 ;  /* 0x0001000003047824 */ /* 0x000fe400078e020d */
[----:B---3--:R2:W-:Y:S01]  /*ae90*/  STL [R1+0x2b8], R23 ;  /* 0x0002b81701007387 */ /* 0x0085e20000100800 */
[----:B------:R-:W-:-:S03]  /*aea0*/  IADD3 R10, P1, R0, R23, RZ ;  /* 0x00000017000a7210 */ /* 0x000fc60007f3e0ff */
[----:B------:R-:W-:Y:S04]  /*aeb0*/  STL [R1+0x2bc], R14 ;  /* 0x0002bc0e01007387 */ /* 0x000fe80000100800 */
[----:B--2---:R-:W2:Y:S04]  /*aec0*/  LDL.LU R23, [R1+0x280] ;  /* 0x0002800001177983 */ /* 0x004ea80000300800 */
[----:B------:R-:W3:Y:S04]  /*aed0*/  LDL.LU R27, [R1+0x288] ;  /* 0x00028800011b7983 */ /* 0x000ee80000300800 */
[----:B------:R-:W2:Y:S01]  /*aee0*/  LDL.LU R20, [R1+0x274] ;  /* 0x0002740001147983 */ /* 0x000ea20000300800 */
[----:B------:R-:W-:-:S03]  /*aef0*/  IMAD.X R11, R15, 0x1, R2, P1 ;  /* 0x000000010f0b7824 */ /* 0x000fc600008e0602 */
[----:B------:R-:W2:Y:S04]  /*af00*/  LDL.LU R19, [R1+0x27c] ;  /* 0x00027c0001137983 */ /* 0x000ea80000300800 */
[----:B------:R-:W-:Y:S04]  /*af10*/  STL [R1+0x2c0], R28 ;  /* 0x0002c01c01007387 */ /* 0x000fe80000100800 */
[----:B------:R4:W-:Y:S04]  /*af20*/  STL [R1+0x2c4], R15 ;  /* 0x0002c40f01007387 */ /* 0x0009e80000100800 */
[----:B------:R-:W2:Y:S01]  /*af30*/  LDL R3, [R1+0x270] ;  /* 0x0002700001037983 */ /* 0x000ea20000100800 */
[----:B-1----:R-:W-:Y:S01]  /*af40*/  IADD3 R8, P1, R0, R29, RZ ;  /* 0x0000001d00087210 */ /* 0x002fe20007f3e0ff */
[----:B----4-:R-:W-:-:S02]  /*af50*/  IMAD.X R7, R16, 0x1, R2, P0 ;  /* 0x0000000110077824 */ /* 0x010fc400000e0602 */
[----:B------:R3:W-:Y:S04]  /*af60*/  LDGSTS.E [R4], [R10.64], P3 ;  /* 0x000000000a047fae */ /* 0x0007e80009921846 */
[----:B------:R-:W4:Y:S04]  /*af70*/  LDL.LU R15, [R1+0x23c] ;  /* 0x00023c00010f7983 */ /* 0x000f280000300800 */
[----:B------:R-:W4:Y:S04]  /*af80*/  LDL.LU R28, [R1+0x278] ;  /* 0x00027800011c7983 */ /* 0x000f280000300800 */
[----:B------:R-:W4:Y:S04]  /*af90*/  LDL.LU R14, [R1+0x244] ;  /* 0x00024400010e7983 */ /* 0x000f280000300800 */
[----:B------:R-:W4:Y:S04]  /*afa0*/  LDL.LU R21, [R1+0x24c] ;  /* 0x00024c0001157983 */ /* 0x000f280000300800 */
[----:B------:R-:W4:Y:S04]  /*afb0*/  LDL.LU R26, [R1+0x254] ;  /* 0x00025400011a7983 */ /* 0x000f280000300800 */
[----:B------:R-:W4:Y:S04]  /*afc0*/  LDL.LU R5, [R1+0x25c] ;  /* 0x00025c0001057983 */ /* 0x000f280000300800 */
[----:B------:R-:W4:Y:S04]  /*afd0*/  LDL.LU R25, [R1+0x264] ;  /* 0x0002640001197983 */ /* 0x000f280000300800 */
[----:B------:R-:W4:Y:S04]  /*afe0*/  LDL.LU R22, [R1+0x26c] ;  /* 0x00026c0001167983 */ /* 0x000f280000300800 */
[----:B------:R-:W-:Y:S01]  /*aff0*/  STL [R1+0x2c8], R29 ;  /* 0x0002c81d01007387 */ /* 0x000fe20000100800 */
[----:B------:R-:W-:-:S03]  /*b000*/  IMAD.X R9, R17, 0x1, R2, P1 ;  /* 0x0000000111097824 */ /* 0x000fc600008e0602 */
[----:B------:R1:W-:Y:S04]  /*b010*/  STL [R1+0x2cc], R16 ;  /* 0x0002cc1001007387 */ /* 0x0003e80000100800 */
[----:B------:R2:W-:Y:S04]  /*b020*/  LDGSTS.E [R4+0x800], [R6.64], P3 ;  /* 0x0080000006047fae */ /* 0x0005e80009921846 */
[----:B------:R2:W-:Y:S04]  /*b030*/  LDGSTS.E [R4+0x1000], [R8.64], P3 ;  /* 0x0100000008047fae */ /* 0x0005e80009921846 */
[----:B-1----:R-:W4:Y:S01]  /*b040*/  LDL.LU R16, [R1+0x268] ;  /* 0x0002680001107983 */ /* 0x002f220000300800 */
[----:B---3--:R-:W-:-:S03]  /*b050*/  IADD3 R10, P0, R0, R27, RZ ;  /* 0x0000001b000a7210 */ /* 0x008fc60007f1e0ff */
[----:B------:R-:W-:Y:S01]  /*b060*/  STL [R1+0x2d0], R27 ;  /* 0x0002d01b01007387 */ /* 0x000fe20000100800 */
[----:B--2---:R-:W-:-:S03]  /*b070*/  IADD3 R6, P1, R0, R23, RZ ;  /* 0x0000001700067210 */ /* 0x004fc60007f3e0ff */
[----:B------:R1:W-:Y:S01]  /*b080*/  STL [R1+0x2d4], R17 ;  /* 0x0002d41101007387 */ /* 0x0003e20000100800 */
[--C-:B------:R-:W-:Y:S02]  /*b090*/  IMAD.X R11, R18, 0x1, R2.reuse, P0 ;  /* 0x00000001120b7824 */ /* 0x100fe400000e0602 */
[----:B------:R-:W-:-:S03]  /*b0a0*/  IMAD.X R7, R19, 0x1, R2, P1 ;  /* 0x0000000113077824 */ /* 0x000fc600008e0602 */
[----:B------:R2:W-:Y:S04]  /*b0b0*/  LDGSTS.E [R4+0x1800], [R10.64], P3 ;  /* 0x018000000a047fae */ /* 0x0005e80009921846 */
[----:B-1----:R-:W3:Y:S04]  /*b0c0*/  LDL.LU R17, [R1+0x260] ;  /* 0x0002600001117983 */ /* 0x002ee80000300800 */
[----:B------:R-:W-:Y:S04]  /*b0d0*/  STL [R1+0x2d8], R23 ;  /* 0x0002d81701007387 */ /* 0x000fe80000100800 */
[----:B------:R1:W-:Y:S01]  /*b0e0*/  STL [R1+0x2dc], R18 ;  /* 0x0002dc1201007387 */ /* 0x0003e20000100800 */
[----:B--2---:R-:W-:-:S03]  /*b0f0*/  IADD3 R10, P1, R0, R3, RZ ;  /* 0x00000003000a7210 */ /* 0x004fc60007f3e0ff */
[----:B------:R2:W-:Y:S04]  /*b100*/  LDGSTS.E [R4+0x2000], [R6.64], P3 ;  /* 0x0200000006047fae */ /* 0x0005e80009921846 */
[----:B-1----:R-:W3:Y:S04]  /*b110*/  LDL.LU R18, [R1+0x258] ;  /* 0x0002580001127983 */ /* 0x002ee80000300800 */
[----:B----4-:R-:W-:Y:S04]  /*b120*/  STL [R1+0x2e0], R28 ;  /* 0x0002e01c01007387 */ /* 0x010fe80000100800 */
[----:B------:R1:W-:Y:S04]  /*b130*/  STL [R1+0x2e4], R19 ;  /* 0x0002e41301007387 */ /* 0x0003e80000100800 */
[----:B------:R-:W4:Y:S04]  /*b140*/  LDL R3, [R1+0x248] ;  /* 0x0002480001037983 */ /* 0x000f280000100800 */
[----:B-1----:R-:W4:Y:S01]  /*b150*/  LDL.LU R19, [R1+0x250] ;  /* 0x0002500001137983 */ /* 0x002f220000300800 */
[----:B------:R-:W-:-:S03]  /*b160*/  IADD3 R8, P0, R0, R28, RZ ;  /* 0x0000001c00087210 */ /* 0x000fc60007f1e0ff */
[----:B------:R-:W4:Y:S02]  /*b170*/  LDL.LU R28, [R1+0x21c] ;  /* 0x00021c00011c7983 */ /* 0x000f240000300800 */
[--C-:B------:R-:W-:Y:S02]  /*b180*/  IMAD.X R9, R20, 0x1, R2.reuse, P0 ;  /* 0x0000000114097824 */ /* 0x100fe400000e0602 */
[----:B------:R-:W4:Y:S04]  /*b190*/  LDL.LU R23, [R1+0x224] ;  /* 0x0002240001177983 */ /* 0x000f280000300800 */
[----:B------:R-:W4:Y:S04]  /*b1a0*/  LDL.LU R27, [R1+0x22c] ;  /* 0x00022c00011b7983 */ /* 0x000f280000300800 */
[----:B------:R-:W4:Y:S01]  /*b1b0*/  LDL.LU R29, [R1+0x234] ;  /* 0x00023400011d7983 */ /* 0x000f220000300800 */
[----:B------:R-:W-:-:S03]  /*b1c0*/  IMAD.X R11, R22, 0x1, R2, P1 ;  /* 0x00000001160b7824 */ /* 0x000fc600008e0602 */
[----:B------:R1:W-:Y:S04]  /*b1d0*/  STL [R1+0x2e8], R20 ;  /* 0x0002e81401007387 */ /* 0x0003e80000100800 */
[----:B------:R3:W-:Y:S01]  /*b1e0*/  LDGSTS.E [R4+0x2800], [R8.64], P3 ;  /* 0x0280000008047fae */ /* 0x0007e20009921846 */
[----:B--2---:R-:W-:-:S03]  /*b1f0*/  IADD3 R6, P0, R0, R16, RZ ;  /* 0x0000001000067210 */ /* 0x004fc60007f1e0ff */
[----:B------:R2:W-:Y:S04]  /*b200*/  LDGSTS.E [R4+0x3000], [R10.64], P3 ;  /* 0x030000000a047fae */ /* 0x0005e80009921846 */
[----:B-1----:R-:W4:Y:S04]  /*b210*/  LDL.LU R20, [R1+0x214] ;  /* 0x0002140001147983 */ /* 0x002f280000300800 */
[----:B------:R-:W-:Y:S01]  /*b220*/  STL [R1+0x2ec], R16 ;  /* 0x0002ec1001007387 */ /* 0x000fe20000100800 */
[----:B------:R-:W-:-:S03]  /*b230*/  IMAD.X R7, R25, 0x1, R2, P0 ;  /* 0x0000000119077824 */ /* 0x000fc600000e0602 */
[----:B------:R1:W-:Y:S04]  /*b240*/  STL [R1+0x2f0], R22 ;  /* 0x0002f01601007387 */ /* 0x0003e80000100800 */
[----:B------:R2:W-:Y:S04]  /*b250*/  LDGSTS.E [R4+0x3800], [R6.64], P3 ;  /* 0x0380000006047fae */ /* 0x0005e80009921846 */
[----:B-1----:R-:W4:Y:S01]  /*b260*/  LDL.LU R22, [R1+0x240] ;  /* 0x0002400001167983 */ /* 0x002f220000300800 */
[----:B---3--:R-:W-:-:S03]  /*b270*/  IADD3 R8, P1, R0, R17, RZ ;  /* 0x0000001100087210 */ /* 0x008fc60007f3e0ff */
[----:B------:R-:W-:Y:S04]  /*b280*/  STL [R1+0x2f4], R17 ;  /* 0x0002f41101007387 */ /* 0x000fe80000100800 */
[----:B------:R1:W-:Y:S01]  /*b290*/  STL [R1+0x2f8], R25 ;  /* 0x0002f81901007387 */ /* 0x0003e20000100800 */
[----:B------:R-:W-:-:S05]  /*b2a0*/  IMAD.X R9, R5, 0x1, R2, P1 ;  /* 0x0000000105097824 */ /* 0x000fca00008e0602 */
[----:B------:R4:W-:Y:S04]  /*b2b0*/  LDGSTS.E [R4+0x4000], [R8.64], P3 ;  /* 0x0400000008047fae */ /* 0x0009e80009921846 */
[----:B-1----:R-:W3:Y:S01]  /*b2c0*/  LDL.LU R25, [R1+0x238] ;  /* 0x0002380001197983 */ /* 0x002ee20000300800 */
[----:B--2---:R-:W-:-:S03]  /*b2d0*/  IADD3 R10, P0, R0, R18, RZ ;  /* 0x00000012000a7210 */ /* 0x004fc60007f1e0ff */
[----:B------:R-:W-:Y:S04]  /*b2e0*/  STL [R1+0x2fc], R18 ;  /* 0x0002fc1201007387 */ /* 0x000fe80000100800 */
[----:B------:R1:W-:Y:S01]  /*b2f0*/  STL [R1+0x300], R5 ;  /* 0x0003000501007387 */ /* 0x0003e20000100800 */
[----:B------:R-:W-:-:S05]  /*b300*/  IMAD.X R11, R26, 0x1, R2, P0 ;  /* 0x000000011a0b7824 */ /* 0x000fca00000e0602 */
[----:B------:R2:W-:Y:S01]  /*b310*/  LDGSTS.E [R4+0x4800], [R10.64], P3 ;  /* 0x048000000a047fae */ /* 0x0005e20009921846 */
[----:B----4-:R-:W-:-:S03]  /*b320*/  IADD3 R8, P0, R0, R3, RZ ;  /* 0x0000000300087210 */ /* 0x010fc60007f1e0ff */
[----:B-1----:R-:W2:Y:S04]  /*b330*/  LDL.LU R5, [R1+0x230] ;  /* 0x0002300001057983 */ /* 0x002ea80000300800 */
[----:B------:R-:W-:Y:S04]  /*b340*/  STL [R1+0x304], R19 ;  /* 0x0003041301007387 */ /* 0x000fe80000100800 */
[----:B------:R1:W-:Y:S04]  /*b350*/  STL [R1+0x308], R26 ;  /* 0x0003081a01007387 */ /* 0x0003e80000100800 */
[----:B------:R-:W2:Y:S04]  /*b360*/  LDL R3, [R1+0x220] ;  /* 0x0002200001037983 */ /* 0x000ea80000100800 */
[----:B-1----:R-:W2:Y:S01]  /*b370*/  LDL.LU R26, [R1+0x228] ;  /* 0x00022800011a7983 */ /* 0x002ea20000300800 */
[----:B------:R-:W-:-:S03]  /*b380*/  IADD3 R6, P1, R0, R19, RZ ;  /* 0x0000001300067210 */ /* 0x000fc60007f3e0ff */
[----:B------:R-:W2:Y:S02]  /*b390*/  LDL.LU R19, [R1+0x1f4] ;  /* 0x0001f40001137983 */ /* 0x000ea40000300800 */
[--C-:B------:R-:W-:Y:S02]  /*b3a0*/  IMAD.X R7, R21, 0x1, R2.reuse, P1 ;  /* 0x0000000115077824 */ /* 0x100fe400008e0602 */
[----:B------:R-:W2:Y:S04]  /*b3b0*/  LDL.LU R18, [R1+0x1fc] ;  /* 0x0001fc0001127983 */ /* 0x000ea80000300800 */
[----:B------:R-:W2:Y:S01]  /*b3c0*/  LDL.LU R17, [R1+0x204] ;  /* 0x0002040001117983 */ /* 0x000ea20000300800 */
[----:B------:R-:W-:-:S03]  /*b3d0*/  IMAD.X R9, R14, 0x1, R2, P0 ;  /* 0x000000010e097824 */ /* 0x000fc600000e0602 */
[----:B------:R-:W2:Y:S04]  /*b3e0*/  LDL.LU R16, [R1+0x20c] ;  /* 0x00020c0001107983 */ /* 0x000ea80000300800 */
[----:B------:R1:W-:Y:S04]  /*b3f0*/  STL [R1+0x30c], R21 ;  /* 0x00030c1501007387 */ /* 0x0003e80000100800 */
[----:B------:R3:W-:Y:S04]  /*b400*/  LDGSTS.E [R4+0x5000], [R6.64], P3 ;  /* 0x0500000006047fae */ /* 0x0007e80009921846 */
[----:B------:R2:W-:Y:S04]  /*b410*/  LDGSTS.E [R4+0x5800], [R8.64], P3 ;  /* 0x0580000008047fae */ /* 0x0005e80009921846 */
[----:B-1----:R-:W2:Y:S02]  /*b420*/  LDL.LU R21, [R1+0x1ec] ;  /* 0x0001ec0001157983 */ /* 0x002ea40000300800 */
[----:B--2---:R-:W-:-:S02]  /*b430*/  IADD3 R10, P1, R0, R22, RZ ;  /* 0x00000016000a7210 */ /* 0x004fc40007f3e0ff */
[----:B------:R-:W-:Y:S04]  /*b440*/  STL [R1+0x310], R22 ;  /* 0x0003101601007387 */ /* 0x000fe80000100800 */
[----:B------:R1:W-:Y:S01]  /*b450*/  STL [R1+0x314], R14 ;  /* 0x0003140e01007387 */ /* 0x0003e20000100800 */
[----:B------:R-:W-:-:S05]  /*b460*/  IMAD.X R11, R15, 0x1, R2, P1 ;  /* 0x000000010f0b7824 */ /* 0x000fca00008e0602 */
[----:B------:R2:W-:Y:S04]  /*b470*/  LDGSTS.E [R4+0x6000], [R10.64], P3 ;  /* 0x060000000a047fae */ /* 0x0005e80009921846 */
[----:B-1----:R-:W2:Y:S01]  /*b480*/  LDL.LU R14, [R1+0x218] ;  /* 0x00021800010e7983 */ /* 0x002ea20000300800 */
[----:B---3--:R-:W-:-:S03]  /*b490*/  IADD3 R6, P0, R0, R25, RZ ;  /* 0x0000001900067210 */ /* 0x008fc60007f1e0ff */
[----:B------:R-:W-:Y:S04]  /*b4a0*/  STL [R1+0x318], R25 ;  /* 0x0003181901007387 */ /* 0x000fe80000100800 */
[----:B------:R1:W-:Y:S01]  /*b4b0*/  STL [R1+0x31c], R15 ;  /* 0x00031c0f01007387 */ /* 0x0003e20000100800 */
[----:B------:R-:W-:-:S05]  /*b4c0*/  IMAD.X R7, R29, 0x1, R2, P0 ;  /* 0x000000011d077824 */ /* 0x000fca00000e0602 */
[----:B------:R3:W-:Y:S04]  /*b4d0*/  LDGSTS.E [R4+0x6800], [R6.64], P3 ;  /* 0x0680000006047fae */ /* 0x0007e80009921846 */
[----:B-1----:R-:W4:Y:S01]  /*b4e0*/  LDL.LU R15, [R1+0x210] ;  /* 0x00021000010f7983 */ /* 0x002f220000300800 */
[----:B--2---:R-:W-:-:S03]  /*b4f0*/  IADD3 R8, P1, R0, R5, RZ ;  /* 0x0000000500087210 */ /* 0x004fc60007f3e0ff */
[----:B------:R-:W-:Y:S04]  /*b500*/  STL [R1+0x320], R5 ;  /* 0x0003200501007387 */ /* 0x000fe80000100800 */
[----:B------:R1:W-:Y:S01]  /*b510*/  STL [R1+0x324], R29 ;  /* 0x0003241d01007387 */ /* 0x0003e20000100800 */
[----:B------:R-:W-:-:S05]  /*b520*/  IMAD.X R9, R27, 0x1, R2, P1 ;  /* 0x000000011b097824 */ /* 0x000fca00008e0602 */
[----:B------:R2:W-:Y:S01]  /*b530*/  LDGSTS.E [R4+0x7000], [R8.64], P3 ;  /* 0x0700000008047fae */ /* 0x0005e20009921846 */
[----:B---3--:R-:W-:-:S03]  /*b540*/  IADD3 R6, P1, R0, R3, RZ ;  /* 0x0000000300067210 */ /* 0x008fc60007f3e0ff */
[----:B-1----:R-:W2:Y:S04]  /*b550*/  LDL.LU R29, [R1+0x208] ;  /* 0x00020800011d7983 */ /* 0x002ea80000300800 */
[----:B------:R-:W-:Y:S04]  /*b560*/  STL [R1+0x328], R26 ;  /* 0x0003281a01007387 */ /* 0x000fe80000100800 */
[----:B------:R1:W-:Y:S04]  /*b570*/  STL [R1+0x32c], R27 ;  /* 0x00032c1b01007387 */ /* 0x0003e80000100800 */
[----:B------:R-:W2:Y:S04]  /*b580*/  LDL R3, [R1+0x1f8] ;  /* 0x0001f80001037983 */ /* 0x000ea80000100800 */
[----:B------:R-:W2:Y:S04]  /*b590*/  LDL R12, [R1+0x1c8] ;  /* 0x0001c800010c7983 */ /* 0x000ea80000100800 */
[----:B-1----:R-:W2:Y:S01]  /*b5a0*/  LDL.LU R27, [R1+0x200] ;  /* 0x00020000011b7983 */ /* 0x002ea20000300800 */
[----:B------:R-:W-:-:S03]  /*b5b0*/  IADD3 R10, P0, R0, R26, RZ ;  /* 0x0000001a000a7210 */ /* 0x000fc60007f1e0ff */
[----:B------:R-:W2:Y:S04]  /*b5c0*/  LDL.LU R26, [R1+0x1cc] ;  /* 0x0001cc00011a7983 */ /* 0x000ea80000300800 */
[----:B------:R-:W2:Y:S01]  /*b5d0*/  LDL.LU R5, [R1+0x1d4] ;  /* 0x0001d40001057983 */ /* 0x000ea20000300800 */
[----:B------:R-:W-:-:S03]  /*b5e0*/  IMAD.X R11, R23, 0x1, R2, P0 ;  /* 0x00000001170b7824 */ /* 0x000fc600000e0602 */
[----:B------:R-:W2:Y:S04]  /*b5f0*/  LDL.LU R25, [R1+0x1dc] ;  /* 0x0001dc0001197983 */ /* 0x000ea80000300800 */
[----:B------:R-:W2:Y:S01]  /*b600*/  LDL.LU R22, [R1+0x1e4] ;  /* 0x0001e40001167983 */ /* 0x000ea20000300800 */
[----:B------:R-:W-:-:S03]  /*b610*/  IMAD.X R7, R28, 0x1, R2, P1 ;  /* 0x000000011c077824 */ /* 0x000fc600008e0602 */
        /* <DEDUP_REMOVED lines=10> */
[----:B----4-:R-:W-:-:S03]  /*b6c0*/  IADD3 R10, P1, R0, R15, RZ ;  /* 0x0000000f000a7210 */ /* 0x010fc60007f3e0ff */
        /* <DEDUP_REMOVED lines=9> */
[----:B------:R2:W-:Y:S04]  /*b760*/  LDGSTS.E [R4+0x9800], [R6.64], P3 ;  /* 0x0980000006047fae */ /* 0x0005e80009921846 */
[----:B-1----:R-:W3:Y:S01]  /*b770*/  LDL.LU R16, [R1+0x1e0] ;  /* 0x0001e00001107983 */ /* 0x002ee20000300800 */
[C---:B----4-:R-:W-:Y:S02]  /*b780*/  IADD3 R10, P0, R0.reuse, R3, RZ ;  /* 0x00000003000a7210 */ /* 0x050fe40007f1e0ff */
[----:B------:R-:W-:Y:S01]  /*b790*/  IADD3 R8, P1, R0, R27, RZ ;  /* 0x0000001b00087210 */ /* 0x000fe20007f3e0ff */
[----:B------:R1:W-:Y:S04]  /*b7a0*/  STL [R1+0x34c], R27 ;  /* 0x00034c1b01007387 */ /* 0x0003e80000100800 */
[----:B-1----:R-:W4:Y:S04]  /*b7b0*/  LDL.LU R27, [R1+0x1d8] ;  /* 0x0001d800011b7983 */ /* 0x002f280000300800 */
[----:B------:R1:W-:Y:S04]  /*b7c0*/  STL [R1+0x350], R17 ;  /* 0x0003501101007387 */ /* 0x0003e80000100800 */
[----:B------:R-:W4:Y:S01]  /*b7d0*/  LDL.LU R3, [R1+0x1b8] ;  /* 0x0001b80001037983 */ /* 0x000f220000300800 */
[----:B------:R-:W-:-:S03]  /*b7e0*/  IMAD.X R9, R18, 0x1, R2, P1 ;  /* 0x0000000112097824 */ /* 0x000fc600008e0602 */
[----:B-1----:R-:W4:Y:S04]  /*b7f0*/  LDL.LU R17, [R1+0x1d0] ;  /* 0x0001d00001117983 */ /* 0x002f280000300800 */
[----:B------:R-:W4:Y:S04]  /*b800*/  LDL.LU R29, [R1+0x1ac] ;  /* 0x0001ac00011d7983 */ /* 0x000f280000300800 */
[----:B------:R-:W4:Y:S04]  /*b810*/  LDL.LU R15, [R1+0x1b4] ;  /* 0x0001b400010f7983 */ /* 0x000f280000300800 */
[----:B------:R-:W4:Y:S04]  /*b820*/  LDL.LU R14, [R1+0x1bc] ;  /* 0x0001bc00010e7983 */ /* 0x000f280000300800 */
[----:B------:R1:W-:Y:S01]  /*b830*/  STL [R1+0x354], R18 ;  /* 0x0003541201007387 */ /* 0x0003e20000100800 */
[----:B------:R-:W-:-:S03]  /*b840*/  IMAD.X R11, R19, 0x1, R2, P0 ;  /* 0x00000001130b7824 */ /* 0x000fc600000e0602 */
[----:B------:R3:W-:Y:S04]  /*b850*/  LDGSTS.E [R4+0xa000], [R8.64], P3 ;  /* 0x0a00000008047fae */ /* 0x0007e80009921846 */
[----:B------:R3:W-:Y:S04]  /*b860*/  LDGSTS.E [R4+0xa800], [R10.64], P3 ;  /* 0x0a8000000a047fae */ /* 0x0007e80009921846 */
[----:B-1----:R-:W4:Y:S01]  /*b870*/  LDL.LU R18, [R1+0x1c0] ;  /* 0x0001c00001127983 */ /* 0x002f220000300800 */
[----:B--2---:R-:W-:-:S05]  /*b880*/  IADD3 R6, P1, R0, R28, RZ ;  /* 0x0000001c00067210 */ /* 0x004fca0007f3e0ff */
[----:B------:R-:W-:-:S05]  /*b890*/  IMAD.X R7, R21, 0x1, R2, P1 ;  /* 0x0000000115077824 */ /* 0x000fca00008e0602 */
[----:B------:R4:W-:Y:S04]  /*b8a0*/  LDGSTS.E [R4+0xb000], [R6.64], P3 ;  /* 0x0b00000006047fae */ /* 0x0009e80009921846 */
[----:B------:R1:W-:Y:S04]  /*b8b0*/  STL [R1+0x35c], R28 ;  /* 0x00035c1c01007387 */ /* 0x0003e80000100800 */
[----:B-1----:R-:W2:Y:S04]  /*b8c0*/  LDL.LU R28, [R1+0x1b0] ;  /* 0x0001b000011c7983 */ /* 0x002ea80000300800 */
[----:B------:R1:W-:Y:S04]  /*b8d0*/  STL [R1+0x360], R19 ;  /* 0x0003601301007387 */ /* 0x0003e80000100800 */
[----:B-1----:R-:W2:Y:S01]  /*b8e0*/  LDL.LU R19, [R1+0x1a8] ;  /* 0x0001a80001137983 */ /* 0x002ea20000300800 */
[----:B---3--:R-:W-:-:S05]  /*b8f0*/  IADD3 R8, P0, R0, R20, RZ ;  /* 0x0000001400087210 */ /* 0x008fca0007f1e0ff */
[----:B------:R-:W-:-:S05]  /*b900*/  IMAD.X R9, R22, 0x1, R2, P0 ;  /* 0x0000000116097824 */ /* 0x000fca00000e0602 */
[----:B------:R1:W-:Y:S01]  /*b910*/  LDGSTS.E [R4+0xb800], [R8.64], P3 ;  /* 0x0b80000008047fae */ /* 0x0003e20009921846 */
[----:B------:R-:W-:-:S05]  /*b920*/  IADD3 R10, P1, R0, R16, RZ ;  /* 0x00000010000a7210 */ /* 0x000fca0007f3e0ff */
[----:B------:R-:W-:-:S05]  /*b930*/  IMAD.X R11, R25, 0x1, R2, P1 ;  /* 0x00000001190b7824 */ /* 0x000fca00008e0602 */
[----:B------:R3:W-:Y:S01]  /*b940*/  LDGSTS.E [R4+0xc000], [R10.64], P3 ;  /* 0x0c0000000a047fae */ /* 0x0007e20009921846 */
[----:B----4-:R-:W-:-:S05]  /*b950*/  IADD3 R6, P0, R0, R27, RZ ;  /* 0x0000001b00067210 */ /* 0x010fca0007f1e0ff */
[----:B------:R-:W-:Y:S01]  /*b960*/  IMAD.X R7, R5, 0x1, R2, P0 ;  /* 0x0000000105077824 */ /* 0x000fe200000e0602 */
[----:B---3--:R-:W-:-:S04]  /*b970*/  IADD3 R10, P0, R0, R12, RZ ;  /* 0x0000000c000a7210 */ /* 0x008fc80007f1e0ff */
[----:B------:R3:W-:Y:S01]  /*b980*/  LDGSTS.E [R4+0xc800], [R6.64], P3 ;  /* 0x0c80000006047fae */ /* 0x0007e20009921846 */
[----:B-1----:R-:W-:-:S05]  /*b990*/  IADD3 R8, P1, R0, R17, RZ ;  /* 0x0000001100087210 */ /* 0x002fca0007f3e0ff */
[--C-:B------:R-:W-:Y:S02]  /*b9a0*/  IMAD.X R9, R26, 0x1, R2.reuse, P1 ;  /* 0x000000011a097824 */ /* 0x100fe400008e0602 */
[----:B------:R-:W-:-:S03]  /*b9b0*/  IMAD.X R11, R23, 0x1, R2, P0 ;  /* 0x00000001170b7824 */ /* 0x000fc600000e0602 */
[----:B------:R2:W-:Y:S04]  /*b9c0*/  LDGSTS.E [R4+0xd000], [R8.64], P3 ;  /* 0x0d00000008047fae */ /* 0x0005e80009921846 */
[----:B------:R1:W-:Y:S01]  /*b9d0*/  LDGSTS.E [R4+0xd800], [R10.64], P3 ;  /* 0x0d8000000a047fae */ /* 0x0003e20009921846 */
[----:B---3--:R-:W-:-:S05]  /*b9e0*/  IADD3 R6, P1, R0, R18, RZ ;  /* 0x0000001200067210 */ /* 0x008fca0007f3e0ff */
[----:B------:R-:W-:-:S05]  /*b9f0*/  IMAD.X R7, R14, 0x1, R2, P1 ;  /* 0x000000010e077824 */ /* 0x000fca00008e0602 */
[----:B------:R3:W-:Y:S04]  /*ba00*/  LDGSTS.E [R4+0xe000], [R6.64], P3 ;  /* 0x0e00000006047fae */ /* 0x0007e80009921846 */
[----:B---3--:R-:W3:Y:S04]  /*ba10*/  LDL.LU R6, [R1+0x1c8] ;  /* 0x0001c80001067983 */ /* 0x008ee80000300800 */
[----:B------:R-:W4:Y:S01]  /*ba20*/  LDL.LU R7, [R1+0x1a4] ;  /* 0x0001a40001077983 */ /* 0x000f220000300800 */
[----:B------:R-:W-:Y:S01]  /*ba30*/  IMAD.MOV.U32 R24, RZ, RZ, c[0x0][0x18c] ;  /* 0x00006300ff187624 */ /* 0x000fe200078e00ff */
[----:B------:R-:W-:-:S03]  /*ba40*/  IADD3 R12, P0, R0, R3, RZ ;  /* 0x00000003000c7210 */ /* 0x000fc60007f1e0ff */
[----:B------:R-:W-:Y:S01]  /*ba50*/  IMAD.SHL.U32 R24, R24, 0x20, RZ ;  /* 0x0000002018187824 */ /* 0x000fe200078e00ff */
[----:B--2---:R-:W-:Y:S01]  /*ba60*/  IADD3 R8, P2, R0, R28, RZ ;  /* 0x0000001c00087210 */ /* 0x004fe20007f5e0ff */
[--C-:B------:R-:W-:Y:S02]  /*ba70*/  IMAD.X R13, R15, 0x1, R2.reuse, P0 ;  /* 0x000000010f0d7824 */ /* 0x100fe400000e0602 */
[----:B------:R-:W-:Y:S01]  /*ba80*/  IMAD.SHL.U32 R24, R24, 0x4, RZ ;  /* 0x0000000418187824 */ /* 0x000fe200078e00ff */
[----:B-1----:R-:W-:Y:S02]  /*ba90*/  IADD3 R10, P1, R0, R19, RZ ;  /* 0x00000013000a7210 */ /* 0x002fe40007f3e0ff */
[----:B------:R1:W-:Y:S02]  /*baa0*/  LDGSTS.E [R4+0xe800], [R12.64], P3 ;  /* 0x0e8000000c047fae */ /* 0x0003e40009921846 */
[-C--:B------:R-:W-:Y:S01]  /*bab0*/  IADD3 R19, P0, R19, R24.reuse, RZ ;  /* 0x0000001813137210 */ /* 0x080fe20007f1e0ff */
[----:B------:R-:W-:Y:S01]  /*bac0*/  IMAD.X R9, R29, 0x1, R2, P2 ;  /* 0x000000011d097824 */ /* 0x000fe200010e0602 */
[----:B------:R-:W-:-:S04]  /*bad0*/  IADD3 R3, P2, R3, R24, RZ ;  /* 0x0000001803037210 */ /* 0x000fc80007f5e0ff */
[----:B------:R2:W-:Y:S04]  /*bae0*/  LDGSTS.E [R4+0xf000], [R8.64], P3 ;  /* 0x0f00000008047fae */ /* 0x0005e80009921846 */
[----:B-1----:R-:W2:Y:S04]  /*baf0*/  LDL.LU R12, [R1+0x1f8] ;  /* 0x0001f800010c7983 */ /* 0x002ea80000300800 */
[----:B------:R-:W2:Y:S04]  /*bb00*/  LDL.LU R13, [R1+0x220] ;  /* 0x00022000010d7983 */ /* 0x000ea80000300800 */
[----:B------:R1:W-:Y:S04]  /*bb10*/  STL [R1+0x1a8], R19 ;  /* 0x0001a81301007387 */ /* 0x0003e80000100800 */
[----:B-1----:R-:W2:Y:S01]  /*bb20*/  LDL.LU R19, [R1+0x360] ;  /* 0x0003600001137983 */ /* 0x002ea20000300800 */
[----:B----4-:R-:W-:Y:S01]  /*bb30*/  IMAD.X R11, R7, 0x1, R2, P1 ;  /* 0x00000001070b7824 */ /* 0x010fe200008e0602 */
[----:B------:R-:W-:-:S04]  /*bb40*/  IADD3 R28, P1, R28, R24, RZ ;  /* 0x000000181c1c7210 */ /* 0x000fc80007f3e0ff */
[----:B------:R1:W-:Y:S04]  /*bb50*/  LDGSTS.E [R4+0xf800], [R10.64], P3 ;  /* 0x0f8000000a047fae */ /* 0x0003e80009921846 */
[----:B------:R4:W-:Y:S01]  /*bb60*/  STL [R1+0x1b0], R28 ;  /* 0x0001b01c01007387 */ /* 0x0009e20000100800 */
[-C--:B------:R-:W-:Y:S02]  /*bb70*/  IADD3 R18, P3, R18, R24.reuse, RZ ;  /* 0x0000001812127210 */ /* 0x080fe40007f7e0ff */
[-C--:B---3--:R-:W-:Y:S01]  /*bb80*/  IADD3 R6, P4, R6, R24.reuse, RZ ;  /* 0x0000001806067210 */ /* 0x088fe20007f9e0ff */
[----:B------:R-:W-:Y:S01]  /*bb90*/  UIADD3 UR4, UR4, 0x1, URZ ;  /* 0x0000000104047890 */ /* 0x000fe2000fffe03f */
[-C--:B------:R-:W-:Y:S01]  /*bba0*/  IADD3 R17, P5, R17, R24.reuse, RZ ;  /* 0x0000001811117210 */ /* 0x080fe20007fbe0ff */
[----:B------:R-:W-:Y:S01]  /*bbb0*/  UIADD3 UR5, UR5, -0x20, URZ ;  /* 0xffffffe005057890 */ /* 0x000fe2000fffe03f */
[-C--:B------:R-:W-:Y:S01]  /*bbc0*/  IADD3 R27, P6, R27, R24.reuse, RZ ;  /* 0x000000181b1b7210 */ /* 0x080fe20007fde0ff */
[----:B------:R-:W0:Y:S04]  /*bbd0*/  LDGDEPBAR ;  /* 0x00000000000079af */ /* 0x000e280000000000 */
[----:B----4-:R-:W3:Y:S04]  /*bbe0*/  LDL.LU R28, [R1+0x35c] ;  /* 0x00035c00011c7983 */ /* 0x010ee80000300800 */
[----:B------:R4:W-:Y:S04]  /*bbf0*/  STL [R1+0x1b8], R3 ;  /* 0x0001b80301007387 */ /* 0x0009e80000100800 */
[----:B----4-:R-:W4:Y:S04]  /*bc00*/  LDL.LU R3, [R1+0x358] ;  /* 0x0003580001037983 */ /* 0x010f280000300800 */
        /* <DEDUP_REMOVED lines=8> */
[--C-:B----4-:R-:W-:Y:S01]  /*bc90*/  IMAD.X R7, R7, 0x1, R3.reuse, P0 ;  /* 0x0000000107077824 */ /* 0x110fe200000e0603 */
[----:B------:R-:W-:Y:S01]  /*bca0*/  IADD3 R16, P0, R16, R24, RZ ;  /* 0x0000001810107210 */ /* 0x000fe20007f1e0ff */
[----:B------:R-:W-:-:S04]  /*bcb0*/  IMAD.X R29, R29, 0x1, R3, P1 ;  /* 0x000000011d1d7824 */ /* 0x000fc800008e0603 */
[----:B------:R1:W-:Y:S04]  /*bcc0*/  STL [R1+0x1e0], R16 ;  /* 0x0001e01001007387 */ /* 0x0003e80000100800 */
[----:B-1----:R-:W4:Y:S04]  /*bcd0*/  LDL.LU R16, [R1+0x348] ;  /* 0x0003480001107983 */ /* 0x002f280000300800 */
[----:B------:R-:W-:Y:S04]  /*bce0*/  STL [R1+0x1a4], R7 ;  /* 0x0001a40701007387 */ /* 0x000fe80000100800 */
[----:B------:R1:W-:Y:S04]  /*bcf0*/  STL [R1+0x1ac], R29 ;  /* 0x0001ac1d01007387 */ /* 0x0003e80000100800 */
[----:B-1----:R-:W4:Y:S01]  /*bd00*/  LDL.LU R29, [R1+0x344] ;  /* 0x00034400011d7983 */ /* 0x002f220000300800 */
[-C--:B------:R-:W-:Y:S01]  /*bd10*/  IADD3 R20, P1, R20, R24.reuse, RZ ;  /* 0x0000001814147210 */ /* 0x080fe20007f3e0ff */
[--C-:B------:R-:W-:Y:S01]  /*bd20*/  IMAD.X R15, R15, 0x1, R3.reuse, P2 ;  /* 0x000000010f0f7824 */ /* 0x100fe200010e0603 */
[----:B---3--:R-:W-:Y:S01]  /*bd30*/  IADD3 R28, P2, R28, R24, RZ ;  /* 0x000000181c1c7210 */ /* 0x008fe20007f5e0ff */
[----:B------:R-:W-:-:S02]  /*bd40*/  IMAD.X R14, R14, 0x1, R3, P3 ;  /* 0x000000010e0e7824 */ /* 0x000fc400018e0603 */
[----:B------:R1:W-:Y:S01]  /*bd50*/  STL [R1+0x1e8], R20 ;  /* 0x0001e81401007387 */ /* 0x0003e20000100800 */
[--C-:B------:R-:W-:Y:S01]  /*bd60*/  IMAD.X R23, R23, 0x1, R3.reuse, P4 ;  /* 0x0000000117177824 */ /* 0x100fe200020e0603 */
[-C--:B--2---:R-:W-:Y:S02]  /*bd70*/  IADD3 R12, P3, R12, R24.reuse, RZ ;  /* 0x000000180c0c7210 */ /* 0x084fe40007f7e0ff */
[----:B-1----:R-:W2:Y:S04]  /*bd80*/  LDL.LU R20, [R1+0x340] ;  /* 0x0003400001147983 */ /* 0x002ea80000300800 */
[----:B------:R1:W-:Y:S01]  /*bd90*/  STL [R1+0x1b4], R15 ;  /* 0x0001b40f01007387 */ /* 0x0003e20000100800 */
[----:B------:R-:W-:Y:S01]  /*bda0*/  IADD3 R27, P4, R27, R24, RZ ;  /* 0x000000181b1b7210 */ /* 0x000fe20007f9e0ff */
[----:B------:R-:W-:-:S02]  /*bdb0*/  IMAD.X R26, R26, 0x1, R3, P5 ;  /* 0x000000011a1a7824 */ /* 0x000fc400028e0603 */
[----:B-1----:R-:W3:Y:S04]  /*bdc0*/  LDL.LU R15, [R1+0x33c] ;  /* 0x00033c00010f7983 */ /* 0x002ee80000300800 */
[----:B------:R1:W-:Y:S04]  /*bdd0*/  STL [R1+0x1f0], R28 ;  /* 0x0001f01c01007387 */ /* 0x0003e80000100800 */
[----:B-1----:R-:W2:Y:S04]  /*bde0*/  LDL.LU R28, [R1+0x338] ;  /* 0x00033800011c7983 */ /* 0x002ea80000300800 */
[----:B------:R1:W-:Y:S04]  /*bdf0*/  STL [R1+0x1bc], R14 ;  /* 0x0001bc0e01007387 */ /* 0x0003e80000100800 */
[----:B-1----:R-:W2:Y:S04]  /*be00*/  LDL.LU R14, [R1+0x334] ;  /* 0x00033400010e7983 */ /* 0x002ea80000300800 */
[----:B------:R-:W2:Y:S04]  /*be10*/  LDL.LU R7, [R1+0x270] ;  /* 0x0002700001077983 */ /* 0x000ea80000300800 */
[----:B------:R1:W-:Y:S04]  /*be20*/  STL [R1+0x1c4], R23 ;  /* 0x0001c41701007387 */ /* 0x0003e80000100800 */
[----:B-1----:R-:W2:Y:S04]  /*be30*/  LDL.LU R23, [R1+0x330] ;  /* 0x0003300001177983 */ /* 0x002ea80000300800 */
[----:B------:R-:W-:Y:S04]  /*be40*/  STL [R1+0x1f8], R12 ;  /* 0x0001f80c01007387 */ /* 0x000fe80000100800 */
[----:B------:R1:W-:Y:S04]  /*be50*/  STL [R1+0x200], R27 ;  /* 0x0002001b01007387 */ /* 0x0003e80000100800 */
[----:B-1----:R-:W2:Y:S04]  /*be60*/  LDL.LU R27, [R1+0x32c] ;  /* 0x00032c00011b7983 */ /* 0x002ea80000300800 */
[----:B------:R1:W-:Y:S04]  /*be70*/  STL [R1+0x1cc], R26 ;  /* 0x0001cc1a01007387 */ /* 0x0003e80000100800 */
[----:B-1----:R-:W2:Y:S01]  /*be80*/  LDL.LU R26, [R1+0x328] ;  /* 0x00032800011a7983 */ /* 0x002ea20000300800 */
[----:B------:R-:W-:Y:S01]  /*be90*/  IMAD.X R5, R5, 0x1, R3, P6 ;  /* 0x0000000105057824 */ /* 0x000fe200030e0603 */
[----:B----4-:R-:W-:-:S05]  /*bea0*/  IADD3 R29, P5, R29, R24, RZ ;  /* 0x000000181d1d7210 */ /* 0x010fca0007fbe0ff */
[----:B------:R1:W-:Y:S04]  /*beb0*/  STL [R1+0x208], R29 ;  /* 0x0002081d01007387 */ /* 0x0003e80000100800 */
[----:B-1----:R-:W4:Y:S04]  /*bec0*/  LDL.LU R29, [R1+0x324] ;  /* 0x00032400011d7983 */ /* 0x002f280000300800 */
[----:B------:R1:W-:Y:S04]  /*bed0*/  STL [R1+0x1d4], R5 ;  /* 0x0001d40501007387 */ /* 0x0003e80000100800 */
[----:B-1----:R-:W4:Y:S01]  /*bee0*/  LDL.LU R5, [R1+0x320] ;  /* 0x0003200001057983 */ /* 0x002f220000300800 */
[----:B---3--:R-:W-:Y:S01]  /*bef0*/  IADD3 R15, P6, R15, R24, RZ ;  /* 0x000000180f0f7210 */ /* 0x008fe20007fde0ff */
[----:B------:R-:W-:-:S02]  /*bf00*/  IMAD.X R25, R25, 0x1, R3, P0 ;  /* 0x0000000119197824 */ /* 0x000fc400000e0603 */
[--C-:B------:R-:W-:Y:S02]  /*bf10*/  IMAD.X R22, R22, 0x1, R3.reuse, P1 ;  /* 0x0000000116167824 */ /* 0x100fe400008e0603 */
[----:B------:R1:W-:Y:S01]  /*bf20*/  STL [R1+0x210], R15 ;  /* 0x0002100f01007387 */ /* 0x0003e20000100800 */
[--C-:B------:R-:W-:Y:S01]  /*bf30*/  IMAD.X R21, R21, 0x1, R3.reuse, P2 ;  /* 0x0000000115157824 */ /* 0x100fe200010e0603 */
[-C--:B------:R-:W-:Y:S01]  /*bf40*/  IADD3 R13, P1, R13, R24.reuse, RZ ;  /* 0x000000180d0d7210 */ /* 0x080fe20007f3e0ff */
[----:B------:R-:W-:Y:S01]  /*bf50*/  IMAD.X R19, R19, 0x1, R3, P3 ;  /* 0x0000000113137824 */ /* 0x000fe200018e0603 */
[----:B-1----:R-:W3:Y:S04]  /*bf60*/  LDL.LU R15, [R1+0x31c] ;  /* 0x00031c00010f7983 */ /* 0x002ee80000300800 */
[----:B------:R1:W-:Y:S01]  /*bf70*/  STL [R1+0x1dc], R25 ;  /* 0x0001dc1901007387 */ /* 0x0003e20000100800 */
[----:B--2---:R-:W-:-:S03]  /*bf80*/  IADD3 R14, P0, R14, R24, RZ ;  /* 0x000000180e0e7210 */ /* 0x004fc60007f1e0ff */
[----:B-1----:R-:W2:Y:S04]  /*bf90*/  LDL.LU R25, [R1+0x318] ;  /* 0x0003180001197983 */ /* 0x002ea80000300800 */
[----:B------:R1:W-:Y:S04]  /*bfa0*/  STL [R1+0x218], R14 ;  /* 0x0002180e01007387 */ /* 0x0003e80000100800 */
[----:B-1----:R-:W3:Y:S04]  /*bfb0*/  LDL.LU R14, [R1+0x314] ;  /* 0x00031400010e7983 */ /* 0x002ee80000300800 */
[----:B------:R1:W-:Y:S04]  /*bfc0*/  STL [R1+0x1e4], R22 ;  /* 0x0001e41601007387 */ /* 0x0003e80000100800 */
[----:B-1----:R-:W3:Y:S04]  /*bfd0*/  LDL.LU R22, [R1+0x310] ;  /* 0x0003100001167983 */ /* 0x002ee80000300800 */
[----:B------:R1:W-:Y:S04]  /*bfe0*/  STL [R1+0x1ec], R21 ;  /* 0x0001ec1501007387 */ /* 0x0003e80000100800 */
[----:B-1----:R-:W3:Y:S01]  /*bff0*/  LDL.LU R21, [R1+0x30c] ;  /* 0x00030c0001157983 */ /* 0x002ee20000300800 */
[----:B------:R-:W-:-:S03]  /*c000*/  IADD3 R26, P2, R26, R24, RZ ;  /* 0x000000181a1a7210 */ /* 0x000fc60007f5e0ff */
[----:B------:R-:W-:Y:S04]  /*c010*/  STL [R1+0x220], R13 ;  /* 0x0002200d01007387 */ /* 0x000fe80000100800 */
[----:B------:R1:W-:Y:S04]  /*c020*/  STL [R1+0x228], R26 ;  /* 0x0002281a01007387 */ /* 0x0003e80000100800 */
[----:B-1----:R-:W3:Y:S04]  /*c030*/  LDL.LU R26, [R1+0x308] ;  /* 0x00030800011a7983 */ /* 0x002ee80000300800 */
[----:B------:R1:W-:Y:S04]  /*c040*/  STL [R1+0x1f4], R19 ;  /* 0x0001f41301007387 */ /* 0x0003e80000100800 */
[----:B-1----:R-:W3:Y:S01]  /*c050*/  LDL.LU R19, [R1+0x304] ;  /* 0x0003040001137983 */ /* 0x002ee20000300800 */
[----:B------:R-:W-:Y:S01]  /*c060*/  IMAD.X R18, R18, 0x1, R3, P4 ;  /* 0x0000000112127824 */ /* 0x000fe200020e0603 */
[----:B----4-:R-:W-:-:S05]  /*c070*/  IADD3 R5, P3, R5, R24, RZ ;  /* 0x0000001805057210 */ /* 0x010fca0007f7e0ff */
[----:B------:R1:W-:Y:S04]  /*c080*/  STL [R1+0x230], R5 ;  /* 0x0002300501007387 */ /* 0x0003e80000100800 */
[----:B-1----:R-:W4:Y:S04]  /*c090*/  LDL.LU R5, [R1+0x300] ;  /* 0x0003000001057983 */ /* 0x002f280000300800 */
[----:B------:R1:W-:Y:S04]  /*c0a0*/  STL [R1+0x1fc], R18 ;  /* 0x0001fc1201007387 */ /* 0x0003e80000100800 */
[----:B-1----:R-:W4:Y:S01]  /*c0b0*/  LDL.LU R18, [R1+0x2fc] ;  /* 0x0002fc0001127983 */ /* 0x002f220000300800 */
[----:B--2---:R-:W-:Y:S01]  /*c0c0*/  IADD3 R25, P4, R25, R24, RZ ;  /* 0x0000001819197210 */ /* 0x004fe20007f9e0ff */
[----:B------:R-:W-:-:S02]  /*c0d0*/  IMAD.X R17, R17, 0x1, R3, P5 ;  /* 0x0000000111117824 */ /* 0x000fc400028e0603 */
[--C-:B------:R-:W-:Y:S02]  /*c0e0*/  IMAD.X R16, R16, 0x1, R3.reuse, P6 ;  /* 0x0000000110107824 */ /* 0x100fe400030e0603 */
[----:B------:R1:W-:Y:S01]  /*c0f0*/  STL [R1+0x238], R25 ;  /* 0x0002381901007387 */ /* 0x0003e20000100800 */
[--C-:B------:R-:W-:Y:S01]  /*c100*/  IMAD.X R20, R20, 0x1, R3.reuse, P0 ;  /* 0x0000000114147824 */ /* 0x100fe200000e0603 */
[-C--:B------:R-:W-:Y:S01]  /*c110*/  IADD3 R6, P6, R6, R24.reuse, RZ ;  /* 0x0000001806067210 */ /* 0x080fe20007fde0ff */
[----:B------:R-:W-:Y:S01]  /*c120*/  IMAD.X R28, R28, 0x1, R3, P1 ;  /* 0x000000011c1c7824 */ /* 0x000fe200008e0603 */
[----:B-1----:R-:W2:Y:S04]  /*c130*/  LDL.LU R25, [R1+0x2f8] ;  /* 0x0002f80001197983 */ /* 0x002ea80000300800 */
[----:B------:R1:W-:Y:S01]  /*c140*/  STL [R1+0x204], R17 ;  /* 0x0002041101007387 */ /* 0x0003e20000100800 */
[----:B---3--:R-:W-:-:S03]  /*c150*/  IADD3 R22, P5, R22, R24, RZ ;  /* 0x0000001816167210 */ /* 0x008fc60007fbe0ff */
[----:B-1----:R-:W3:Y:S04]  /*c160*/  LDL.LU R17, [R1+0x2f4] ;  /* 0x0002f40001117983 */ /* 0x002ee80000300800 */
[----:B------:R1:W-:Y:S04]  /*c170*/  STL [R1+0x240], R22 ;  /* 0x0002401601007387 */ /* 0x0003e80000100800 */
[----:B-1----:R-:W2:Y:S04]  /*c180*/  LDL.LU R22, [R1+0x2f0] ;  /* 0x0002f00001167983 */ /* 0x002ea80000300800 */
[----:B------:R1:W-:Y:S04]  /*c190*/  STL [R1+0x20c], R16 ;  /* 0x00020c1001007387 */ /* 0x0003e80000100800 */
[----:B-1----:R-:W2:Y:S04]  /*c1a0*/  LDL.LU R16, [R1+0x2ec] ;  /* 0x0002ec0001107983 */ /* 0x002ea80000300800 */
[----:B------:R1:W-:Y:S04]  /*c1b0*/  STL [R1+0x214], R20 ;  /* 0x0002141401007387 */ /* 0x0003e80000100800 */
[----:B-1----:R-:W2:Y:S01]  /*c1c0*/  LDL.LU R20, [R1+0x2e8] ;  /* 0x0002e80001147983 */ /* 0x002ea20000300800 */
[----:B------:R-:W-:-:S03]  /*c1d0*/  IADD3 R19, P0, R19, R24, RZ ;  /* 0x0000001813137210 */ /* 0x000fc60007f1e0ff */
        /* <DEDUP_REMOVED lines=15> */
[----:B------:R-:W-:Y:S01]  /*c2d0*/  IMAD.X R15, R15, 0x1, R3, P5 ;  /* 0x000000010f0f7824 */ /* 0x000fe200028e0603 */
[-C--:B------:R-:W-:Y:S02]  /*c2e0*/  IADD3 R7, P4, R7, R24.reuse, RZ ;  /* 0x0000001807077210 */ /* 0x080fe40007f9e0ff */
        /* <DEDUP_REMOVED lines=13> */
[----:B-1----:R-:W3:Y:S01]  /*c3c0*/  LDL.LU R28, [R1+0x2c0] ;  /* 0x0002c000011c7983 */ /* 0x002ee20000300800 */
[--C-:B------:R-:W-:Y:S02]  /*c3d0*/  IMAD.X R14, R14, 0x1, R3.reuse, P6 ;  /* 0x000000010e0e7824 */ /* 0x100fe400030e0603 */
[----:B------:R-:W-:-:S03]  /*c3e0*/  IMAD.X R21, R21, 0x1, R3, P0 ;  /* 0x0000000115157824 */ /* 0x000fc600000e0603 */
[----:B------:R1:W-:Y:S04]  /*c3f0*/  STL [R1+0x244], R14 ;  /* 0x0002440e01007387 */ /* 0x0003e80000100800 */
[----:B-1----:R-:W3:Y:S01]  /*c400*/  LDL.LU R14, [R1+0x2bc] ;  /* 0x0002bc00010e7983 */ /* 0x002ee20000300800 */
[----:B----4-:R-:W-:-:S05]  /*c410*/  IADD3 R23, P6, R23, R24, RZ ;  /* 0x0000001817177210 */ /* 0x010fca0007fde0ff */
[----:B------:R1:W-:Y:S04]  /*c420*/  STL [R1+0x280], R23 ;  /* 0x0002801701007387 */ /* 0x0003e80000100800 */
[----:B-1----:R-:W4:Y:S04]  /*c430*/  LDL.LU R23, [R1+0x2b8] ;  /* 0x0002b80001177983 */ /* 0x002f280000300800 */
[----:B------:R1:W-:Y:S04]  /*c440*/  STL [R1+0x24c], R21 ;  /* 0x00024c1501007387 */ /* 0x0003e80000100800 */
[----:B-1----:R-:W4:Y:S01]  /*c450*/  LDL.LU R21, [R1+0x2b4] ;  /* 0x0002b40001157983 */ /* 0x002f220000300800 */
[----:B--2---:R-:W-:Y:S01]  /*c460*/  IADD3 R27, P0, R27, R24, RZ ;  /* 0x000000181b1b7210 */ /* 0x004fe20007f1e0ff */
[----:B------:R-:W-:-:S02]  /*c470*/  IMAD.X R26, R26, 0x1, R3, P1 ;  /* 0x000000011a1a7824 */ /* 0x000fc400008e0603 */
[----:B------:R-:W-:Y:S02]  /*c480*/  IMAD.X R5, R5, 0x1, R3, P2 ;  /* 0x0000000105057824 */ /* 0x000fe400010e0603 */
[----:B------:R-:W-:Y:S01]  /*c490*/  STL [R1+0x288], R27 ;  /* 0x0002881b01007387 */ /* 0x000fe20000100800 */
[----:B---3--:R-:W-:-:S05]  /*c4a0*/  IADD3 R29, P1, R29, R24, RZ ;  /* 0x000000181d1d7210 */ /* 0x008fca0007f3e0ff */
[----:B------:R1:W-:Y:S04]  /*c4b0*/  STL [R1+0x290], R29 ;  /* 0x0002901d01007387 */ /* 0x0003e80000100800 */
[----:B------:R-:W-:Y:S01]  /*c4c0*/  STL [R1+0x254], R26 ;  /* 0x0002541a01007387 */ /* 0x000fe20000100800 */
[----:B-1----:R-:W-:Y:S01]  /*c4d0*/  IMAD.MOV.U32 R29, RZ, RZ, c[0x0][0x188] ;  /* 0x00006200ff1d7624 */ /* 0x002fe200078e00ff */
[----:B------:R-:W-:-:S05]  /*c4e0*/  IADD3 R28, P2, R28, R24, RZ ;  /* 0x000000181c1c7210 */ /* 0x000fca0007f5e0ff */
[----:B------:R1:W-:Y:S02]  /*c4f0*/  STL [R1+0x298], R28 ;  /* 0x0002981c01007387 */ /* 0x0003e40000100800 */
[----:B-1----:R-:W-:-:S05]  /*c500*/  IMAD.MOV.U32 R28, RZ, RZ, 0x1f ;  /* 0x0000001fff1c7424 */ /* 0x002fca00078e00ff */
[----:B------:R-:W-:-:S04]  /*c510*/  IADD3 R28, R28, c[0x0][0x180], RZ ;  /* 0x000060001c1c7a10 */ /* 0x000fc80007ffe0ff */
[----:B------:R-:W-:Y:S01]  /*c520*/  SHF.R.S32.HI R4, RZ, 0x1f, R28 ;  /* 0x0000001fff047819 */ /* 0x000fe2000001141c */
[----:B------:R1:W-:Y:S03]  /*c530*/  STL [R1+0x25c], R5 ;  /* 0x00025c0501007387 */ /* 0x0003e60000100800 */
[----:B------:R-:W-:Y:S01]  /*c540*/  LEA.HI R4, R4, R28, RZ, 0x5 ;  /* 0x0000001c04047211 */ /* 0x000fe200078f28ff */
[----:B------:R-:W-:-:S03]  /*c550*/  IMAD.X R20, R20, 0x1, R3, P5 ;  /* 0x0000000114147824 */ /* 0x000fc600028e0603 */
[----:B------:R-:W-:Y:S01]  /*c560*/  SHF.R.S32.HI R4, RZ, 0x5, R4 ;  /* 0x00000005ff047819 */ /* 0x000fe20000011404 */
[----:B-1----:R-:W-:-:S03]  /*c570*/  IMAD.SHL.U32 R5, R29, 0x20, RZ ;  /* 0x000000201d057824 */ /* 0x002fc600078e00ff */
[----:B------:R-:W-:Y:S01]  /*c580*/  ISETP.NE.U32.AND P5, PT, R4, UR4, PT ;  /* 0x0000000404007c0c */ /* 0x000fe2000bfa5070 */
[----:B------:R-:W-:Y:S01]  /*c590*/  IMAD.X R25, R25, 0x1, R3, P3 ;  /* 0x0000000119197824 */ /* 0x000fe200018e0603 */
[----:B------:R-:W-:Y:S01]  /*c5a0*/  SHF.R.S32.HI R4, RZ, 0x1f, R5 ;  /* 0x0000001fff047819 */ /* 0x000fe20000011405 */
[----:B------:R-:W-:-:S03]  /*c5b0*/  IMAD.X R22, R22, 0x1, R3, P4 ;  /* 0x0000000116167824 */ /* 0x000fc600020e0603 */
[----:B------:R1:W-:Y:S01]  /*c5c0*/  STL [R1+0x264], R25 ;  /* 0x0002641901007387 */ /* 0x0003e20000100800 */
[----:B------:R-:W-:Y:S01]  /*c5d0*/  SHF.L.U64.HI R4, R5, 0x2, R4 ;  /* 0x0000000205047819 */ /* 0x000fe20000010204 */
[--C-:B------:R-:W-:Y:S02]  /*c5e0*/  IMAD.X R19, R19, 0x1, R3.reuse, P6 ;  /* 0x0000000113137824 */ /* 0x100fe400030e0603 */
[--C-:B------:R-:W-:Y:S02]  /*c5f0*/  IMAD.X R18, R18, 0x1, R3.reuse, P0 ;  /* 0x0000000112127824 */ /* 0x100fe400000e0603 */
[--C-:B------:R-:W-:Y:S02]  /*c600*/  IMAD.X R17, R17, 0x1, R3.reuse, P1 ;  /* 0x0000000111117824 */ /* 0x100fe400008e0603 */
[----:B------:R-:W-:Y:S01]  /*c610*/  IMAD.X R16, R16, 0x1, R3, P2 ;  /* 0x0000000110107824 */ /* 0x000fe200010e0603 */
[----:B----4-:R-:W-:-:S05]  /*c620*/  IADD3 R23, P3, R23, R24, RZ ;  /* 0x0000001817177210 */ /* 0x010fca0007f7e0ff */
[----:B------:R1:W-:Y:S01]  /*c630*/  STL [R1+0x2a0], R23 ;  /* 0x0002a01701007387 */ /* 0x0003e20000100800 */
[----:B------:R-:W-:-:S03]  /*c640*/  IMAD.X R15, R15, 0x1, R3, P3 ;  /* 0x000000010f0f7824 */ /* 0x000fc600018e0603 */
[----:B------:R1:W-:Y:S01]  /*c650*/  STL [R1+0x26c], R22 ;  /* 0x00026c1601007387 */ /* 0x0003e20000100800 */
[----:B------:R-:W-:-:S05]  /*c660*/  LEA R21, P4, R5, R21, 0x2 ;  /* 0x0000001505157211 */ /* 0x000fca00078810ff */
[----:B------:R1:W-:Y:S01]  /*c670*/  STL [R1+0x194], R21 ;  /* 0x0001941501007387 */ /* 0x0003e20000100800 */
[----:B------:R-:W-:-:S03]  /*c680*/  IMAD.X R14, R14, 0x1, R4, P4 ;  /* 0x000000010e0e7824 */ /* 0x000fc600020e0604 */
[----:B------:R1:W-:Y:S04]  /*c690*/  STL [R1+0x274], R20 ;  /* 0x0002741401007387 */ /* 0x0003e80000100800 */
[----:B------:R1:W-:Y:S04]  /*c6a0*/  STL [R1+0x27c], R19 ;  /* 0x00027c1301007387 */ /* 0x0003e80000100800 */
[----:B------:R1:W-:Y:S04]  /*c6b0*/  STL [R1+0x284], R18 ;  /* 0x0002841201007387 */ /* 0x0003e80000100800 */
[----:B------:R1:W-:Y:S04]  /*c6c0*/  STL [R1+0x28c], R17 ;  /* 0x00028c1101007387 */ /* 0x0003e80000100800 */
[----:B------:R1:W-:Y:S04]  /*c6d0*/  STL [R1+0x190], R14 ;  /* 0x0001900e01007387 */ /* 0x0003e80000100800 */
[----:B------:R1:W-:Y:S04]  /*c6e0*/  STL [R1+0x294], R16 ;  /* 0x0002941001007387 */ /* 0x0003e80000100800 */
[----:B------:R1:W-:Y:S01]  /*c6f0*/  STL [R1+0x29c], R15 ;  /* 0x00029c0f01007387 */ /* 0x0003e20000100800 */
[----:B------:R-:W-:Y:S01]  /*c700*/  @!P5 CALL.REL.NOINC `(.L_x_0) ;  /* 0x000000100000d944 */ /* 0x000fe20003c00000 */
[----:B------:R-:W-:Y:S05]  /*c710*/  BRA `(.L_x_1) ;  /* 0xffffa2d000007947 */ /* 0x000fea000383ffff */
.L_x_0:
[----:B-12---:R-:W1:Y:S01]  /*c720*/  S2R R27, SR_TID.X ;  /* 0x00000000001b7919 */ /* 0x006e620000002100 */
[----:B------:R-:W-:-:S04]  /*c730*/  DEPBAR.LE SB0, 0x0 ;  /* 0x000080000000791a */ /* 0x000fc80000000000 */
[----:B------:R-:W2:Y:S01]  /*c740*/  S2R R4, SR_TID.X ;  /* 0x0000000000047919 */ /* 0x000ea20000002100 */
[----:B-1---5:R-:W-:-:S03]  /*c750*/  IMAD.SHL.U32 R0, R27, 0x20, RZ ;  /* 0x000000201b007824 */ /* 0x022fc600078e00ff */
[----:B------:R-:W1:Y:S01]  /*c760*/  S2R R28, SR_TID.X ;  /* 0x00000000001c7919 */ /* 0x000e620000002100 */
[C---:B------:R-:W-:Y:S01]  /*c770*/  IMAD.SHL.U32 R2, R27.reuse, 0x1000, RZ ;  /* 0x000010001b027824 */ /* 0x040fe200078e00ff */
[--C-:B------:R-:W-:Y:S01]  /*c780*/  SHF.R.U32.HI R3, RZ, 0x2, R27.reuse ;  /* 0x00000002ff037819 */ /* 0x100fe2000001161b */
[----:B------:R-:W-:Y:S01]  /*c790*/  IMAD R25, R27, 0x400, R27 ;  /* 0x000004001b197824 */ /* 0x000fe200078e021b */
[C---:B--2---:R-:W-:Y:S01]  /*c7a0*/  LOP3.LUT R5, R4.reuse, 0x1e0, RZ, 0xc0, !PT ;  /* 0x000001e004057812 */ /* 0x044fe200078ec0ff */
[----:B------:R-:W-:Y:S01]  /*c7b0*/  IMAD.SHL.U32 R4, R4, 0x4, RZ ;  /* 0x0000000404047824 */ /* 0x000fe200078e00ff */
[----:B------:R-:W-:Y:S01]  /*c7c0*/  LOP3.LUT R0, R0, 0x60, RZ, 0xc0, !PT ;  /* 0x0000006000007812 */ /* 0x000fe200078ec0ff */
[----:B------:R-:W-:Y:S01]  /*c7d0*/  IMAD.SHL.U32 R25, R25, 0x10, RZ ;  /* 0x0000001019197824 */ /* 0x000fe200078e00ff */
[----:B------:R-:W-:-:S03]  /*c7e0*/  LOP3.LUT R2, R2, 0x18000, RZ, 0xc0, !PT ;  /* 0x0001800002027812 */ /* 0x000fc600078ec0ff */
[----:B------:R-:W-:Y:S01]  /*c7f0*/  IMAD R0, R5, 0x40, R0 ;  /* 0x0000004005007824 */ /* 0x000fe200078e0200 */
[----:B------:R-:W-:-:S04]  /*c800*/  LOP3.LUT R25, R25, 0x187f0, RZ, 0xc0, !PT ;  /* 0x000187f019197812 */ /* 0x000fc800078ec0ff */
[----:B------:R-:W-:Y:S02]  /*c810*/  LOP3.LUT R0, R0, 0x70, R4, 0x78, !PT ;  /* 0x0000007000007812 */ /* 0x000fe400078e7804 */
[----:B------:R-:W2:Y:S01]  /*c820*/  LDL.LU R4, [R1+0x120] ;  /* 0x0001200001047983 */ /* 0x000ea20000300800 */
[----:B------:R-:W-:Y:S02]  /*c830*/  LOP3.LUT R25, R25, 0x60, R3, 0x78, !PT ;  /* 0x0000006019197812 */ /* 0x000fe400078e7803 */
[----:B------:R-:W-:Y:S01]  /*c840*/  IMAD.IADD R0, R2, 0x1, R0 ;  /* 0x0000000102007824 */ /* 0x000fe200078e0200 */
[----:B------:R-:W2:Y:S04]  /*c850*/  LDL.LU R5, [R1+0xe0] ;  /* 0x0000e00001057983 */ /* 0x000ea80000300800 */
[----:B------:R-:W2:Y:S04]  /*c860*/  LDL.LU R6, [R1+0xd0] ;  /* 0x0000d00001067983 */ /* 0x000ea80000300800 */
[----:B------:R-:W2:Y:S04]  /*c870*/  LDL.LU R7, [R1+0xb0] ;  /* 0x0000b00001077983 */ /* 0x000ea80000300800 */
[----:B------:R-:W-:Y:S06]  /*c880*/  BAR.SYNC.DEFER_BLOCKING 0x0 ;  /* 0x0000000000007b1d */ /* 0x000fec0000010000 */
[----:B------:R-:W3:Y:S04]  /*c890*/  LDL.LU R20, [R1+0x124] ;  /* 0x0001240001147983 */ /* 0x000ee80000300800 */
[----:B------:R-:W3:Y:S04]  /*c8a0*/  LDL.LU R21, [R1+0xe4] ;  /* 0x0000e40001157983 */ /* 0x000ee80000300800 */
[----:B------:R-:W3:Y:S04]  /*c8b0*/  LDL.LU R22, [R1+0xd4] ;  /* 0x0000d40001167983 */ /* 0x000ee80000300800 */
[----:B------:R-:W3:Y:S04]  /*c8c0*/  LDL.LU R23, [R1+0xb4] ;  /* 0x0000b40001177983 */ /* 0x000ee80000300800 */
        /* <DEDUP_REMOVED lines=12> */
[----:B--2---:R2:W-:Y:S04]  /*c990*/  STS.128 [R0], R4 ;  /* 0x0000000400007388 */ /* 0x0045e80000000c00 */
[----:B--2---:R-:W2:Y:S04]  /*c9a0*/  LDL.LU R4, [R1+0xc4] ;  /* 0x0000c40001047983 */ /* 0x004ea80000300800 */
[----:B------:R-:W2:Y:S04]  /*c9b0*/  LDL.LU R5, [R1+0x74] ;  /* 0x0000740001057983 */ /* 0x000ea80000300800 */
[----:B------:R-:W2:Y:S04]  /*c9c0*/  LDL.LU R6, [R1+0x64] ;  /* 0x0000640001067983 */ /* 0x000ea80000300800 */
[----:B------:R-:W2:Y:S04]  /*c9d0*/  LDL.LU R7, [R1+0x54] ;  /* 0x0000540001077983 */ /* 0x000ea80000300800 */
[----:B---3--:R3:W-:Y:S04]  /*c9e0*/  STS.128 [R0+0x400], R20 ;  /* 0x0004001400007388 */ /* 0x0087e80000000c00 */
[----:B----4-:R4:W-:Y:S04]  /*c9f0*/  STS.128 [R0+0x80], R16 ;  /* 0x0000801000007388 */ /* 0x0109e80000000c00 */
[----:B---3--:R-:W3:Y:S04]  /*ca00*/  LDL.LU R20, [R1+0xc8] ;  /* 0x0000c80001147983 */ /* 0x008ee80000300800 */
[----:B------:R-:W3:Y:S04]  /*ca10*/  LDL.LU R21, [R1+0x78] ;  /* 0x0000780001157983 */ /* 0x000ee80000300800 */
[----:B------:R-:W3:Y:S04]  /*ca20*/  LDL.LU R22, [R1+0x68] ;  /* 0x0000680001167983 */ /* 0x000ee80000300800 */
[----:B------:R-:W3:Y:S04]  /*ca30*/  LDL.LU R23, [R1+0x58] ;  /* 0x0000580001177983 */ /* 0x000ee80000300800 */
[----:B----4-:R-:W4:Y:S04]  /*ca40*/  LDL.LU R16, [R1+0xcc] ;  /* 0x0000cc0001107983 */ /* 0x010f280000300800 */
[----:B------:R-:W4:Y:S04]  /*ca50*/  LDL.LU R17, [R1+0x7c] ;  /* 0x00007c0001117983 */ /* 0x000f280000300800 */
[----:B------:R-:W4:Y:S04]  /*ca60*/  LDL.LU R18, [R1+0x6c] ;  /* 0x00006c0001127983 */ /* 0x000f280000300800 */
[----:B------:R1:W-:Y:S04]  /*ca70*/  STS.128 [R0+0x480], R12 ;  /* 0x0004800c00007388 */ /* 0x0003e80000000c00 */
[----:B------:R-:W4:Y:S04]  /*ca80*/  LDL.LU R19, [R1+0x5c] ;  /* 0x00005c0001137983 */ /* 0x000f280000300800 */
[----:B------:R1:W-:Y:S04]  /*ca90*/  STS.128 [R0+0x100], R8 ;  /* 0x0001000800007388 */ /* 0x0003e80000000c00 */
[----:B-1----:R-:W4:Y:S04]  /*caa0*/  LDL.LU R12, [R1+0x160] ;  /* 0x00016000010c7983 */ /* 0x002f280000300800 */
[----:B------:R-:W4:Y:S04]  /*cab0*/  LDL.LU R13, [R1+0x150] ;  /* 0x00015000010d7983 */ /* 0x000f280000300800 */
[----:B------:R-:W4:Y:S04]  /*cac0*/  LDL.LU R14, [R1+0x140] ;  /* 0x00014000010e7983 */ /* 0x000f280000300800 */
[----:B------:R-:W4:Y:S04]  /*cad0*/  LDL.LU R15, [R1+0x130] ;  /* 0x00013000010f7983 */ /* 0x000f280000300800 */
[----:B------:R-:W4:Y:S04]  /*cae0*/  LDL.LU R8, [R1+0x164] ;  /* 0x0001640001087983 */ /* 0x000f280000300800 */
[----:B------:R-:W4:Y:S04]  /*caf0*/  LDL.LU R9, [R1+0x154] ;  /* 0x0001540001097983 */ /* 0x000f280000300800 */
[----:B------:R-:W4:Y:S04]  /*cb00*/  LDL.LU R10, [R1+0x144] ;  /* 0x00014400010a7983 */ /* 0x000f280000300800 */
[----:B------:R-:W4:Y:S04]  /*cb10*/  LDL.LU R11, [R1+0x134] ;  /* 0x00013400010b7983 */ /* 0x000f280000300800 */
[----:B--2---:R1:W-:Y:S04]  /*cb20*/  STS.128 [R0+0x500], R4 ;  /* 0x0005000400007388 */ /* 0x0043e80000000c00 */
[----:B-1----:R-:W2:Y:S04]  /*cb30*/  LDL.LU R4, [R1+0x168] ;  /* 0x0001680001047983 */ /* 0x002ea80000300800 */
[----:B------:R-:W2:Y:S04]  /*cb40*/  LDL.LU R5, [R1+0x158] ;  /* 0x0001580001057983 */ /* 0x000ea80000300800 */
[----:B------:R-:W2:Y:S04]  /*cb50*/  LDL.LU R6, [R1+0x148] ;  /* 0x0001480001067983 */ /* 0x000ea80000300800 */
[----:B------:R-:W2:Y:S04]  /*cb60*/  LDL.LU R7, [R1+0x138] ;  /* 0x0001380001077983 */ /* 0x000ea80000300800 */
[----:B---3--:R-:W-:Y:S04]  /*cb70*/  STS.128 [R0+0x180], R20 ;  /* 0x0001801400007388 */ /* 0x008fe80000000c00 */
[----:B----4-:R1:W-:Y:S04]  /*cb80*/  STS.128 [R0+0x580], R16 ;  /* 0x0005801000007388 */ /* 0x0103e80000000c00 */
[----:B-1----:R-:W3:Y:S04]  /*cb90*/  LDL.LU R16, [R1+0x16c] ;  /* 0x00016c0001107983 */ /* 0x002ee80000300800 */
[----:B------:R-:W3:Y:S04]  /*cba0*/  LDL.LU R17, [R1+0x15c] ;  /* 0x00015c0001117983 */ /* 0x000ee80000300800 */
[----:B------:R-:W3:Y:S04]  /*cbb0*/  LDL.LU R18, [R1+0x14c] ;  /* 0x00014c0001127983 */ /* 0x000ee80000300800 */
[----:B------:R-:W3:Y:S04]  /*cbc0*/  LDL.LU R19, [R1+0x13c] ;  /* 0x00013c0001137983 */ /* 0x000ee80000300800 */
[----:B------:R1:W-:Y:S04]  /*cbd0*/  STS.128 [R0+0x200], R12 ;  /* 0x0002000c00007388 */ /* 0x0003e80000000c00 */
[----:B------:R-:W4:Y:S04]  /*cbe0*/  LDL.LU R26, [R1+0x2a8] ;  /* 0x0002a800011a7983 */ /* 0x000f280000300800 */
[----:B------:R-:W-:Y:S04]  /*cbf0*/  STS.128 [R0+0x600], R8 ;  /* 0x0006000800007388 */ /* 0x000fe80000000c00 */
[----:B-1----:R-:W4:Y:S04]  /*cc00*/  LDL.LU R12, [R1+0x20] ;  /* 0x00002000010c7983 */ /* 0x002f280000300800 */
        /* <DEDUP_REMOVED lines=16> */
[----:B---3--:R-:W-:Y:S04]  /*cd10*/  STS.128 [R0+0x680], R16 ;  /* 0x0006801000007388 */ /* 0x008fe80000000c00 */
[----:B----4-:R-:W-:Y:S01]  /*cd20*/  STS.128 [R0+0x300], R12 ;  /* 0x0003000c00007388 */ /* 0x010fe20000000c00 */
[----:B------:R-:W-:-:S02]  /*cd30*/  LEA.HI R24, R28, 0x18, RZ, 0x1a ;  /* 0x000000181c187811 */ /* 0x000fc400078fd0ff */
[----:B------:R-:W-:-:S04]  /*cd40*/  SHF.R.U32.HI R28, RZ, 0x6, R28 ;  /* 0x00000006ff1c7819 */ /* 0x000fc8000001161c */
[----:B------:R-:W-:-:S04]  /*cd50*/  SGXT.U32 R28, R28, 0x3 ;  /* 0x000000031c1c781a */ /* 0x000fc80000000000 */
[C-C-:B------:R-:W-:Y:S02]  /*cd60*/  LOP3.LUT R3, R26.reuse, 0x1f0, R28.reuse, 0xfe, !PT ;  /* 0x000001f01a037812 */ /* 0x140fe400078efe1c */
[----:B------:R-:W-:-:S03]  /*cd70*/  LOP3.LUT R2, R26, 0x1e0, R28, 0xfe, !PT ;  /* 0x000001e01a027812 */ /* 0x000fc600078efe1c */
[----:B------:R1:W-:Y:S04]  /*cd80*/  STL [R1+0x10c], R3 ;  /* 0x00010c0301007387 */ /* 0x0003e80000100800 */
[----:B------:R3:W-:Y:S01]  /*cd90*/  STL [R1+0x108], R2 ;  /* 0x0001080201007387 */ /* 0x0007e20000100800 */
[C-C-:B-1----:R-:W-:Y:S02]  /*cda0*/  LOP3.LUT R3, R26.reuse, 0x1c0, R28.reuse, 0xfe, !PT ;  /* 0x000001c01a037812 */ /* 0x142fe400078efe1c */
[C-C-:B---3--:R-:W-:Y:S01]  /*cdb0*/  LOP3.LUT R2, R26.reuse, 0x1b0, R28.reuse, 0xfe, !PT ;  /* 0x000001b01a027812 */ /* 0x148fe200078efe1c */
[----:B--2---:R1:W-:Y:S04]  /*cdc0*/  STS.128 [R0+0x700], R4 ;  /* 0x0007000400007388 */ /* 0x0043e80000000c00 */
[----:B------:R-:W-:Y:S04]  /*cdd0*/  STS.128 [R0+0x380], R8 ;  /* 0x0003800800007388 */ /* 0x000fe80000000c00 */
[----:B------:R-:W-:Y:S04]  /*cde0*/  STS.128 [R0+0x780], R20 ;  /* 0x0007801400007388 */ /* 0x000fe80000000c00 */
[----:B------:R-:W-:Y:S01]  /*cdf0*/  BAR.SYNC.DEFER_BLOCKING 0x0 ;  /* 0x0000000000007b1d */ /* 0x000fe20000010000 */
[----:B-1----:R-:W-:-:S05]  /*ce00*/  LOP3.LUT R4, R26, 0x1d0, R28, 0xfe, !PT ;  /* 0x000001d01a047812 */ /* 0x002fca00078efe1c */
[----:B------:R-:W1:Y:S04]  /*ce10*/  LDS.128 R12, [R25] ;  /* 0x00000000190c7984 */ /* 0x000e680000000c00 */
[----:B------:R-:W-:Y:S04]  /*ce20*/  STL [R1+0x104], R4 ;  /* 0x0001040401007387 */ /* 0x000fe80000100800 */
[----:B------:R2:W-:Y:S04]  /*ce30*/  STL [R1+0xfc], R3 ;  /* 0x0000fc0301007387 */ /* 0x0005e80000100800 */
[----:B------:R3:W-:Y:S01]  /*ce40*/  STL [R1+0x100], R2 ;  /* 0x0001000201007387 */ /* 0x0007e20000100800 */
[----:B--2---:R-:W-:-:S02]  /*ce50*/  LOP3.LUT R3, R26, 0x190, R28, 0xfe, !PT ;  /* 0x000001901a037812 */ /* 0x004fc400078efe1c */
[----:B---3--:R-:W-:-:S03]  /*ce60*/  LOP3.LUT R2, R26, 0x180, R28, 0xfe, !PT ;  /* 0x000001801a027812 */ /* 0x008fc600078efe1c */
[----:B------:R2:W-:Y:S01]  /*ce70*/  STL [R1+0xf8], R3 ;  /* 0x0000f80301007387 */ /* 0x0005e20000100800 */
[----:B------:R-:W-:-:S03]  /*ce80*/  LOP3.LUT R4, R26, 0x170, R28, 0xfe, !PT ;  /* 0x000001701a047812 */ /* 0x000fc600078efe1c */
[----:B------:R3:W-:Y:S01]  /*ce90*/  STL [R1+0xf4], R2 ;  /* 0x0000f40201007387 */ /* 0x0007e20000100800 */
[----:B--2---:R-:W-:-:S03]  /*cea0*/  LOP3.LUT R3, R26, 0x160, R28, 0xfe, !PT ;  /* 0x000001601a037812 */ /* 0x004fc600078efe1c */
[----:B------:R2:W-:Y:S01]  /*ceb0*/  STL [R1+0xf0], R4 ;  /* 0x0000f00401007387 */ /* 0x0005e20000100800 */
[----:B---3--:R-:W-:-:S03]  /*cec0*/  LOP3.LUT R2, R26, 0x150, R28, 0xfe, !PT ;  /* 0x000001501a027812 */ /* 0x008fc600078efe1c */
[----:B------:R3:W-:Y:S04]  /*ced0*/  STL [R1+0xc0], R3 ;  /* 0x0000c00301007387 */ /* 0x0007e80000100800 */
[----:B------:R4:W-:Y:S01]  /*cee0*/  STL [R1+0xec], R2 ;  /* 0x0000ec0201007387 */ /* 0x0009e20000100800 */
[C-C-:B--2---:R-:W-:Y:S02]  /*cef0*/  LOP3.LUT R4, R26.reuse, 0x140, R28.reuse, 0xfe, !PT ;  /* 0x000001401a047812 */ /* 0x144fe400078efe1c */
[----:B---3--:R-:W-:-:S03]  /*cf00*/  LOP3.LUT R3, R26, 0x130, R28, 0xfe, !PT ;  /* 0x000001301a037812 */ /* 0x008fc600078efe1c */
[----:B------:R-:W-:Y:S01]  /*cf10*/  STL [R1+0xe8], R4 ;  /* 0x0000e80401007387 */ /* 0x000fe20000100800 */
[----:B----4-:R-:W-:-:S03]  /*cf20*/  LOP3.LUT R2, R26, 0x120, R28, 0xfe, !PT ;  /* 0x000001201a027812 */ /* 0x010fc600078efe1c */
[----:B------:R-:W-:Y:S01]  /*cf30*/  STL [R1+0xe4], R3 ;  /* 0x0000e40301007387 */ /* 0x000fe20000100800 */
[----:B-1----:R-:W-:-:S03]  /*cf40*/  IMAD.MOV.U32 R20, RZ, RZ, R12 ;  /* 0x000000ffff147224 */ /* 0x002fc600078e000c */
[----:B------:R1:W-:Y:S04]  /*cf50*/  STL [R1+0xe0], R2 ;  /* 0x0000e00201007387 */ /* 0x0003e80000100800 */
[----:B------:R-:W-:Y:S04]  /*cf60*/  STL [R1+0x54], R13 ;  /* 0x0000540d01007387 */ /* 0x000fe80000100800 */
[----:B------:R-:W-:Y:S04]  /*cf70*/  STL.64 [R1+0x58], R14 ;  /* 0x0000580e01007387 */ /* 0x000fe80000100a00 */
[----:B------:R-:W2:Y:S01]  /*cf80*/  LDS.128 R12, [R25+0x800] ;  /* 0x00080000190c7984 */ /* 0x000ea20000000c00 */
[----:B-1----:R-:W-:-:S02]  /*cf90*/  LOP3.LUT R2, R26, 0x110, R28, 0xfe, !PT ;  /* 0x000001101a027812 */ /* 0x002fc400078efe1c */
[C-C-:B------:R-:W-:Y:S01]  /*cfa0*/  LOP3.LUT R3, R26.reuse, 0x100, R28.reuse, 0xfe, !PT ;  /* 0x000001001a037812 */ /* 0x140fe200078efe1c */
[----:B------:R-:W-:Y:S01]  /*cfb0*/  STL [R1+0x2bc], R20 ;  /* 0x0002bc1401007387 */ /* 0x000fe20000100800 */
[----:B------:R-:W-:-:S03]  /*cfc0*/  LOP3.LUT R4, R26, 0xf0, R28, 0xfe, !PT ;  /* 0x000000f01a047812 */ /* 0x000fc600078efe1c */
[----:B------:R1:W-:Y:S01]  /*cfd0*/  STL [R1+0xdc], R2 ;  /* 0x0000dc0201007387 */ /* 0x0003e20000100800 */
[----:B------:R-:W-:-:S03]  /*cfe0*/  LOP3.LUT R5, R26, 0xd0, R28, 0xfe, !PT ;  /* 0x000000d01a057812 */ /* 0x000fc600078efe1c */
[----:B------:R-:W3:Y:S04]  /*cff0*/  LDS.128 R20, [R25+0x1800] ;  /* 0x0018000019147984 */ /* 0x000ee80000000c00 */
[----:B-1----:R-:W4:Y:S04]  /*d000*/  LDL.LU R2, [R1+0x2b0] ;  /* 0x0002b00001027983 */ /* 0x002f280000300800 */
[----:B------:R1:W-:Y:S04]  /*d010*/  STL [R1+0xd8], R3 ;  /* 0x0000d80301007387 */ /* 0x0003e80000100800 */
[----:B------:R1:W-:Y:S02]  /*d020*/  STL [R1+0xd4], R4 ;  /* 0x0000d40401007387 */ /* 0x0003e40000100800 */
[----:B-1----:R-:W-:-:S02]  /*d030*/  LOP3.LUT R3, R26, 0xe0, R28, 0xfe, !PT ;  /* 0x000000e01a037812 */ /* 0x002fc400078efe1c */
[----:B------:R-:W-:-:S03]  /*d040*/  LOP3.LUT R4, R26, 0xc0, R28, 0xfe, !PT ;  /* 0x000000c01a047812 */ /* 0x000fc600078efe1c */
[----:B------:R1:W-:Y:S04]  /*d050*/  STL [R1+0xd0], R3 ;  /* 0x0000d00301007387 */ /* 0x0003e80000100800 */
[----:B------:R-:W-:Y:S01]  /*d060*/  STL [R1+0xcc], R5 ;  /* 0x0000cc0501007387 */ /* 0x000fe20000100800 */
[----:B-1----:R-:W-:-:S03]  /*d070*/  LOP3.LUT R3, R26, 0xb0, R28, 0xfe, !PT ;  /* 0x000000b01a037812 */ /* 0x002fc600078efe1c */
[----:B------:R-:W-:Y:S01]  /*d080*/  STL [R1+0xc8], R4 ;  /* 0x0000c80401007387 */ /* 0x000fe20000100800 */
[----:B--2---:R-:W-:-:S03]  /*d090*/  IMAD.MOV.U32 R19, RZ, RZ, R12 ;  /* 0x000000ffff137224 */ /* 0x004fc600078e000c */
[----:B------:R1:W-:Y:S04]  /*d0a0*/  STL [R1+0xc4], R3 ;  /* 0x0000c40301007387 */ /* 0x0003e80000100800 */
[----:B------:R-:W-:Y:S04]  /*d0b0*/  STL [R1+0x44], R13 ;  /* 0x0000440d01007387 */ /* 0x000fe80000100800 */
[----:B------:R-:W-:Y:S04]  /*d0c0*/  STL.64 [R1+0x48], R14 ;  /* 0x0000480e01007387 */ /* 0x000fe80000100a00 */
[----:B------:R-:W2:Y:S01]  /*d0d0*/  LDS.128 R12, [R25+0x1000] ;  /* 0x00100000190c7984 */ /* 0x000ea20000000c00 */
[----:B-1----:R-:W-:-:S02]  /*d0e0*/  LOP3.LUT R3, R26, 0x90, R28, 0xfe, !PT ;  /* 0x000000901a037812 */ /* 0x002fc400078efe1c */
[C-C-:B------:R-:W-:Y:S02]  /*d0f0*/  LOP3.LUT R5, R26.reuse, 0x80, R28.reuse, 0xfe, !PT ;  /* 0x000000801a057812 */ /* 0x140fe400078efe1c */
[C-C-:B------:R-:W-:Y:S01]  /*d100*/  LOP3.LUT R4, R26.reuse, 0x70, R28.reuse, 0xfe, !PT ;  /* 0x000000701a047812 */ /* 0x140fe200078efe1c */
[----:B------:R1:W-:Y:S04]  /*d110*/  STL [R1+0xbc], R3 ;  /* 0x0000bc0301007387 */ /* 0x0003e80000100800 */
[----:B------:R-:W-:Y:S01]  /*d120*/  STL [R1+0xb8], R5 ;  /* 0x0000b80501007387 */ /* 0x000fe20000100800 */
[----:B-1----:R-:W-:-:S03]  /*d130*/  LOP3.LUT R3, R26, 0x60, R28, 0xfe, !PT ;  /* 0x000000601a037812 */ /* 0x002fc600078efe1c */
[----:B------:R-:W-:Y:S04]  /*d140*/  STL [R1+0xb4], R4 ;  /* 0x0000b40401007387 */ /* 0x000fe80000100800 */
[----:B------:R-:W-:Y:S01]  /*d150*/  STL [R1+0xb0], R3 ;  /* 0x0000b00301007387 */ /* 0x000fe20000100800 */
[----:B---3--:R-:W-:-:S03]  /*d160*/  IMAD.MOV.U32 R17, RZ, RZ, R20 ;  /* 0x000000ffff117224 */ /* 0x008fc600078e0014 */
[----:B--2---:R-:W-:Y:S04]  /*d170*/  STL [R1+0x94], R13 ;  /* 0x0000940d01007387 */ /* 0x004fe80000100800 */
[----:B------:R-:W-:Y:S04]  /*d180*/  STL.64 [R1+0x98], R14 ;  /* 0x0000980e01007387 */ /* 0x000fe80000100a00 */
[----:B------:R-:W-:Y:S04]  /*d190*/  STL [R1+0xa4], R21 ;  /* 0x0000a41501007387 */ /* 0x000fe80000100800 */
[----:B------:R-:W-:Y:S04]  /*d1a0*/  STL.64 [R1+0xa8], R22 ;  /* 0x0000a81601007387 */ /* 0x000fe80000100a00 */
[----:B------:R-:W1:Y:S04]  /*d1b0*/  LDS.128 R20, [R25+0x2000] ;  /* 0x0020000019147984 */ /* 0x000e680000000c00 */
[----:B-1----:R-:W-:Y:S01]  /*d1c0*/  STL [R1+0x84], R21 ;  /* 0x0000841501007387 */ /* 0x002fe20000100800 */
[----:B------:R-:W-:-:S03]  /*d1d0*/  IMAD.MOV.U32 R16, RZ, RZ, R20 ;  /* 0x000000ffff107224 */ /* 0x000fc600078e0014 */
[----:B------:R-:W-:Y:S04]  /*d1e0*/  STL.64 [R1+0x88], R22 ;  /* 0x0000881601007387 */ /* 0x000fe80000100a00 */
[----:B------:R-:W1:Y:S04]  /*d1f0*/  LDS.128 R20, [R25+0x2800] ;  /* 0x0028000019147984 */ /* 0x000e680000000c00 */
[----:B-1----:R-:W-:Y:S01]  /*d200*/  STL [R1+0x74], R21 ;  /* 0x0000741501007387 */ /* 0x002fe20000100800 */
[----:B------:R-:W-:-:S03]  /*d210*/  IMAD.MOV.U32 R15, RZ, RZ, R20 ;  /* 0x000000ffff0f7224 */ /* 0x000fc600078e0014 */
[----:B------:R-:W-:Y:S04]  /*d220*/  STL.64 [R1+0x78], R22 ;  /* 0x0000781601007387 */ /* 0x000fe80000100a00 */
[----:B------:R-:W2:Y:S01]  /*d230*/  LDL.LU R20, [R1+0x2bc] ;  /* 0x0002bc0001147983 */ /* 0x000ea20000300800 */
[C---:B------:R-:W-:Y:S01]  /*d240*/  LOP3.LUT R0, R26.reuse, R28, RZ, 0xfc, !PT ;  /* 0x0000001c1a007212 */ /* 0x040fe200078efcff */
[C---:B------:R-:W-:Y:S01]  /*d250*/  IMAD.IADD R7, R26.reuse, 0x1, R24 ;  /* 0x000000011a077824 */ /* 0x040fe200078e0218 */
[C-C-:B------:R-:W-:Y:S02]  /*d260*/  LOP3.LUT R8, R26.reuse, 0x1a0, R28.reuse, 0xfe, !PT ;  /* 0x000001a01a087812 */ /* 0x140fe400078efe1c */
[--C-:B------:R-:W-:Y:S01]  /*d270*/  LOP3.LUT R9, R26, 0xa0, R28.reuse, 0xfe, !PT ;  /* 0x000000a01a097812 */ /* 0x100fe200078efe1c */
[----:B------:R-:W-:Y:S01]  /*d280*/  IMAD R6, R0, c[0x0][0x198], RZ ;  /* 0x0000660000067a24 */ /* 0x000fe200078e02ff */
[----:B------:R-:W-:-:S02]  /*d290*/  LOP3.LUT R24, R26, 0x50, R28, 0xfe, !PT ;  /* 0x000000501a187812 */ /* 0x000fc400078efe1c */
[C-C-:B------:R-:W-:Y:S02]  /*d2a0*/  LOP3.LUT R5, R26.reuse, 0x40, R28.reuse, 0xfe, !PT ;  /* 0x000000401a057812 */ /* 0x140fe400078efe1c */
[C-C-:B------:R-:W-:Y:S02]  /*d2b0*/  LOP3.LUT R14, R26.reuse, 0x30, R28.reuse, 0xfe, !PT ;  /* 0x000000301a0e7812 */ /* 0x140fe400078efe1c */
[----:B------:R-:W-:Y:S01]  /*d2c0*/  LOP3.LUT R3, R26, 0x10, R28, 0xfe, !PT ;  /* 0x000000101a037812 */ /* 0x000fe200078efe1c */
[----:B------:R-:W-:Y:S02]  /*d2d0*/  IMAD.MOV.U32 R18, RZ, RZ, R12 ;  /* 0x000000ffff127224 */ /* 0x000fe400078e000c */
[C---:B----4-:R-:W-:Y:S01]  /*d2e0*/  IMAD R10, R2.reuse, c[0x0][0x194], RZ ;  /* 0x00006500020a7a24 */ /* 0x050fe200078e02ff */
[----:B------:R-:W-:Y:S02]  /*d2f0*/  ISETP.GE.AND P0, PT, R2, c[0x0][0x178], PT ;  /* 0x00005e0002007a0c */ /* 0x000fe40003f06270 */
[----:B------:R-:W-:-:S02]  /*d300*/  LOP3.LUT R2, R26, 0x20, R28, 0xfe, !PT ;  /* 0x000000201a027812 */ /* 0x000fc400078efe1c */
[----:B------:R-:W-:Y:S02]  /*d310*/  LEA R28, P1, R10, c[0x0][0x170], 0x2 ;  /* 0x00005c000a1c7a11 */ /* 0x000fe400078210ff */
[----:B------:R-:W-:Y:S02]  /*d320*/  ISETP.LT.AND P6, PT, R0, c[0x0][0x17c], !P0 ;  /* 0x00005f0000007a0c */ /* 0x000fe400047c1270 */
[----:B------:R-:W-:Y:S02]  /*d330*/  LEA.HI.X.SX32 R0, R10, c[0x0][0x174], 0x2, P1 ;  /* 0x00005d000a007a11 */ /* 0x000fe400008f16ff */
[----:B------:R-:W-:-:S04]  /*d340*/  LEA R12, P1, R6, R28, 0x2 ;  /* 0x0000001c060c7211 */ /* 0x000fc800078210ff */
[----:B------:R-:W-:Y:S02]  /*d350*/  LEA.HI.X.SX32 R13, R6, R0, 0x2, P1 ;  /* 0x00000000060d7211 */ /* 0x000fe400008f16ff */
[C---:B------:R-:W-:Y:S02]  /*d360*/  LEA.HI R29, R27.reuse, R26, RZ, 0x1a ;  /* 0x0000001a1b1d7211 */ /* 0x040fe400078fd0ff */
[----:B------:R-:W-:-:S05]  /*d370*/  LEA.HI R27, R27, 0x8, RZ, 0x1a ;  /* 0x000000081b1b7811 */ /* 0x000fca00078fd0ff */
[----:B------:R-:W-:-:S05]  /*d380*/  IMAD.IADD R4, R26, 0x1, R27 ;  /* 0x000000011a047824 */ /* 0x000fca00078e021b */
[C---:B------:R-:W-:Y:S01]  /*d390*/  ISETP.LT.AND P5, PT, R4.reuse, c[0x0][0x17c], !P0 ;  /* 0x00005f0004007a0c */ /* 0x040fe200047a1270 */
[----:B------:R-:W-:-:S05]  /*d3a0*/  IMAD R4, R4, c[0x0][0x198], RZ ;  /* 0x0000660004047a24 */ /* 0x000fca00078e02ff */
[----:B------:R-:W-:-:S04]  /*d3b0*/  LEA R10, P4, R4, R28, 0x2 ;  /* 0x0000001c040a7211 */ /* 0x000fc800078810ff */
[----:B------:R-:W-:Y:S02]  /*d3c0*/  LEA.HI.X.SX32 R11, R4, R0, 0x2, P4 ;  /* 0x00000000040b7211 */ /* 0x000fe400020f16ff */
[C---:B------:R-:W-:Y:S01]  /*d3d0*/  ISETP.LT.AND P1, PT, R3.reuse, c[0x0][0x17c], !P0 ;  /* 0x00005f0003007a0c */ /* 0x040fe20004721270 */
[----:B------:R-:W-:Y:S01]  /*d3e0*/  IMAD R3, R3, c[0x0][0x198], RZ ;  /* 0x0000660003037a24 */ /* 0x000fe200078e02ff */
[----:B------:R-:W-:Y:S01]  /*d3f0*/  ISETP.LT.AND P2, PT, R2, c[0x0][0x17c], !P0 ;  /* 0x00005f0002007a0c */ /* 0x000fe20004741270 */
[----:B------:R-:W-:Y:S01]  /*d400*/  IMAD.MOV.U32 R26, RZ, RZ, c[0x0][0x198] ;  /* 0x00006600ff1a7624 */ /* 0x000fe200078e00ff */
[C---:B------:R-:W-:Y:S01]  /*d410*/  ISETP.LT.AND P4, PT, R7.reuse, c[0x0][0x17c], !P0 ;  /* 0x00005f0007007a0c */ /* 0x040fe20004781270 */
[----:B------:R-:W-:Y:S01]  /*d420*/  IMAD R7, R7, c[0x0][0x198], RZ ;  /* 0x0000660007077a24 */ /* 0x000fe200078e02ff */
[----:B------:R-:W-:Y:S01]  /*d430*/  ISETP.LT.AND P3, PT, R8, c[0x0][0x17c], !P0 ;  /* 0x00005f0008007a0c */ /* 0x000fe20004761270 */
[----:B--2---:R-:W-:Y:S04]  /*d440*/  @P6 STG.E [R12.64], R20 ;  /* 0x000000140c006986 */ /* 0x004fe8000c101906 */
        /* <DEDUP_REMOVED lines=8> */
[----:B------:R-:W1:Y:S04]  /*d4d0*/  LDS.128 R20, [R25+0x4000] ;  /* 0x0040000019147984 */ /* 0x000e680000000c00 */
[----:B------:R2:W-:Y:S01]  /*d4e0*/  @P5 STG.E [R10.64], R19 ;  /* 0x000000130a005986 */ /* 0x0005e2000c101906 */
[----:B------:R-:W-:Y:S01]  /*d4f0*/  LEA R2, P6, R3, R28, 0x2 ;  /* 0x0000001c03027211 */ /* 0x000fe200078c10ff */
[----:B------:R-:W-:-:S03]  /*d500*/  IMAD R8, R26, 0x20, R6 ;  /* 0x000000201a087824 */ /* 0x000fc600078e0206 */
[----:B------:R-:W-:Y:S01]  /*d510*/  LEA.HI.X.SX32 R3, R3, R0, 0x2, P6 ;  /* 0x0000000003037211 */ /* 0x000fe200030f16ff */
[----:B-1----:R-:W-:Y:S01]  /*d520*/  STL [R1+0x24], R21 ;  /* 0x0000241501007387 */ /* 0x002fe20000100800 */
[----:B--2---:R-:W-:-:S03]  /*d530*/  IMAD.MOV.U32 R11, RZ, RZ, R20 ;  /* 0x000000ffff0b7224 */ /* 0x004fc600078e0014 */
[----:B------:R-:W-:Y:S04]  /*d540*/  STL.64 [R1+0x28], R22 ;  /* 0x0000281601007387 */ /* 0x000fe80000100a00 */
[----:B------:R-:W1:Y:S01]  /*d550*/  LDS.128 R20, [R25+0x4800] ;  /* 0x0048000019147984 */ /* 0x000e620000000c00 */
[----:B------:R-:W-:-:S03]  /*d560*/  LEA R6, P6, R7, R28, 0x2 ;  /* 0x0000001c07067211 */ /* 0x000fc600078c10ff */
[----:B------:R2:W-:Y:S01]  /*d570*/  @P1 STG.E [R2.64], R18 ;  /* 0x0000001202001986 */ /* 0x0005e2000c101906 */
[----:B------:R-:W-:Y:S02]  /*d580*/  LEA.HI.X.SX32 R7, R7, R0, 0x2, P6 ;  /* 0x0000000007077211 */ /* 0x000fe400030f16ff */
[----:B------:R-:W-:Y:S02]  /*d590*/  IADD3 R4, R29, 0x28, RZ ;  /* 0x000000281d047810 */ /* 0x000fe40007ffe0ff */
[----:B--2---:R-:W-:-:S04]  /*d5a0*/  LEA R2, P5, R8, R28, 0x2 ;  /* 0x0000001c08027211 */ /* 0x004fc800078a10ff */
[----:B------:R-:W-:Y:S01]  /*d5b0*/  LEA.HI.X.SX32 R3, R8, R0, 0x2, P5 ;  /* 0x0000000008037211 */ /* 0x000fe200028f16ff */
[----:B------:R-:W-:Y:S04]  /*d5c0*/  @P4 STG.E [R6.64], R17 ;  /* 0x0000001106004986 */ /* 0x000fe8000c101906 */
[----:B------:R2:W-:Y:S04]  /*d5d0*/  @P2 STG.E [R2.64], R16 ;  /* 0x0000001002002986 */ /* 0x0005e8000c101906 */
[----:B------:R-:W3:Y:S01]  /*d5e0*/  LDS.128 R16, [R25+0x5000] ;  /* 0x0050000019107984 */ /* 0x000ee20000000c00 */
[C---:B------:R-:W-:Y:S01]  /*d5f0*/  IMAD R10, R4.reuse, c[0x0][0x198], RZ ;  /* 0x00006600040a7a24 */ /* 0x040fe200078e02ff */
[----:B------:R-:W-:-:S02]  /*d600*/  ISETP.LT.AND P1, PT, R4, c[0x0][0x17c], !P0 ;  /* 0x00005f0004007a0c */ /* 0x000fc40004721270 */
[----:B-1----:R-:W-:Y:S04]  /*d610*/  STL.64 [R1+0x10], R20 ;  /* 0x0000101401007387 */ /* 0x002fe80000100a00 */
[----:B------:R-:W-:Y:S04]  /*d620*/  STL.64 [R1+0x18], R22 ;  /* 0x0000181601007387 */ /* 0x000fe80000100a00 */
[----:B------:R-:W1:Y:S01]  /*d630*/  LDS.128 R20, [R25+0x5800] ;  /* 0x0058000019147984 */ /* 0x000e620000000c00 */
[----:B------:R-:W-:Y:S02]  /*d640*/  LEA R4, P6, R10, R28, 0x2 ;  /* 0x0000001c0a047211 */ /* 0x000fe400078c10ff */
[----:B------:R-:W-:Y:S01]  /*d650*/  ISETP.LT.AND P5, PT, R5, c[0x0][0x17c], !P0 ;  /* 0x00005f0005007a0c */ /* 0x000fe200047a1270 */
[----:B--2---:R-:W-:Y:S01]  /*d660*/  IMAD R3, R26, 0x10, R8 ;  /* 0x000000101a037824 */ /* 0x004fe200078e0208 */
[----:B------:R-:W-:-:S02]  /*d670*/  LEA.HI.X.SX32 R5, R10, R0, 0x2, P6 ;  /* 0x000000000a057211 */ /* 0x000fc400030f16ff */
[----:B------:R-:W-:Y:S02]  /*d680*/  ISETP.LT.AND P6, PT, R14, c[0x0][0x17c], !P0 ;  /* 0x00005f000e007a0c */ /* 0x000fe400047c1270 */
[----:B------:R-:W-:Y:S01]  /*d690*/  IADD3 R2, R29, 0x38, RZ ;  /* 0x000000381d027810 */ /* 0x000fe20007ffe0ff */
[----:B------:R2:W-:Y:S03]  /*d6a0*/  @P1 STG.E [R4.64], R15 ;  /* 0x0000000f04001986 */ /* 0x0005e6000c101906 */
[C---:B------:R-:W-:Y:S01]  /*d6b0*/  ISETP.LT.AND P2, PT, R2.reuse, c[0x0][0x17c], !P0 ;  /* 0x00005f0002007a0c */ /* 0x040fe20004741270 */
[----:B------:R-:W-:Y:S01]  /*d6c0*/  IMAD R2, R2, c[0x0][0x198], RZ ;  /* 0x0000660002027a24 */ /* 0x000fe200078e02ff */
[----:B--2---:R-:W-:-:S04]  /*d6d0*/  LEA R4, P1, R3, R28, 0x2 ;  /* 0x0000001c03047211 */ /* 0x004fc800078210ff */
[----:B------:R-:W-:Y:S01]  /*d6e0*/  LEA.HI.X.SX32 R5, R3, R0, 0x2, P1 ;  /* 0x0000000003057211 */ /* 0x000fe200008f16ff */
[----:B------:R-:W-:Y:S01]  /*d6f0*/  IMAD R3, R26, 0x10, R3 ;  /* 0x000000101a037824 */ /* 0x000fe200078e0203 */
[----:B------:R-:W-:-:S03]  /*d700*/  LEA R6, P1, R2, R28, 0x2 ;  /* 0x0000001c02067211 */ /* 0x000fc600078210ff */
[----:B------:R2:W-:Y:S01]  /*d710*/  @P6 STG.E [R4.64], R13 ;  /* 0x0000000d04006986 */ /* 0x0005e2000c101906 */
[----:B------:R-:W-:Y:S02]  /*d720*/  IADD3 R8, R29, 0x48, RZ ;  /* 0x000000481d087810 */ /* 0x000fe40007ffe0ff */
[----:B------:R-:W-:Y:S02]  /*d730*/  LEA.HI.X.SX32 R7, R2, R0, 0x2, P1 ;  /* 0x0000000002077211 */ /* 0x000fe400008f16ff */
[C---:B------:R-:W-:Y:S01]  /*d740*/  ISETP.LT.AND P1, PT, R8.reuse, c[0x0][0x17c], !P0 ;  /* 0x00005f0008007a0c */ /* 0x040fe20004721270 */
[----:B------:R-:W-:Y:S01]  /*d750*/  IMAD R8, R8, c[0x0][0x198], RZ ;  /* 0x0000660008087a24 */ /* 0x000fe200078e02ff */
[----:B--2---:R-:W-:-:S04]  /*d760*/  LEA R4, P6, R3, R28, 0x2 ;  /* 0x0000001c03047211 */ /* 0x004fc800078c10ff */
[----:B------:R-:W-:Y:S01]  /*d770*/  LEA.HI.X.SX32 R5, R3, R0, 0x2, P6 ;  /* 0x0000000003057211 */ /* 0x000fe200030f16ff */
[----:B------:R-:W-:Y:S01]  /*d780*/  @P2 STG.E [R6.64], R12 ;  /* 0x0000000c06002986 */ /* 0x000fe2000c101906 */
[----:B------:R-:W-:-:S03]  /*d790*/  LEA R2, P6, R8, R28, 0x2 ;  /* 0x0000001c08027211 */ /* 0x000fc600078c10ff */
[----:B------:R2:W-:Y:S01]  /*d7a0*/  @P5 STG.E [R4.64], R11 ;  /* 0x0000000b04005986 */ /* 0x0005e2000c101906 */
[----:B------:R-:W-:-:S03]  /*d7b0*/  IMAD R26, R26, 0x10, R3 ;  /* 0x000000101a1a7824 */ /* 0x000fc600078e0203 */
[----:B---3--:R-:W-:Y:S01]  /*d7c0*/  STL.64 [R1], R16 ;  /* 0x0000001001007387 */ /* 0x008fe20000100a00 */
[----:B------:R-:W-:-:S03]  /*d7d0*/  ISETP.LT.AND P4, PT, R9, c[0x0][0x17c], !P0 ;  /* 0x00005f0009007a0c */ /* 0x000fc60004781270 */
[----:B------:R-:W-:Y:S01]  /*d7e0*/  STL.64 [R1+0x8], R18 ;  /* 0x0000081201007387 */ /* 0x000fe20000100a00 */
[----:B--2---:R-:W-:-:S03]  /*d7f0*/  IADD3 R4, R29, 0x58, RZ ;  /* 0x000000581d047810 */ /* 0x004fc60007ffe0ff */
[----:B-1----:R1:W-:Y:S01]  /*d800*/  STL [R1+0x2b8], R22 ;  /* 0x0002b81601007387 */ /* 0x0023e20000100800 */
[----:B------:R-:W-:Y:S02]  /*d810*/  LEA.HI.X.SX32 R3, R8, R0, 0x2, P6 ;  /* 0x0000000008037211 */ /* 0x000fe400030f16ff */
[C---:B------:R-:W-:Y:S01]  /*d820*/  ISETP.LT.AND P5, PT, R4.reuse, c[0x0][0x17c], !P0 ;  /* 0x00005f0004007a0c */ /* 0x040fe200047a1270 */
[----:B------:R-:W-:Y:S01]  /*d830*/  IMAD R27, R4, c[0x0][0x198], RZ ;  /* 0x00006600041b7a24 */ /* 0x000fe200078e02ff */
[----:B------:R-:W2:Y:S04]  /*d840*/  LDS.128 R16, [R25+0x6000] ;  /* 0x0060000019107984 */ /* 0x000ea80000000c00 */
[----:B------:R-:W3:Y:S04]  /*d850*/  LDS.128 R12, [R25+0x6800] ;  /* 0x00680000190c7984 */ /* 0x000ee80000000c00 */
[----:B-1----:R-:W4:Y:S04]  /*d860*/  LDL.LU R22, [R1+0xb0] ;  /* 0x0000b00001167983 */ /* 0x002f280000300800 */
[----:B------:R1:W-:Y:S04]  /*d870*/  STL [R1+0x2b4], R23 ;  /* 0x0002b41701007387 */ /* 0x0003e80000100800 */
[----:B------:R-:W2:Y:S04]  /*d880*/  LDS.128 R8, [R25+0x7000] ;  /* 0x0070000019087984 */ /* 0x000ea80000000c00 */
[----:B------:R1:W2:Y:S04]  /*d890*/  LDS.128 R4, [R25+0x7800] ;  /* 0x0078000019047984 */ /* 0x0002a80000000c00 */
[----:B-1----:R-:W2:Y:S04]  /*d8a0*/  LDL.LU R23, [R1+0xb8] ;  /* 0x0000b80001177983 */ /* 0x002ea80000300800 */
[----:B------:R-:W2:Y:S01]  /*d8b0*/  LDL.LU R25, [R1+0x10] ;  /* 0x0000100001197983 */ /* 0x000ea20000300800 */
[----:B------:R-:W-:-:S02]  /*d8c0*/  ISETP.LT.AND P2, PT, R24, c[0x0][0x17c], !P0 ;  /* 0x00005f0018007a0c */ /* 0x000fc40004741270 */
[CC--:B------:R-:W-:Y:S01]  /*d8d0*/  LEA R24, P6, R26.reuse, R28.reuse, 0x2 ;  /* 0x0000001c1a187211 */ /* 0x0c0fe200078c10ff */
[----:B--2---:R1:W-:Y:S02]  /*d8e0*/  @P1 STG.E [R2.64], R25 ;  /* 0x0000001902001986 */ /* 0x0043e4000c101906 */
[----:B-1----:R-:W-:Y:S01]  /*d8f0*/  IMAD.MOV.U32 R3, RZ, RZ, c[0x0][0x198] ;  /* 0x00006600ff037624 */ /* 0x002fe200078e00ff */
[----:B------:R-:W-:Y:S02]  /*d900*/  LEA R2, P1, R27, R28, 0x2 ;  /* 0x0000001c1b027211 */ /* 0x000fe400078210ff */
[-C--:B------:R-:W-:Y:S01]  /*d910*/  LEA.HI.X.SX32 R25, R26, R0.reuse, 0x2, P6 ;  /* 0x000000001a197211 */ /* 0x080fe200030f16ff */
[----:B------:R-:W-:Y:S01]  /*d920*/  IMAD R26, R3, 0x10, R26 ;  /* 0x00000010031a7824 */ /* 0x000fe200078e021a */
[----:B----4-:R-:W-:Y:S02]  /*d930*/  ISETP.LT.AND P6, PT, R22, c[0x0][0x17c], !P0 ;  /* 0x00005f0016007a0c */ /* 0x010fe400047c1270 */
[----:B------:R-:W2:Y:S01]  /*d940*/  LDL.LU R22, [R1+0x2b8] ;  /* 0x0002b80001167983 */ /* 0x000ea20000300800 */
[----:B------:R-:W-:-:S03]  /*d950*/  LEA.HI.X.SX32 R3, R27, R0, 0x2, P1 ;  /* 0x000000001b037211 */ /* 0x000fc600008f16ff */
[----:B------:R-:W4:Y:S04]  /*d960*/  LDL.LU R27, [R1] ;  /* 0x00000000011b7983 */ /* 0x000f280000300800 */
[----:B----4-:R-:W-:Y:S04]  /*d970*/  @P2 STG.E [R24.64], R27 ;  /* 0x0000001b18002986 */ /* 0x010fe8000c101906 */
[----:B------:R1:W-:Y:S04]  /*d980*/  @P5 STG.E [R2.64], R20 ;  /* 0x0000001402005986 */ /* 0x0003e8000c101906 */
[----:B-1----:R-:W4:Y:S01]  /*d990*/  LDL.LU R20, [R1+0xb4] ;  /* 0x0000b40001147983 */ /* 0x002f220000300800 */
[----:B------:R-:W-:-:S05]  /*d9a0*/  IADD3 R25, R29, 0x68, RZ ;  /* 0x000000681d197810 */ /* 0x000fca0007ffe0ff */
[C---:B------:R-:W-:Y:S01]  /*d9b0*/  IMAD R27, R25.reuse, c[0x0][0x198], RZ ;  /* 0x00006600191b7a24 */ /* 0x040fe200078e02ff */
[CC--:B------:R-:W-:Y:S02]  /*d9c0*/  LEA R24, P2, R26.reuse, R28.reuse, 0x2 ;  /* 0x0000001c1a187211 */ /* 0x0c0fe400078410ff */
[----:B------:R-:W-:Y:S02]  /*d9d0*/  ISETP.LT.AND P1, PT, R25, c[0x0][0x17c], !P0 ;  /* 0x00005f0019007a0c */ /* 0x000fe40004721270 */
[C---:B------:R-:W-:Y:S02]  /*d9e0*/  LEA R2, P5, R27.reuse, R28, 0x2 ;  /* 0x0000001c1b027211 */ /* 0x040fe400078a10ff */
[-C--:B------:R-:W-:Y:S02]  /*d9f0*/  LEA.HI.X.SX32 R25, R26, R0.reuse, 0x2, P2 ;  /* 0x000000001a197211 */ /* 0x080fe400010f16ff */
[----:B------:R-:W-:Y:S02]  /*da00*/  LEA.HI.X.SX32 R3, R27, R0, 0x2, P5 ;  /* 0x000000001b037211 */ /* 0x000fe400028f16ff */
[----:B------:R-:W-:Y:S01]  /*da10*/  IADD3 R27, R29, 0x78, RZ ;  /* 0x000000781d1b7810 */ /* 0x000fe20007ffe0ff */
[----:B------:R1:W-:Y:S03]  /*da20*/  @P6 STG.E [R24.64], R16 ;  /* 0x0000001018006986 */ /* 0x0003e6000c101906 */
[C---:B------:R-:W-:Y:S01]  /*da30*/  ISETP.LT.AND P5, PT, R27.reuse, c[0x0][0x17c], !P0 ;  /* 0x00005f001b007a0c */ /* 0x040fe200047a1270 */
[----:B---3--:R3:W-:Y:S01]  /*da40*/  @P1 STG.E [R2.64], R12 ;  /* 0x0000000c02001986 */ /* 0x0087e2000c101906 */
[----:B-1----:R-:W-:-:S03]  /*da50*/  IMAD R16, R27, c[0x0][0x198], RZ ;  /* 0x000066001b107a24 */ /* 0x002fc600078e02ff */
[----:B------:R-:W2:Y:S01]  /*da60*/  LDL.LU R27, [R1+0xc0] ;  /* 0x0000c000011b7983 */ /* 0x000ea20000300800 */
[----:B---3--:R-:W-:Y:S01]  /*da70*/  IMAD.MOV.U32 R12, RZ, RZ, c[0x0][0x198] ;  /* 0x00006600ff0c7624 */ /* 0x008fe200078e00ff */
[----:B------:R-:W-:-:S04]  /*da80*/  LEA R2, P1, R16, R28, 0x2 ;  /* 0x0000001c10027211 */ /* 0x000fc800078210ff */
[----:B------:R-:W-:Y:S02]  /*da90*/  LEA.HI.X.SX32 R3, R16, R0, 0x2, P1 ;  /* 0x0000000010037211 */ /* 0x000fe400008f16ff */
[----:B----4-:R-:W-:Y:S01]  /*daa0*/  ISETP.LT.AND P2, PT, R20, c[0x0][0x17c], !P0 ;  /* 0x00005f0014007a0c */ /* 0x010fe20004741270 */
[----:B------:R-:W-:-:S04]  /*dab0*/  IMAD.MOV.U32 R20, RZ, RZ, c[0x0][0x198] ;  /* 0x00006600ff147624 */ /* 0x000fc800078e00ff */
[----:B------:R-:W-:-:S05]  /*dac0*/  IMAD R20, R20, 0x10, R26 ;  /* 0x0000001014147824 */ /* 0x000fca00078e021a */
[----:B------:R-:W-:Y:S01]  /*dad0*/  LEA R24, P6, R20, R28, 0x2 ;  /* 0x0000001c14187211 */ /* 0x000fe200078c10ff */
[----:B------:R-:W-:-:S03]  /*dae0*/  IMAD R12, R12, 0x10, R20 ;  /* 0x000000100c0c7824 */ /* 0x000fc600078e0214 */
[----:B------:R-:W-:Y:S02]  /*daf0*/  LEA.HI.X.SX32 R25, R20, R0, 0x2, P6 ;  /* 0x0000000014197211 */ /* 0x000fe400030f16ff */
[----:B------:R-:W-:Y:S02]  /*db00*/  IADD3 R26, R29, 0x88, RZ ;  /* 0x000000881d1a7810 */ /* 0x000fe40007ffe0ff */
[----:B------:R-:W-:Y:S01]  /*db10*/  ISETP.LT.AND P6, PT, R23, c[0x0][0x17c], !P0 ;  /* 0x00005f0017007a0c */ /* 0x000fe200047c1270 */
[----:B------:R1:W-:Y:S01]  /*db20*/  @P2 STG.E [R24.64], R8 ;  /* 0x0000000818002986 */ /* 0x0003e2000c101906 */
[----:B------:R-:W-:-:S03]  /*db30*/  ISETP.LT.AND P2, PT, R26, c[0x0][0x17c], !P0 ;  /* 0x00005f001a007a0c */ /* 0x000fc60004741270 */
[----:B------:R-:W3:Y:S04]  /*db40*/  LDL.LU R23, [R1+0xa4] ;  /* 0x0000a40001177983 */ /* 0x000ee80000300800 */
[----:B------:R4:W-:Y:S04]  /*db50*/  @P5 STG.E [R2.64], R4 ;  /* 0x0000000402005986 */ /* 0x0009e8000c101906 */
[----:B------:R-:W2:Y:S01]  /*db60*/  LDL.LU R16, [R1+0xbc] ;  /* 0x0000bc0001107983 */ /* 0x000ea20000300800 */
[----:B-1----:R-:W-:Y:S01]  /*db70*/  LEA R24, P1, R12, R28, 0x2 ;  /* 0x0000001c0c187211 */ /* 0x002fe200078210ff */
[----:B------:R-:W-:-:S02]  /*db80*/  IMAD R8, R26, c[0x0][0x198], RZ ;  /* 0x000066001a087a24 */ /* 0x000fc400078e02ff */
[----:B------:R-:W3:Y:S01]  /*db90*/  LDL.LU R26, [R1+0x94] ;  /* 0x00009400011a7983 */ /* 0x000ee20000300800 */
[----:B----4-:R-:W-:Y:S01]  /*dba0*/  IMAD.MOV.U32 R4, RZ, RZ, c[0x0][0x198] ;  /* 0x00006600ff047624 */ /* 0x010fe200078e00ff */
[----:B------:R-:W-:Y:S02]  /*dbb0*/  LEA.HI.X.SX32 R25, R12, R0, 0x2, P1 ;  /* 0x000000000c197211 */ /* 0x000fe400008f16ff */
[----:B------:R-:W4:Y:S01]  /*dbc0*/  LDL.LU R20, [R1+0x74] ;  /* 0x0000740001147983 */ /* 0x000f220000300800 */
[----:B------:R-:W-:-:S03]  /*dbd0*/  IMAD R4, R4, 0x10, R12 ;  /* 0x0000001004047824 */ /* 0x000fc600078e020c */
[----:B------:R-:W3:Y:S01]  /*dbe0*/  LDL.LU R12, [R1+0x54] ;  /* 0x00005400010c7983 */ /* 0x000ee20000300800 */
[----:B------:R-:W-:-:S04]  /*dbf0*/  LEA R2, P1, R8, R28, 0x2 ;  /* 0x0000001c08027211 */ /* 0x000fc800078210ff */
[----:B------:R-:W-:Y:S02]  /*dc00*/  LEA.HI.X.SX32 R3, R8, R0, 0x2, P1 ;  /* 0x0000000008037211 */ /* 0x000fe400008f16ff */
[----:B--2---:R-:W-:Y:S02]  /*dc10*/  ISETP.LT.AND P5, PT, R16, c[0x0][0x17c], !P0 ;  /* 0x00005f0010007a0c */ /* 0x004fe400047a1270 */
[----:B------:R-:W-:-:S04]  /*dc20*/  IADD3 R16, R29, 0x98, RZ ;  /* 0x000000981d107810 */ /* 0x000fc80007ffe0ff */
[C---:B------:R-:W-:Y:S01]  /*dc30*/  ISETP.LT.AND P1, PT, R16.reuse, c[0x0][0x17c], !P0 ;  /* 0x00005f0010007a0c */ /* 0x040fe20004721270 */
[----:B---3--:R1:W-:Y:S02]  /*dc40*/  @P6 STG.E [R24.64], R12 ;  /* 0x0000000c18006986 */ /* 0x0083e4000c101906 */
[----:B-1----:R-:W-:Y:S02]  /*dc50*/  IMAD R12, R16, c[0x0][0x198], RZ ;  /* 0x00006600100c7a24 */ /* 0x002fe400078e02ff */
[----:B------:R-:W2:Y:S01]  /*dc60*/  LDL.LU R16, [R1+0x44] ;  /* 0x0000440001107983 */ /* 0x000ea20000300800 */
[----:B------:R-:W-:Y:S01]  /*dc70*/  LEA R24, P6, R4, R28, 0x2 ;  /* 0x0000001c04187211 */ /* 0x000fe200078c10ff */
[----:B------:R-:W-:-:S03]  /*dc80*/  IMAD.MOV.U32 R8, RZ, RZ, c[0x0][0x198] ;  /* 0x00006600ff087624 */ /* 0x000fc600078e00ff */
[----:B------:R-:W-:Y:S01]  /*dc90*/  LEA.HI.X.SX32 R25, R4, R0, 0x2, P6 ;  /* 0x0000000004197211 */ /* 0x000fe200030f16ff */
[----:B------:R-:W-:Y:S01]  /*dca0*/  IMAD R4, R8, 0x10, R4 ;  /* 0x0000001008047824 */ /* 0x000fe200078e0204 */
[----:B--2---:R1:W-:Y:S04]  /*dcb0*/  @P2 STG.E [R2.64], R16 ;  /* 0x0000001002002986 */ /* 0x0043e8000c101906 */
[----:B------:R2:W-:Y:S01]  /*dcc0*/  @P5 STG.E [R24.64], R26 ;  /* 0x0000001a18005986 */ /* 0x0005e2000c101906 */
[----:B-1----:R-:W-:Y:S02]  /*dcd0*/  IADD3 R16, R29, 0xa8, RZ ;  /* 0x000000a81d107810 */ /* 0x002fe40007ffe0ff */
[-C--:B------:R-:W-:Y:S02]  /*dce0*/  LEA R2, P2, R12, R28.reuse, 0x2 ;  /* 0x0000001c0c027211 */ /* 0x080fe400078410ff */
[----:B--2---:R-:W-:Y:S01]  /*dcf0*/  LEA R24, P5, R4, R28, 0x2 ;  /* 0x0000001c04187211 */ /* 0x004fe200078a10ff */
[----:B------:R-:W-:Y:S01]  /*dd00*/  IMAD R8, R16, c[0x0][0x198], RZ ;  /* 0x0000660010087a24 */ /* 0x000fe200078e02ff */
[----:B------:R-:W-:-:S02]  /*dd10*/  LEA.HI.X.SX32 R3, R12, R0, 0x2, P2 ;  /* 0x000000000c037211 */ /* 0x000fc400010f16ff */
[----:B------:R-:W-:Y:S01]  /*dd20*/  LEA.HI.X.SX32 R25, R4, R0, 0x2, P5 ;  /* 0x0000000004197211 */ /* 0x000fe200028f16ff */
[----:B------:R-:W2:Y:S01]  /*dd30*/  LDL.LU R12, [R1+0xc8] ;  /* 0x0000c800010c7983 */ /* 0x000ea20000300800 */
[----:B------:R-:W-:Y:S02]  /*dd40*/  ISETP.LT.AND P5, PT, R16, c[0x0][0x17c], !P0 ;  /* 0x00005f0010007a0c */ /* 0x000fe400047a1270 */
[----:B------:R-:W-:Y:S01]  /*dd50*/  ISETP.LT.AND P2, PT, R27, c[0x0][0x17c], !P0 ;  /* 0x00005f001b007a0c */ /* 0x000fe20004741270 */
[----:B------:R-:W3:Y:S04]  /*dd60*/  LDL.LU R16, [R1+0x24] ;  /* 0x0000240001107983 */ /* 0x000ee80000300800 */
[----:B------:R-:W2:Y:S04]  /*dd70*/  LDL.LU R27, [R1+0xc4] ;  /* 0x0000c400011b7983 */ /* 0x000ea80000300800 */
[----:B------:R1:W-:Y:S04]  /*dd80*/  @P1 STG.E [R2.64], R23 ;  /* 0x0000001702001986 */ /* 0x0003e8000c101906 */
[----:B-1----:R-:W3:Y:S04]  /*dd90*/  LDL.LU R23, [R1+0x2b4] ;  /* 0x0002b40001177983 */ /* 0x002ee80000300800 */
[----:B------:R-:W3:Y:S01]  /*dda0*/  LDL.LU R3, [R1+0x84] ;  /* 0x0000840001037983 */ /* 0x000ee20000300800 */
[----:B------:R-:W-:-:S02]  /*ddb0*/  LEA R26, P6, R8, R28, 0x2 ;  /* 0x0000001c081a7211 */ /* 0x000fc400078c10ff */
[----:B--2---:R-:W-:Y:S02]  /*ddc0*/  ISETP.LT.AND P1, PT, R27, c[0x0][0x17c], !P0 ;  /* 0x00005f001b007a0c */ /* 0x004fe40004721270 */
[----:B------:R-:W-:Y:S01]  /*ddd0*/  LEA.HI.X.SX32 R27, R8, R0, 0x2, P6 ;  /* 0x00000000081b7211 */ /* 0x000fe200030f16ff */
[----:B---3--:R-:W-:Y:S04]  /*dde0*/  @P4 STG.E [R24.64], R3 ;  /* 0x0000000318004986 */ /* 0x008fe8000c101906 */
[----:B----4-:R1:W-:Y:S04]  /*ddf0*/  @P5 STG.E [R26.64], R20 ;  /* 0x000000141a005986 */ /* 0x0103e8000c101906 */
[----:B-1----:R-:W2:Y:S01]  /*de00*/  LDL.LU R26, [R1+0x64] ;  /* 0x00006400011a7983 */ /* 0x002ea20000300800 */
[----:B------:R-:W-:Y:S01]  /*de10*/  IMAD.MOV.U32 R8, RZ, RZ, c[0x0][0x198] ;  /* 0x00006600ff087624 */ /* 0x000fe200078e00ff */
[----:B------:R-:W-:-:S02]  /*de20*/  IADD3 R2, R29, 0xb8, RZ ;  /* 0x000000b81d027810 */ /* 0x000fc40007ffe0ff */
[----:B------:R-:W3:Y:S01]  /*de30*/  LDL.LU R20, [R1+0x4] ;  /* 0x0000040001147983 */ /* 0x000ee20000300800 */
[----:B------:R-:W-:Y:S01]  /*de40*/  IMAD R4, R8, 0x10, R4 ;  /* 0x0000001008047824 */ /* 0x000fe200078e0204 */
[C---:B------:R-:W-:Y:S01]  /*de50*/  ISETP.LT.AND P6, PT, R2.reuse, c[0x0][0x17c], !P0 ;  /* 0x00005f0002007a0c */ /* 0x040fe200047c1270 */
[----:B------:R-:W-:-:S03]  /*de60*/  IMAD R8, R2, c[0x0][0x198], RZ ;  /* 0x0000660002087a24 */ /* 0x000fc600078e02ff */
[-C--:B------:R-:W-:Y:S02]  /*de70*/  LEA R2, P4, R4, R28.reuse, 0x2 ;  /* 0x0000001c04027211 */ /* 0x080fe400078810ff */
[----:B------:R-:W-:Y:S02]  /*de80*/  LEA R24, P5, R8, R28, 0x2 ;  /* 0x0000001c08187211 */ /* 0x000fe400078a10ff */
[-C--:B------:R-:W-:Y:S02]  /*de90*/  LEA.HI.X.SX32 R3, R4, R0.reuse, 0x2, P4 ;  /* 0x0000000004037211 */ /* 0x080fe400020f16ff */
[----:B------:R-:W-:Y:S02]  /*dea0*/  ISETP.LT.AND P4, PT, R12, c[0x0][0x17c], !P0 ;  /* 0x00005f000c007a0c */ /* 0x000fe40004781270 */
[----:B------:R-:W-:Y:S02]  /*deb0*/  IADD3 R12, R29, 0xc8, RZ ;  /* 0x000000c81d0c7810 */ /* 0x000fe40007ffe0ff */
[----:B------:R-:W-:-:S02]  /*dec0*/  LEA.HI.X.SX32 R25, R8, R0, 0x2, P5 ;  /* 0x0000000008197211 */ /* 0x000fc400028f16ff */
[C---:B------:R-:W-:Y:S01]  /*ded0*/  ISETP.LT.AND P5, PT, R12.reuse, c[0x0][0x17c], !P0 ;  /* 0x00005f000c007a0c */ /* 0x040fe200047a1270 */
[----:B------:R-:W-:Y:S01]  /*dee0*/  IMAD R8, R12, c[0x0][0x198], RZ ;  /* 0x000066000c087a24 */ /* 0x000fe200078e02ff */
[----:B--2---:R1:W-:Y:S04]  /*def0*/  @P1 STG.E [R2.64], R26 ;  /* 0x0000001a02001986 */ /* 0x0043e8000c101906 */
[----:B-1----:R-:W2:Y:S04]  /*df00*/  LDL.LU R26, [R1+0xd4] ;  /* 0x0000d400011a7983 */ /* 0x002ea80000300800 */
[----:B------:R-:W4:Y:S04]  /*df10*/  LDL.LU R12, [R1+0xcc] ;  /* 0x0000cc00010c7983 */ /* 0x000f280000300800 */
[----:B------:R-:W2:Y:S01]  /*df20*/  LDL.LU R3, [R1+0x34] ;  /* 0x0000340001037983 */ /* 0x000ea20000300800 */
[----:B------:R-:W-:-:S04]  /*df30*/  IMAD.MOV.U32 R27, RZ, RZ, c[0x0][0x198] ;  /* 0x00006600ff1b7624 */ /* 0x000fc800078e00ff */
[----:B------:R-:W-:-:S05]  /*df40*/  IMAD R4, R27, 0x10, R4 ;  /* 0x000000101b047824 */ /* 0x000fca00078e0204 */
[C---:B------:R-:W-:Y:S01]  /*df50*/  LEA R2, P1, R4.reuse, R28, 0x2 ;  /* 0x0000001c04027211 */ /* 0x040fe200078210ff */
[----:B--2---:R1:W-:Y:S03]  /*df60*/  @P6 STG.E [R24.64], R3 ;  /* 0x0000000318006986 */ /* 0x0043e6000c101906 */
[----:B-1----:R-:W-:Y:S02]  /*df70*/  LEA.HI.X.SX32 R3, R4, R0, 0x2, P1 ;  /* 0x0000000004037211 */ /* 0x002fe400008f16ff */
[----:B----4-:R-:W-:Y:S02]  /*df80*/  ISETP.LT.AND P1, PT, R12, c[0x0][0x17c], !P0 ;  /* 0x00005f000c007a0c */ /* 0x010fe40004721270 */
[C---:B------:R-:W-:Y:S02]  /*df90*/  LEA R24, P6, R8.reuse, R28, 0x2 ;  /* 0x0000001c08187211 */ /* 0x040fe400078c10ff */
[----:B------:R-:W-:Y:S01]  /*dfa0*/  IADD3 R12, R29, 0xd8, RZ ;  /* 0x000000d81d0c7810 */ /* 0x000fe20007ffe0ff */
[----:B------:R1:W-:Y:S01]  /*dfb0*/  @P4 STG.E [R2.64], R16 ;  /* 0x0000001002004986 */ /* 0x0003e2000c101906 */
[----:B------:R-:W-:-:S02]  /*dfc0*/  LEA.HI.X.SX32 R25, R8, R0, 0x2, P6 ;  /* 0x0000000008197211 */ /* 0x000fc400030f16ff */
[C---:B------:R-:W-:Y:S01]  /*dfd0*/  ISETP.LT.AND P6, PT, R12.reuse, c[0x0][0x17c], !P0 ;  /* 0x00005f000c007a0c */ /* 0x040fe200047c1270 */
[----:B------:R-:W-:Y:S01]  /*dfe0*/  IMAD R8, R12, c[0x0][0x198], RZ ;  /* 0x000066000c087a24 */ /* 0x000fe200078e02ff */
[----:B-1----:R-:W2:Y:S04]  /*dff0*/  LDL.LU R16, [R1+0xd8] ;  /* 0x0000d80001107983 */ /* 0x002ea80000300800 */
[----:B------:R-:W4:Y:S04]  /*e000*/  LDL.LU R12, [R1+0xd0] ;  /* 0x0000d000010c7983 */ /* 0x000f280000300800 */
[----:B------:R-:W2:Y:S01]  /*e010*/  LDL.LU R3, [R1+0x14] ;  /* 0x0000140001037983 */ /* 0x000ea20000300800 */
[----:B------:R-:W-:-:S05]  /*e020*/  IMAD R4, R27, 0x10, R4 ;  /* 0x000000101b047824 */ /* 0x000fca00078e0204 */
[C---:B------:R-:W-:Y:S01]  /*e030*/  LEA R2, P4, R4.reuse, R28, 0x2 ;  /* 0x0000001c04027211 */ /* 0x040fe200078810ff */
[----:B--2---:R1:W-:Y:S03]  /*e040*/  @P5 STG.E [R24.64], R3 ;  /* 0x0000000318005986 */ /* 0x0043e6000c101906 */
[----:B-1----:R-:W-:Y:S01]  /*e050*/  LEA.HI.X.SX32 R3, R4, R0, 0x2, P4 ;  /* 0x0000000004037211 */ /* 0x002fe200020f16ff */
[----:B------:R-:W-:Y:S01]  /*e060*/  IMAD R4, R27, 0x10, R4 ;  /* 0x000000101b047824 */ /* 0x000fe200078e0204 */
[----:B------:R-:W-:-:S03]  /*e070*/  LEA R24, P5, R8, R28, 0x2 ;  /* 0x0000001c08187211 */ /* 0x000fc600078a10ff */
[----:B---3--:R1:W-:Y:S01]  /*e080*/  @P1 STG.E [R2.64], R20 ;  /* 0x0000001402001986 */ /* 0x0083e2000c101906 */
[----:B------:R-:W-:-:S05]  /*e090*/  LEA.HI.X.SX32 R25, R8, R0, 0x2, P5 ;  /* 0x0000000008197211 */ /* 0x000fca00028f16ff */
[----:B------:R2:W-:Y:S01]  /*e0a0*/  @P6 STG.E [R24.64], R21 ;  /* 0x0000001518006986 */ /* 0x0005e2000c101906 */
[----:B-1----:R-:W-:-:S04]  /*e0b0*/  LEA R2, P5, R4, R28, 0x2 ;  /* 0x0000001c04027211 */ /* 0x002fc800078a10ff */
[----:B------:R-:W-:Y:S01]  /*e0c0*/  LEA.HI.X.SX32 R3, R4, R0, 0x2, P5 ;  /* 0x0000000004037211 */ /* 0x000fe200028f16ff */
[----:B--2---:R-:W2:Y:S01]  /*e0d0*/  LDL.LU R25, [R1+0xdc] ;  /* 0x0000dc0001197983 */ /* 0x004ea20000300800 */
[----:B------:R-:W-:-:S03]  /*e0e0*/  ISETP.LT.AND P5, PT, R26, c[0x0][0x17c], !P0 ;  /* 0x00005f001a007a0c */ /* 0x000fc600047a1270 */
[----:B------:R-:W3:Y:S01]  /*e0f0*/  LDL.LU R26, [R1+0x58] ;  /* 0x00005800011a7983 */ /* 0x000ee20000300800 */
[----:B----4-:R-:W-:Y:S02]  /*e100*/  ISETP.LT.AND P4, PT, R12, c[0x0][0x17c], !P0 ;  /* 0x00005f000c007a0c */ /* 0x010fe40004781270 */
[----:B------:R-:W-:-:S05]  /*e110*/  IADD3 R12, R29, 0xe8, RZ ;  /* 0x000000e81d0c7810 */ /* 0x000fca0007ffe0ff */
[C---:B------:R-:W-:Y:S01]  /*e120*/  IMAD R8, R12.reuse, c[0x0][0x198], RZ ;  /* 0x000066000c087a24 */ /* 0x040fe200078e02ff */
[----:B------:R-:W-:Y:S01]  /*e130*/  ISETP.LT.AND P1, PT, R12, c[0x0][0x17c], !P0 ;  /* 0x00005f000c007a0c */ /* 0x000fe20004721270 */
[----:B------:R-:W-:Y:S01]  /*e140*/  IMAD R4, R27, 0x10, R4 ;  /* 0x000000101b047824 */ /* 0x000fe200078e0204 */
[----:B------:R-:W-:Y:S02]  /*e150*/  IADD3 R12, R29, 0xf8, RZ ;  /* 0x000000f81d0c7810 */ /* 0x000fe40007ffe0ff */
[C---:B------:R-:W-:Y:S01]  /*e160*/  LEA R20, P6, R8.reuse, R28, 0x2 ;  /* 0x0000001c08147211 */ /* 0x040fe200078c10ff */
[----:B------:R1:W-:Y:S03]  /*e170*/  @P4 STG.E [R2.64], R17 ;  /* 0x0000001102004986 */ /* 0x0003e6000c101906 */
[----:B------:R-:W-:Y:S01]  /*e180*/  LEA.HI.X.SX32 R21, R8, R0, 0x2, P6 ;  /* 0x0000000008157211 */ /* 0x000fe200030f16ff */
[C---:B------:R-:W-:Y:S01]  /*e190*/  IMAD R8, R12.reuse, c[0x0][0x198], RZ ;  /* 0x000066000c087a24 */ /* 0x040fe200078e02ff */
[----:B------:R-:W-:-:S02]  /*e1a0*/  ISETP.LT.AND P4, PT, R12, c[0x0][0x17c], !P0 ;  /* 0x00005f000c007a0c */ /* 0x000fc40004781270 */
[-C--:B-1----:R-:W-:Y:S01]  /*e1b0*/  LEA R2, P6, R4, R28.reuse, 0x2 ;  /* 0x0000001c04027211 */ /* 0x082fe200078c10ff */
[----:B------:R1:W-:Y:S01]  /*e1c0*/  @P1 STG.E [R20.64], R13 ;  /* 0x0000000d14001986 */ /* 0x0003e2000c101906 */
[----:B------:R-:W-:Y:S02]  /*e1d0*/  LEA R12, P1, R8, R28, 0x2 ;  /* 0x0000001c080c7211 */ /* 0x000fe400078210ff */
[-C--:B------:R-:W-:Y:S02]  /*e1e0*/  LEA.HI.X.SX32 R3, R4, R0.reuse, 0x2, P6 ;  /* 0x0000000004037211 */ /* 0x080fe400030f16ff */
[----:B------:R-:W-:Y:S02]  /*e1f0*/  ISETP.LT.AND P6, PT, R16, c[0x0][0x17c], !P0 ;  /* 0x00005f0010007a0c */ /* 0x000fe400047c1270 */
[----:B------:R-:W-:Y:S01]  /*e200*/  IADD3 R16, R29, 0x108, RZ ;  /* 0x000001081d107810 */ /* 0x000fe20007ffe0ff */
[----:B------:R4:W-:Y:S04]  /*e210*/  @P5 STG.E [R2.64], R9 ;  /* 0x0000000902005986 */ /* 0x0009e8000c101906 */
[----:B-1----:R-:W3:Y:S01]  /*e220*/  LDL.LU R21, [R1+0xe0] ;  /* 0x0000e00001157983 */ /* 0x002ee20000300800 */
[----:B------:R-:W-:-:S03]  /*e230*/  LEA.HI.X.SX32 R13, R8, R0, 0x2, P1 ;  /* 0x00000000080d7211 */ /* 0x000fc600008f16ff */
[----:B------:R-:W3:Y:S01]  /*e240*/  LDL.LU R17, [R1+0x98] ;  /* 0x0000980001117983 */ /* 0x000ee20000300800 */
[----:B------:R-:W-:-:S03]  /*e250*/  ISETP.LT.AND P1, PT, R16, c[0x0][0x17c], !P0 ;  /* 0x00005f0010007a0c */ /* 0x000fc60004721270 */
[----:B------:R-:W3:Y:S01]  /*e260*/  LDL.LU R27, [R1+0xa8] ;  /* 0x0000a800011b7983 */ /* 0x000ee20000300800 */
[----:B----4-:R-:W-:-:S03]  /*e270*/  IMAD R9, R16, c[0x0][0x198], RZ ;  /* 0x0000660010097a24 */ /* 0x010fc600078e02ff */
[----:B------:R-:W4:Y:S04]  /*e280*/  LDL.LU R24, [R1+0xe4] ;  /* 0x0000e40001187983 */ /* 0x000f280000300800 */
[----:B------:R-:W4:Y:S01]  /*e290*/  LDL.LU R16, [R1+0x48] ;  /* 0x0000480001107983 */ /* 0x000f220000300800 */
[----:B------:R-:W-:-:S04]  /*e2a0*/  IMAD.MOV.U32 R20, RZ, RZ, c[0x0][0x198] ;  /* 0x00006600ff147624 */ /* 0x000fc800078e00ff */
[----:B------:R-:W-:-:S05]  /*e2b0*/  IMAD R4, R20, 0x10, R4 ;  /* 0x0000001014047824 */ /* 0x000fca00078e0204 */
[----:B------:R-:W-:-:S04]  /*e2c0*/  LEA R2, P5, R4, R28, 0x2 ;  /* 0x0000001c04027211 */ /* 0x000fc800078a10ff */
[----:B------:R-:W-:Y:S01]  /*e2d0*/  LEA.HI.X.SX32 R3, R4, R0, 0x2, P5 ;  /* 0x0000000004037211 */ /* 0x000fe200028f16ff */
[----:B------:R-:W-:Y:S01]  /*e2e0*/  @P4 STG.E [R12.64], R5 ;  /* 0x000000050c004986 */ /* 0x000fe2000c101906 */
[----:B--2---:R-:W-:-:S03]  /*e2f0*/  ISETP.LT.AND P5, PT, R25, c[0x0][0x17c], !P0 ;  /* 0x00005f0019007a0c */ /* 0x004fc600047a1270 */
[----:B------:R-:W2:Y:S04]  /*e300*/  LDL.LU R25, [R1+0x88] ;  /* 0x0000880001197983 */ /* 0x000ea80000300800 */
[----:B---3--:R1:W-:Y:S04]  /*e310*/  @P6 STG.E [R2.64], R26 ;  /* 0x0000001a02006986 */ /* 0x0083e8000c101906 */
[----:B-1----:R-:W3:Y:S01]  /*e320*/  LDL.LU R26, [R1+0x78] ;  /* 0x00007800011a7983 */ /* 0x002ee20000300800 */
[----:B------:R-:W-:Y:S02]  /*e330*/  LEA R8, P4, R9, R28, 0x2 ;  /* 0x0000001c09087211 */ /* 0x000fe400078810ff */
[----:B------:R-:W-:Y:S01]  /*e340*/  IADD3 R12, R29, 0x118, RZ ;  /* 0x000001181d0c7810 */ /* 0x000fe20007ffe0ff */
[----:B------:R-:W-:Y:S01]  /*e350*/  IMAD R4, R20, 0x10, R4 ;  /* 0x0000001014047824 */ /* 0x000fe200078e0204 */
[----:B------:R-:W-:Y:S01]  /*e360*/  LEA.HI.X.SX32 R9, R9, R0, 0x2, P4 ;  /* 0x0000000009097211 */ /* 0x000fe200020f16ff */
[----:B------:R-:W3:Y:S01]  /*e370*/  LDL.LU R13, [R1+0xe8] ;  /* 0x0000e800010d7983 */ /* 0x000ee20000300800 */
[C---:B------:R-:W-:Y:S01]  /*e380*/  ISETP.LT.AND P4, PT, R12.reuse, c[0x0][0x17c], !P0 ;  /* 0x00005f000c007a0c */ /* 0x040fe20004781270 */
[----:B------:R-:W-:Y:S01]  /*e390*/  IMAD R5, R12, c[0x0][0x198], RZ ;  /* 0x000066000c057a24 */ /* 0x000fe200078e02ff */
[----:B------:R-:W-:-:S04]  /*e3a0*/  LEA R2, P6, R4, R28, 0x2 ;  /* 0x0000001c04027211 */ /* 0x000fc800078c10ff */
[----:B------:R-:W-:Y:S01]  /*e3b0*/  LEA.HI.X.SX32 R3, R4, R0, 0x2, P6 ;  /* 0x0000000004037211 */ /* 0x000fe200030f16ff */
[----:B------:R-:W-:Y:S01]  /*e3c0*/  IMAD R4, R20, 0x10, R4 ;  /* 0x0000001014047824 */ /* 0x000fe200078e0204 */
[----:B------:R-:W-:Y:S02]  /*e3d0*/  IADD3 R12, R29, 0x128, RZ ;  /* 0x000001281d0c7810 */ /* 0x000fe40007ffe0ff */
[----:B------:R-:W-:Y:S01]  /*e3e0*/  ISETP.LT.AND P6, PT, R21, c[0x0][0x17c], !P0 ;  /* 0x00005f0015007a0c */ /* 0x000fe200047c1270 */
[----:B----4-:R1:W-:Y:S04]  /*e3f0*/  @P1 STG.E [R8.64], R16 ;  /* 0x0000001008001986 */ /* 0x0103e8000c101906 */
[----:B------:R4:W-:Y:S01]  /*e400*/  @P5 STG.E [R2.64], R17 ;  /* 0x0000001102005986 */ /* 0x0009e2000c101906 */
[----:B-1----:R-:W-:-:S03]  /*e410*/  LEA R8, P1, R5, R28, 0x2 ;  /* 0x0000001c05087211 */ /* 0x002fc600078210ff */
[----:B------:R-:W3:Y:S01]  /*e420*/  LDL.LU R16, [R1+0x68] ;  /* 0x0000680001107983 */ /* 0x000ee20000300800 */
[----:B------:R-:W-:-:S03]  /*e430*/  LEA.HI.X.SX32 R9, R5, R0, 0x2, P1 ;  /* 0x0000000005097211 */ /* 0x000fc600008f16ff */
[----:B------:R-:W3:Y:S04]  /*e440*/  LDL.LU R21, [R1+0x38] ;  /* 0x0000380001157983 */ /* 0x000ee80000300800 */
[----:B----4-:R-:W4:Y:S04]  /*e450*/  LDL.LU R17, [R1+0xec] ;  /* 0x0000ec0001117983 */ /* 0x010f280000300800 */
[----:B------:R1:W-:Y:S01]  /*e460*/  @P4 STG.E [R8.64], R27 ;  /* 0x0000001b08004986 */ /* 0x0003e2000c101906 */
[----:B------:R-:W-:Y:S01]  /*e470*/  LEA R2, P5, R4, R28, 0x2 ;  /* 0x0000001c04027211 */ /* 0x000fe200078a10ff */
[C---:B------:R-:W-:Y:S01]  /*e480*/  IMAD R5, R12.reuse, c[0x0][0x198], RZ ;  /* 0x000066000c057a24 */ /* 0x040fe200078e02ff */
[----:B------:R-:W-:Y:S01]  /*e490*/  ISETP.LT.AND P1, PT, R12, c[0x0][0x17c], !P0 ;  /* 0x00005f000c007a0c */ /* 0x000fe20004721270 */
[----:B-1----:R-:W4:Y:S01]  /*e4a0*/  LDL.LU R27, [R1+0x28] ;  /* 0x00002800011b7983 */ /* 0x002f220000300800 */
[----:B------:R-:W-:-:S02]  /*e4b0*/  LEA.HI.X.SX32 R3, R4, R0, 0x2, P5 ;  /* 0x0000000004037211 */ /* 0x000fc400028f16ff */
[----:B------:R-:W-:Y:S02]  /*e4c0*/  ISETP.LT.AND P5, PT, R24, c[0x0][0x17c], !P0 ;  /* 0x00005f0018007a0c */ /* 0x000fe400047a1270 */
[----:B------:R-:W4:Y:S01]  /*e4d0*/  LDL.LU R24, [R1+0x18] ;  /* 0x0000180001187983 */ /* 0x000f220000300800 */
[----:B------:R-:W-:-:S04]  /*e4e0*/  LEA R8, P4, R5, R28, 0x2 ;  /* 0x0000001c05087211 */ /* 0x000fc800078810ff */
[----:B------:R-:W-:Y:S01]  /*e4f0*/  LEA.HI.X.SX32 R9, R5, R0, 0x2, P4 ;  /* 0x0000000005097211 */ /* 0x000fe200020f16ff */
[----:B--2---:R1:W-:Y:S04]  /*e500*/  @P6 STG.E [R2.64], R25 ;  /* 0x0000001902006986 */ /* 0x0043e8000c101906 */
[----:B-1----:R-:W2:Y:S04]  /*e510*/  LDL.LU R25, [R1+0x8] ;  /* 0x0000080001197983 */ /* 0x002ea80000300800 */
[----:B---3--:R1:W-:Y:S04]  /*e520*/  @P1 STG.E [R8.64], R26 ;  /* 0x0000001a08001986 */ /* 0x0083e8000c101906 */
[----:B-1----:R-:W3:Y:S01]  /*e530*/  LDL.LU R26, [R1+0xf0] ;  /* 0x0000f000011a7983 */ /* 0x002ee20000300800 */
[----:B------:R-:W-:Y:S01]  /*e540*/  IMAD R4, R20, 0x10, R4 ;  /* 0x0000001014047824 */ /* 0x000fe200078e0204 */
[----:B------:R-:W-:-:S04]  /*e550*/  IADD3 R12, R29, 0x138, RZ ;  /* 0x000001381d0c7810 */ /* 0x000fc80007ffe0ff */
[----:B------:R-:W-:Y:S01]  /*e560*/  LEA R2, P6, R4, R28, 0x2 ;  /* 0x0000001c04027211 */ /* 0x000fe200078c10ff */
[C---:B------:R-:W-:Y:S01]  /*e570*/  IMAD R5, R12.reuse, c[0x0][0x198], RZ ;  /* 0x000066000c057a24 */ /* 0x040fe200078e02ff */
[----:B------:R-:W-:Y:S02]  /*e580*/  ISETP.LT.AND P4, PT, R12, c[0x0][0x17c], !P0 ;  /* 0x00005f000c007a0c */ /* 0x000fe40004781270 */
[----:B------:R-:W-:Y:S01]  /*e590*/  LEA.HI.X.SX32 R3, R4, R0, 0x2, P6 ;  /* 0x0000000004037211 */ /* 0x000fe200030f16ff */
[----:B------:R-:W-:Y:S01]  /*e5a0*/  IMAD R4, R20, 0x10, R4 ;  /* 0x0000001014047824 */ /* 0x000fe200078e0204 */
[----:B------:R-:W-:Y:S02]  /*e5b0*/  ISETP.LT.AND P6, PT, R13, c[0x0][0x17c], !P0 ;  /* 0x00005f000d007a0c */ /* 0x000fe400047c1270 */
[----:B------:R-:W-:Y:S02]  /*e5c0*/  LEA R8, P1, R5, R28, 0x2 ;  /* 0x0000001c05087211 */ /* 0x000fe400078210ff */
[----:B------:R-:W-:-:S02]  /*e5d0*/  IADD3 R12, R29, 0x148, RZ ;  /* 0x000001481d0c7810 */ /* 0x000fc40007ffe0ff */
[----:B------:R-:W-:Y:S02]  /*e5e0*/  LEA.HI.X.SX32 R9, R5, R0, 0x2, P1 ;  /* 0x0000000005097211 */ /* 0x000fe400008f16ff */
[C---:B------:R-:W-:Y:S01]  /*e5f0*/  ISETP.LT.AND P1, PT, R12.reuse, c[0x0][0x17c], !P0 ;  /* 0x00005f000c007a0c */ /* 0x040fe20004721270 */
[----:B------:R-:W-:Y:S01]  /*e600*/  IMAD R5, R12, c[0x0][0x198], RZ ;  /* 0x000066000c057a24 */ /* 0x000fe200078e02ff */
[----:B------:R-:W-:Y:S01]  /*e610*/  IADD3 R12, R29, 0x158, RZ ;  /* 0x000001581d0c7810 */ /* 0x000fe20007ffe0ff */
[----:B------:R1:W-:Y:S04]  /*e620*/  @P5 STG.E [R2.64], R16 ;  /* 0x0000001002005986 */ /* 0x0003e8000c101906 */
[----:B------:R1:W-:Y:S02]  /*e630*/  @P4 STG.E [R8.64], R21 ;  /* 0x0000001508004986 */ /* 0x0003e4000c101906 */
[----:B-1----:R-:W-:-:S04]  /*e640*/  LEA R2, P5, R4, R28, 0x2 ;  /* 0x0000001c04027211 */ /* 0x002fc800078a10ff */
[----:B------:R-:W-:Y:S02]  /*e650*/  LEA.HI.X.SX32 R3, R4, R0, 0x2, P5 ;  /* 0x0000000004037211 */ /* 0x000fe400028f16ff */
[----:B------:R-:W-:-:S03]  /*e660*/  LEA R8, P4, R5, R28, 0x2 ;  /* 0x0000001c05087211 */ /* 0x000fc600078810ff */
[----:B----4-:R1:W-:Y:S01]  /*e670*/  @P6 STG.E [R2.64], R27 ;  /* 0x0000001b02006986 */ /* 0x0103e2000c101906 */
[----:B------:R-:W-:Y:S02]  /*e680*/  LEA.HI.X.SX32 R9, R5, R0, 0x2, P4 ;  /* 0x0000000005097211 */ /* 0x000fe400020f16ff */
[C---:B------:R-:W-:Y:S01]  /*e690*/  ISETP.LT.AND P4, PT, R12.reuse, c[0x0][0x17c], !P0 ;  /* 0x00005f000c007a0c */ /* 0x040fe20004781270 */
[----:B-1----:R-:W4:Y:S01]  /*e6a0*/  LDL.LU R27, [R1+0xf4] ;  /* 0x0000f400011b7983 */ /* 0x002f220000300800 */
[----:B------:R-:W-:-:S03]  /*e6b0*/  IMAD R12, R12, c[0x0][0x198], RZ ;  /* 0x000066000c0c7a24 */ /* 0x000fc600078e02ff */
[----:B------:R1:W-:Y:S04]  /*e6c0*/  @P1 STG.E [R8.64], R24 ;  /* 0x0000001808001986 */ /* 0x0003e8000c101906 */
[----:B-1----:R-:W4:Y:S01]  /*e6d0*/  LDL.LU R24, [R1+0xf8] ;  /* 0x0000f80001187983 */ /* 0x002f220000300800 */
[----:B------:R-:W-:-:S03]  /*e6e0*/  LEA R8, P1, R12, R28, 0x2 ;  /* 0x0000001c0c087211 */ /* 0x000fc600078210ff */
[----:B------:R-:W4:Y:S01]  /*e6f0*/  LDL.LU R16, [R1+0x5c] ;  /* 0x00005c0001107983 */ /* 0x000f220000300800 */
[----:B------:R-:W-:Y:S02]  /*e700*/  LEA.HI.X.SX32 R9, R12, R0, 0x2, P1 ;  /* 0x000000000c097211 */ /* 0x000fe400008f16ff */
[----:B---3--:R-:W-:Y:S02]  /*e710*/  ISETP.LT.AND P1, PT, R26, c[0x0][0x17c], !P0 ;  /* 0x00005f001a007a0c */ /* 0x008fe40004721270 */
[----:B------:R-:W3:Y:S01]  /*e720*/  LDL.LU R26, [R1+0x4c] ;  /* 0x00004c00011a7983 */ /* 0x000ee20000300800 */
[----:B------:R-:W-:Y:S01]  /*e730*/  IMAD R4, R20, 0x10, R4 ;  /* 0x0000001014047824 */ /* 0x000fe200078e0204 */
[----:B------:R-:W-:Y:S02]  /*e740*/  ISETP.LT.AND P5, PT, R17, c[0x0][0x17c], !P0 ;  /* 0x00005f0011007a0c */ /* 0x000fe400047a1270 */
[----:B------:R-:W-:Y:S02]  /*e750*/  IADD3 R5, R29, 0x168, RZ ;  /* 0x000001681d057810 */ /* 0x000fe40007ffe0ff */
[----:B------:R-:W-:Y:S01]  /*e760*/  LEA R2, P6, R4, R28, 0x2 ;  /* 0x0000001c04027211 */ /* 0x000fe200078c10ff */
[----:B------:R-:W-:-:S03]  /*e770*/  IMAD R13, R20, 0x10, R4 ;  /* 0x00000010140d7824 */ /* 0x000fc600078e0204 */
[----:B------:R-:W-:Y:S01]  /*e780*/  LEA.HI.X.SX32 R3, R4, R0, 0x2, P6 ;  /* 0x0000000004037211 */ /* 0x000fe200030f16ff */
[----:B------:R-:W-:-:S04]  /*e790*/  IMAD R12, R5, c[0x0][0x198], RZ ;  /* 0x00006600050c7a24 */ /* 0x000fc800078e02ff */
[----:B--2---:R1:W-:Y:S01]  /*e7a0*/  @P5 STG.E [R2.64], R25 ;  /* 0x0000001902005986 */ /* 0x0043e2000c101906 */
[----:B------:R-:W-:-:S03]  /*e7b0*/  ISETP.LT.AND P5, PT, R5, c[0x0][0x17c], !P0 ;  /* 0x00005f0005007a0c */ /* 0x000fc600047a1270 */
[----:B------:R2:W-:Y:S01]  /*e7c0*/  @P4 STG.E [R8.64], R22 ;  /* 0x0000001608004986 */ /* 0x0005e2000c101906 */
[CC--:B------:R-:W-:Y:S02]  /*e7d0*/  LEA R4, P4, R12.reuse, R28.reuse, 0x2 ;  /* 0x0000001c0c047211 */ /* 0x0c0fe400078810ff */
[C---:B-1----:R-:W-:Y:S01]  /*e7e0*/  LEA R2, P6, R13.reuse, R28, 0x2 ;  /* 0x0000001c0d027211 */ /* 0x042fe200078c10ff */
[----:B------:R-:W3:Y:S01]  /*e7f0*/  LDL.LU R25, [R1+0x9c] ;  /* 0x00009c0001197983 */ /* 0x000ee20000300800 */
[-C--:B------:R-:W-:Y:S01]  /*e800*/  LEA.HI.X.SX32 R5, R12, R0.reuse, 0x2, P4 ;  /* 0x000000000c057211 */ /* 0x080fe200020f16ff */
[----:B------:R-:W-:Y:S01]  /*e810*/  IMAD R12, R20, 0x10, R13 ;  /* 0x00000010140c7824 */ /* 0x000fe200078e020d */
[----:B------:R-:W-:Y:S02]  /*e820*/  LEA.HI.X.SX32 R3, R13, R0, 0x2, P6 ;  /* 0x000000000d037211 */ /* 0x000fe400030f16ff */
[----:B--2---:R-:W-:-:S03]  /*e830*/  IADD3 R8, R29, 0x178, RZ ;  /* 0x000001781d087810 */ /* 0x004fc60007ffe0ff */
[----:B------:R1:W-:Y:S01]  /*e840*/  @P2 STG.E [R2.64], R18 ;  /* 0x0000001202002986 */ /* 0x0003e2000c101906 */
[C---:B------:R-:W-:Y:S01]  /*e850*/  ISETP.LT.AND P2, PT, R8.reuse, c[0x0][0x17c], !P0 ;  /* 0x00005f0008007a0c */ /* 0x040fe20004741270 */
[----:B------:R-:W-:Y:S02]  /*e860*/  IMAD R13, R8, c[0x0][0x198], RZ ;  /* 0x00006600080d7a24 */ /* 0x000fe400078e02ff */
[----:B------:R2:W-:Y:S01]  /*e870*/  @P5 STG.E [R4.64], R14 ;  /* 0x0000000e04005986 */ /* 0x0005e2000c101906 */
[----:B------:R-:W-:Y:S02]  /*e880*/  IADD3 R8, R29, 0x188, RZ ;  /* 0x000001881d087810 */ /* 0x000fe40007ffe0ff */
[----:B-1----:R-:W-:-:S04]  /*e890*/  LEA R2, P4, R12, R28, 0x2 ;  /* 0x0000001c0c027211 */ /* 0x002fc800078810ff */
[----:B------:R-:W-:Y:S02]  /*e8a0*/  LEA.HI.X.SX32 R3, R12, R0, 0x2, P4 ;  /* 0x000000000c037211 */ /* 0x000fe400020f16ff */
[----:B--2---:R-:W-:Y:S01]  /*e8b0*/  LEA R4, P5, R13, R28, 0x2 ;  /* 0x0000001c0d047211 */ /* 0x004fe200078a10ff */
[----:B------:R-:W-:-:S03]  /*e8c0*/  IMAD R12, R20, 0x10, R12 ;  /* 0x00000010140c7824 */ /* 0x000fc600078e020c */
[----:B------:R-:W-:Y:S01]  /*e8d0*/  LEA.HI.X.SX32 R5, R13, R0, 0x2, P5 ;  /* 0x000000000d057211 */ /* 0x000fe200028f16ff */
[C---:B------:R-:W-:Y:S01]  /*e8e0*/  IMAD R9, R8.reuse, c[0x0][0x198], RZ ;  /* 0x0000660008097a24 */ /* 0x040fe200078e02ff */
[----:B------:R1:W-:Y:S01]  /*e8f0*/  @P1 STG.E [R2.64], R10 ;  /* 0x0000000a02001986 */ /* 0x0003e2000c101906 */
[----:B------:R-:W-:-:S03]  /*e900*/  ISETP.LT.AND P1, PT, R8, c[0x0][0x17c], !P0 ;  /* 0x00005f0008007a0c */ /* 0x000fc60004721270 */
[----:B------:R-:W-:Y:S01]  /*e910*/  @P2 STG.E [R4.64], R6 ;  /* 0x0000000604002986 */ /* 0x000fe2000c101906 */
[----:B----4-:R-:W-:-:S03]  /*e920*/  ISETP.LT.AND P4, PT, R27, c[0x0][0x17c], !P0 ;  /* 0x00005f001b007a0c */ /* 0x010fc60004781270 */
[----:B------:R-:W2:Y:S04]  /*e930*/  LDL.LU R27, [R1+0xfc] ;  /* 0x0000fc00011b7983 */ /* 0x000ea80000300800 */
[----:B------:R-:W4:Y:S04]  /*e940*/  LDL.LU R14, [R1+0xac] ;  /* 0x0000ac00010e7983 */ /* 0x000f280000300800 */
[----:B------:R-:W4:Y:S04]  /*e950*/  LDL.LU R21, [R1+0x100] ;  /* 0x0001000001157983 */ /* 0x000f280000300800 */
[----:B------:R-:W4:Y:S01]  /*e960*/  LDL.LU R17, [R1+0x8c] ;  /* 0x00008c0001117983 */ /* 0x000f220000300800 */
[----:B-1----:R-:W-:-:S02]  /*e970*/  LEA R2, P6, R12, R28, 0x2 ;  /* 0x0000001c0c027211 */ /* 0x002fc400078c10ff */
[----:B------:R-:W-:Y:S02]  /*e980*/  ISETP.LT.AND P2, PT, R24, c[0x0][0x17c], !P0 ;  /* 0x00005f0018007a0c */ /* 0x000fe40004741270 */
[----:B------:R-:W4:Y:S01]  /*e990*/  LDL.LU R24, [R1+0x7c] ;  /* 0x00007c0001187983 */ /* 0x000f220000300800 */
[C---:B------:R-:W-:Y:S02]  /*e9a0*/  LEA R8, P5, R9.reuse, R28, 0x2 ;  /* 0x0000001c09087211 */ /* 0x040fe400078a10ff */
[-C--:B------:R-:W-:Y:S01]  /*e9b0*/  LEA.HI.X.SX32 R3, R12, R0.reuse, 0x2, P6 ;  /* 0x000000000c037211 */ /* 0x080fe200030f16ff */
[----:B------:R-:W4:Y:S01]  /*e9c0*/  LDL.LU R18, [R1+0x6c] ;  /* 0x00006c0001127983 */ /* 0x000f220000300800 */
[----:B------:R-:W-:-:S03]  /*e9d0*/  LEA.HI.X.SX32 R9, R9, R0, 0x2, P5 ;  /* 0x0000000009097211 */ /* 0x000fc600028f16ff */
[----:B------:R-:W-:Y:S04]  /*e9e0*/  @P4 STG.E [R2.64], R16 ;  /* 0x0000001002004986 */ /* 0x000fe8000c101906 */
[----:B---3--:R1:W-:Y:S04]  /*e9f0*/  @P1 STG.E [R8.64], R26 ;  /* 0x0000001a08001986 */ /* 0x0083e8000c101906 */
[----:B-1----:R-:W3:Y:S01]  /*ea00*/  LDL.LU R26, [R1+0x10c] ;  /* 0x00010c00011a7983 */ /* 0x002ee20000300800 */
[C---:B------:R-:W-:Y:S01]  /*ea10*/  IADD3 R4, R29.reuse, 0x198, RZ ;  /* 0x000001981d047810 */ /* 0x040fe20007ffe0ff */
[----:B------:R-:W-:Y:S01]  /*ea20*/  IMAD R12, R20, 0x10, R12 ;  /* 0x00000010140c7824 */ /* 0x000fe200078e020c */
[----:B------:R-:W-:Y:S01]  /*ea30*/  IADD3 R10, R29, 0x1a8, RZ ;  /* 0x000001a81d0a7810 */ /* 0x000fe20007ffe0ff */
[----:B------:R-:W3:Y:S02]  /*ea40*/  LDL.LU R22, [R1+0x104] ;  /* 0x0001040001167983 */ /* 0x000ee40000300800 */
[C---:B------:R-:W-:Y:S01]  /*ea50*/  IMAD R2, R4.reuse, c[0x0][0x198], RZ ;  /* 0x0000660004027a24 */ /* 0x040fe200078e02ff */
[----:B------:R-:W-:Y:S01]  /*ea60*/  ISETP.LT.AND P5, PT, R4, c[0x0][0x17c], !P0 ;  /* 0x00005f0004007a0c */ /* 0x000fe200047a1270 */
[----:B------:R-:W-:Y:S01]  /*ea70*/  IMAD R6, R20, 0x10, R12 ;  /* 0x0000001014067824 */ /* 0x000fe200078e020c */
[-C--:B------:R-:W-:Y:S01]  /*ea80*/  LEA R8, P1, R12, R28.reuse, 0x2 ;  /* 0x0000001c0c087211 */ /* 0x080fe200078210ff */
[----:B------:R-:W3:Y:S01]  /*ea90*/  LDL.LU R16, [R1+0x3c] ;  /* 0x00003c0001107983 */ /* 0x000ee20000300800 */
[----:B------:R-:W-:-:S02]  /*eaa0*/  LEA R4, P4, R2, R28, 0x2 ;  /* 0x0000001c02047211 */ /* 0x000fc400078810ff */
[-C--:B------:R-:W-:Y:S02]  /*eab0*/  LEA.HI.X.SX32 R9, R12, R0.reuse, 0x2, P1 ;  /* 0x000000000c097211 */ /* 0x080fe400008f16ff */
[C---:B------:R-:W-:Y:S01]  /*eac0*/  ISETP.LT.AND P1, PT, R10.reuse, c[0x0][0x17c], !P0 ;  /* 0x00005f000a007a0c */ /* 0x040fe20004721270 */
[----:B------:R-:W-:Y:S01]  /*ead0*/  IMAD R10, R10, c[0x0][0x198], RZ ;  /* 0x000066000a0a7a24 */ /* 0x000fe200078e02ff */
[----:B------:R-:W-:Y:S02]  /*eae0*/  LEA.HI.X.SX32 R5, R2, R0, 0x2, P4 ;  /* 0x0000000002057211 */ /* 0x000fe400020f16ff */
[C---:B------:R-:W-:Y:S01]  /*eaf0*/  LEA R2, P6, R6.reuse, R28, 0x2 ;  /* 0x0000001c06027211 */ /* 0x040fe200078c10ff */
[----:B------:R1:W-:Y:S03]  /*eb00*/  @P2 STG.E [R8.64], R25 ;  /* 0x0000001908002986 */ /* 0x0003e6000c101906 */
[----:B------:R-:W-:Y:S01]  /*eb10*/  LEA.HI.X.SX32 R3, R6, R0, 0x2, P6 ;  /* 0x0000000006037211 */ /* 0x000fe200030f16ff */
[----:B------:R-:W-:Y:S01]  /*eb20*/  IMAD R13, R20, 0x10, R6 ;  /* 0x00000010140d7824 */ /* 0x000fe200078e0206 */
[----:B-1----:R-:W3:Y:S01]  /*eb30*/  LDL.LU R25, [R1+0x2c] ;  /* 0x00002c0001197983 */ /* 0x002ee20000300800 */
[----:B------:R-:W-:-:S04]  /*eb40*/  LEA R8, P4, R10, R28, 0x2 ;  /* 0x0000001c0a087211 */ /* 0x000fc800078810ff */
[----:B------:R-:W-:Y:S02]  /*eb50*/  LEA.HI.X.SX32 R9, R10, R0, 0x2, P4 ;  /* 0x000000000a097211 */ /* 0x000fe400020f16ff */
[----:B--2---:R-:W-:Y:S02]  /*eb60*/  ISETP.LT.AND P2, PT, R27, c[0x0][0x17c], !P0 ;  /* 0x00005f001b007a0c */ /* 0x004fe40004741270 */
[----:B------:R-:W2:Y:S04]  /*eb70*/  LDL.LU R27, [R1+0x1c] ;  /* 0x00001c00011b7983 */ /* 0x000ea80000300800 */
[----:B----4-:R1:W-:Y:S04]  /*eb80*/  @P5 STG.E [R4.64], R14 ;  /* 0x0000000e04005986 */ /* 0x0103e8000c101906 */
[----:B------:R4:W-:Y:S04]  /*eb90*/  @P3 STG.E [R2.64], R17 ;  /* 0x0000001102003986 */ /* 0x0009e8000c101906 */
[----:B------:R4:W-:Y:S01]  /*eba0*/  @P1 STG.E [R8.64], R24 ;  /* 0x0000001808001986 */ /* 0x0009e2000c101906 */
[----:B-1----:R-:W-:-:S02]  /*ebb0*/  LEA R4, P1, R13, R28, 0x2 ;  /* 0x0000001c0d047211 */ /* 0x002fc400078210ff */
[----:B----4-:R-:W-:-:S04]  /*ebc0*/  IADD3 R17, R29, 0x1b8, RZ ;  /* 0x000001b81d117810 */ /* 0x010fc80007ffe0ff */
[C---:B------:R-:W-:Y:S01]  /*ebd0*/  ISETP.LT.AND P4, PT, R17.reuse, c[0x0][0x17c], !P0 ;  /* 0x00005f0011007a0c */ /* 0x040fe20004781270 */
[----:B------:R-:W4:Y:S01]  /*ebe0*/  LDL.LU R24, [R1+0x108] ;  /* 0x0001080001187983 */ /* 0x000f220000300800 */
[----:B------:R-:W-:Y:S01]  /*ebf0*/  IMAD R17, R17, c[0x0][0x198], RZ ;  /* 0x0000660011117a24 */ /* 0x000fe200078e02ff */
[----:B------:R-:W-:-:S04]  /*ec00*/  LEA.HI.X.SX32 R5, R13, R0, 0x2, P1 ;  /* 0x000000000d057211 */ /* 0x000fc800008f16ff */
[----:B------:R-:W-:-:S04]  /*ec10*/  LEA R2, P1, R17, R28, 0x2 ;  /* 0x0000001c11027211 */ /* 0x000fc800078210ff */
[----:B------:R-:W-:Y:S02]  /*ec20*/  LEA.HI.X.SX32 R3, R17, R0, 0x2, P1 ;  /* 0x0000000011037211 */ /* 0x000fe400008f16ff */
[----:B---3--:R-:W-:Y:S02]  /*ec30*/  ISETP.LT.AND P1, PT, R26, c[0x0][0x17c], !P0 ;  /* 0x00005f001a007a0c */ /* 0x008fe40004721270 */
[----:B------:R-:W3:Y:S01]  /*ec40*/  LDL.LU R26, [R1+0xc] ;  /* 0x00000c00011a7983 */ /* 0x000ee20000300800 */
[----:B------:R-:W-:Y:S02]  /*ec50*/  ISETP.LT.AND P5, PT, R21, c[0x0][0x17c], !P0 ;  /* 0x00005f0015007a0c */ /* 0x000fe400047a1270 */
[----:B------:R-:W-:Y:S01]  /*ec60*/  IADD3 R6, R29, 0x1c8, RZ ;  /* 0x000001c81d067810 */ /* 0x000fe20007ffe0ff */
[----:B------:R-:W-:-:S03]  /*ec70*/  IMAD R13, R20, 0x10, R13 ;  /* 0x00000010140d7824 */ /* 0x000fc600078e020d */
[C---:B------:R-:W-:Y:S01]  /*ec80*/  ISETP.LT.AND P3, PT, R6.reuse, c[0x0][0x17c], !P0 ;  /* 0x00005f0006007a0c */ /* 0x040fe20004761270 */
[----:B------:R-:W-:-:S06]  /*ec90*/  IMAD R21, R6, c[0x0][0x198], RZ ;  /* 0x0000660006157a24 */ /* 0x000fcc00078e02ff */
[----:B------:R1:W-:Y:S01]  /*eca0*/  @P5 STG.E [R4.64], R18 ;  /* 0x0000001204005986 */ /* 0x0003e2000c101906 */
[----:B------:R-:W-:Y:S02]  /*ecb0*/  LEA R8, P6, R21, R28, 0x2 ;  /* 0x0000001c15087211 */ /* 0x000fe400078c10ff */
[----:B------:R-:W-:Y:S02]  /*ecc0*/  IADD3 R10, R29, 0x1d8, RZ ;  /* 0x000001d81d0a7810 */ /* 0x000fe40007ffe0ff */
[----:B------:R-:W-:Y:S02]  /*ecd0*/  LEA.HI.X.SX32 R9, R21, R0, 0x2, P6 ;  /* 0x0000000015097211 */ /* 0x000fe400030f16ff */
[----:B-1----:R-:W-:Y:S02]  /*ece0*/  LEA R4, P5, R13, R28, 0x2 ;  /* 0x0000001c0d047211 */ /* 0x002fe400078a10ff */
[----:B------:R-:W-:Y:S02]  /*ecf0*/  IADD3 R6, R29, 0x1e8, RZ ;  /* 0x000001e81d067810 */ /* 0x000fe40007ffe0ff */
[----:B------:R-:W-:Y:S01]  /*ed00*/  LEA.HI.X.SX32 R5, R13, R0, 0x2, P5 ;  /* 0x000000000d057211 */ /* 0x000fe200028f16ff */
[----:B------:R-:W-:Y:S01]  /*ed10*/  IMAD R13, R20, 0x10, R13 ;  /* 0x00000010140d7824 */ /* 0x000fe200078e020d */
[----:B------:R-:W-:Y:S01]  /*ed20*/  @P4 STG.E [R2.64], R16 ;  /* 0x0000001002004986 */ /* 0x000fe2000c101906 */
[----:B------:R-:W-:-:S03]  /*ed30*/  IMAD R17, R10, c[0x0][0x198], RZ ;  /* 0x000066000a117a24 */ /* 0x000fc600078e02ff */
[----:B------:R1:W-:Y:S01]  /*ed40*/  @P2 STG.E [R4.64], R25 ;  /* 0x0000001904002986 */ /* 0x0003e2000c101906 */
[----:B------:R-:W-:Y:S02]  /*ed50*/  ISETP.LT.AND P5, PT, R22, c[0x0][0x17c], !P0 ;  /* 0x00005f0016007a0c */ /* 0x000fe400047a1270 */
[----:B------:R-:W-:Y:S02]  /*ed60*/  IADD3 R29, R29, 0x1f8, RZ ;  /* 0x000001f81d1d7810 */ /* 0x000fe40007ffe0ff */
[----:B-1----:R-:W-:Y:S01]  /*ed70*/  LEA R4, P2, R13, R28, 0x2 ;  /* 0x0000001c0d047211 */ /* 0x002fe200078410ff */
[----:B------:R-:W-:-:S03]  /*ed80*/  IMAD R25, R20, 0x10, R13 ;  /* 0x0000001014197824 */ /* 0x000fc600078e020d */
[----:B------:R-:W-:Y:S02]  /*ed90*/  LEA.HI.X.SX32 R5, R13, R0, 0x2, P2 ;  /* 0x000000000d057211 */ /* 0x000fe400010f16ff */
[----:B------:R-:W-:Y:S01]  /*eda0*/  ISETP.LT.AND P4, PT, R10, c[0x0][0x17c], !P0 ;  /* 0x00005f000a007a0c */ /* 0x000fe20004781270 */
[----:B------:R-:W-:Y:S01]  /*edb0*/  IMAD R10, R20, 0x10, R25 ;  /* 0x00000010140a7824 */ /* 0x000fe200078e0219 */
[----:B--2---:R1:W-:Y:S01]  /*edc0*/  @P3 STG.E [R8.64], R27 ;  /* 0x0000001b08003986 */ /* 0x0043e2000c101906 */
[----:B------:R-:W-:Y:S01]  /*edd0*/  LEA R2, P3, R17, R28, 0x2 ;  /* 0x0000001c11027211 */ /* 0x000fe200078610ff */
[----:B-1----:R-:W-:-:S03]  /*ede0*/  IMAD R27, R6, c[0x0][0x198], RZ ;  /* 0x00006600061b7a24 */ /* 0x002fc600078e02ff */
[----:B------:R-:W-:Y:S02]  /*edf0*/  LEA.HI.X.SX32 R3, R17, R0, 0x2, P3 ;  /* 0x0000000011037211 */ /* 0x000fe400018f16ff */
[-C--:B------:R-:W-:Y:S02]  /*ee00*/  LEA R12, P2, R27, R28.reuse, 0x2 ;  /* 0x0000001c1b0c7211 */ /* 0x080fe400078410ff */
[----:B------:R-:W-:Y:S02]  /*ee10*/  LEA R8, P6, R25, R28, 0x2 ;  /* 0x0000001c19087211 */ /* 0x000fe400078c10ff */
[----:B------:R-:W-:Y:S02]  /*ee20*/  LEA.HI.X.SX32 R13, R27, R0, 0x2, P2 ;  /* 0x000000001b0d7211 */ /* 0x000fe400010f16ff */
[----:B------:R-:W-:Y:S02]  /*ee30*/  ISETP.LT.AND P2, PT, R6, c[0x0][0x17c], !P0 ;  /* 0x00005f0006007a0c */ /* 0x000fe40004741270 */
[----:B----4-:R-:W-:-:S02]  /*ee40*/  ISETP.LT.AND P3, PT, R24, c[0x0][0x17c], !P0 ;  /* 0x00005f0018007a0c */ /* 0x010fc40004761270 */
[----:B------:R-:W-:Y:S02]  /*ee50*/  ISETP.LT.AND P0, PT, R29, c[0x0][0x17c], !P0 ;  /* 0x00005f001d007a0c */ /* 0x000fe40004701270 */
[----:B------:R-:W-:Y:S02]  /*ee60*/  LEA.HI.X.SX32 R9, R25, R0, 0x2, P6 ;  /* 0x0000000019097211 */ /* 0x000fe400030f16ff */
[----:B------:R-:W-:Y:S01]  /*ee70*/  LEA R16, P6, R10, R28, 0x2 ;  /* 0x0000001c0a107211 */ /* 0x000fe200078c10ff */
[----:B------:R-:W-:-:S03]  /*ee80*/  IMAD R21, R29, c[0x0][0x198], RZ ;  /* 0x000066001d157a24 */ /* 0x000fc600078e02ff */
[----:B------:R-:W-:Y:S02]  /*ee90*/  LEA.HI.X.SX32 R17, R10, R0, 0x2, P6 ;  /* 0x000000000a117211 */ /* 0x000fe400030f16ff */
[----:B------:R-:W-:-:S04]  /*eea0*/  LEA R28, P6, R21, R28, 0x2 ;  /* 0x0000001c151c7211 */ /* 0x000fc800078c10ff */
[----:B------:R-:W-:Y:S01]  /*eeb0*/  LEA.HI.X.SX32 R29, R21, R0, 0x2, P6 ;  /* 0x00000000151d7211 */ /* 0x000fe200030f16ff */
[----:B---3--:R1:W-:Y:S04]  /*eec0*/  @P5 STG.E [R4.64], R26 ;  /* 0x0000001a04005986 */ /* 0x0083e8000c101906 */
[----:B------:R1:W-:Y:S04]  /*eed0*/  @P4 STG.E [R2.64], R23 ;  /* 0x0000001702004986 */ /* 0x0003e8000c101906 */
[----:B------:R1:W-:Y:S04]  /*eee0*/  @P3 STG.E [R8.64], R19 ;  /* 0x0000001308003986 */ /* 0x0003e8000c101906 */
[----:B------:R1:W-:Y:S04]  /*eef0*/  @P2 STG.E [R12.64], R15 ;  /* 0x0000000f0c002986 */ /* 0x0003e8000c101906 */
[----:B------:R1:W-:Y:S01]  /*ef00*/  @P1 STG.E [R16.64], R11 ;  /* 0x0000000b10001986 */ /* 0x0003e2000c101906 */
[----:B------:R-:W-:Y:S05]  /*ef10*/  @!P0 EXIT ;  /* 0x000000000000894d */ /* 0x000fea0003800000 */
[----:B------:R-:W-:Y:S01]  /*ef20*/  STG.E [R28.64], R7 ;  /* 0x000000071c007986 */ /* 0x000fe2000c101906 */
[----:B------:R-:W-:Y:S05]  /*ef30*/  EXIT ;  /* 0x000000000000794d */ /* 0x000fea0003800000 */
.L_x_2:
[----:B------:R-:W-:-:S00]  /*ef40*/  BRA `(.L_x_2) ;  /* 0xfffffff000007947 */ /* 0x000fc0000383ffff */
[----:B------:R-:W-:-:S00]  /*ef50*/  NOP ;  /* 0x0000000000007918 */ /* 0x000fc00000000000 */
        /* <DEDUP_REMOVED lines=10> */
.L_x_3:


//--------------------- .nv.shared.matmul_kernel  --------------------------
	.section	.nv.shared.matmul_kernel,"aw",@nobits
	.sectionflags	@""
	.align	16
